	.target	sm_90a

	.elftype	@"ET_EXEC"


//--------------------- .note.nv.tkinfo           --------------------------
	.section	.note.nv.tkinfo,"",@"SHT_NOTE"
	.sectionflags	@"SHF_NOTE_NV_TKINFO"
	.tkinfo
        /*0018*/ 	.word	0x00000002
        /*0030*/ 	.string	""
        /*0030*/ 	.string	"ptxas"
        /*0030*/ 	.string	"Cuda compilation tools, release 13.0, V13.0.88"
        /*0030*/ 	.string	"Build cuda_13.0.r13.0/compiler.36424714_0"
        /*0030*/ 	.string	"-arch sm_90a -m 64 "



//--------------------- .note.nv.cuinfo           --------------------------
	.section	.note.nv.cuinfo,"",@"SHT_NOTE"
	.sectionflags	@"SHF_NOTE_NV_CUINFO"
        /*0018*/ 	.short	0x0002
        /*001a*/ 	.short	0x005a
        /*001c*/ 	.short	0x0082
	.zero		2


//--------------------- .nv.info                  --------------------------
	.section	.nv.info,"",@"SHT_CUDA_INFO"
	.align	4


	//----- nvinfo : EIATTR_REGCOUNT
	.align		4
        /*0000*/ 	.byte	0x04, 0x2f
        /*0002*/ 	.short	(.L_12 - .L_11)
	.align		4
.L_11:
        /*0004*/ 	.word	index@(_ZN7cutlass13device_kernelINS_4conv6kernel13ConvUniversalINS1_16ConvProblemShapeILNS1_8OperatorE0ELi2EEENS1_10collective14CollectiveConvINS1_46MainloopSm90TmaGmmaWarpSpecializedImplicitGemmILS5_0ELi2ELi2EN4cute5tupleIJNSA_1CILi2EEENSC_ILi1EEESE_EEENS1_36KernelImplicitTmaWarpSpecializedSm90ELi1EEENSB_IJNSC_ILi256EEENSC_ILi128EEENSB_IJNSC_ILi64EEEEEEEEENS_10tfloat32_tESN_NSA_8TiledMMAINSA_8MMA_AtomIJNSA_4SM904GMMA30MMA_64x128x8_F32TF32TF32_SS_TNILNSR_7ScaleInE1ELST_1EEEEEENSA_6LayoutINSB_IJSE_SE_SE_EEENSB_IJNSC_ILi0EEESY_SY_EEEEENSB_IJNSA_10UnderscoreES11_S11_EEEEENS7_6detail26Sm90ImplicitGemmTileTraitsINSA_20SM90_TMA_LOAD_IM2COLENSA_14ComposedLayoutINSA_7SwizzleILi3ELi4ELi3EEENSA_18smem_ptr_flag_bitsILi32EEENSW_INSB_IJNSB_IJNSC_ILi8EEENSC_ILi32EEEEEENSB_IJS1D_SD_EEENSB_IJSE_SD_EEEEEENSB_IJNSB_IJS1D_NSC_ILi512EEEEEENSB_IJSE_SI_EEENSB_IJSY_NSC_ILi16384EEEEEEEEEEEEEvEENS15_INSA_23SM90_TMA_LOAD_MULTICASTENS17_IS19_S1B_NSW_INSB_IJNSB_IJS1C_NSC_ILi16EEEEEES1F_S1G_EEENSB_IJS1J_S1K_NSB_IJSY_NSC_ILi8192EEEEEEEEEEEEEvEEEENS_8epilogue10collective6detail29Sm90TmaWarpSpecializedAdapterINS23_15DefaultEpilogueISN_NSB_IJNSB_IJlllEEESE_SY_EEES28_NS22_6thread17LinearCombinationISN_Li1EffLNS29_9ScaleType4KindE0ELNS_15FloatRoundStyleE2ESN_EENS_4gemm15EpilogueDefaultEEEEEvvEEEEvNT_6ParamsE)
        /*0008*/ 	.word	0x000000ff


	//----- nvinfo : EIATTR_FRAME_SIZE
	.align		4
.L_12:
        /*000c*/ 	.byte	0x04, 0x11
        /*000e*/ 	.short	(.L_14 - .L_13)
	.align		4
.L_13:
        /*0010*/ 	.word	index@(_ZN7cutlass13device_kernelINS_4conv6kernel13ConvUniversalINS1_16ConvProblemShapeILNS1_8OperatorE0ELi2EEENS1_10collective14CollectiveConvINS1_46MainloopSm90TmaGmmaWarpSpecializedImplicitGemmILS5_0ELi2ELi2EN4cute5tupleIJNSA_1CILi2EEENSC_ILi1EEESE_EEENS1_36KernelImplicitTmaWarpSpecializedSm90ELi1EEENSB_IJNSC_ILi256EEENSC_ILi128EEENSB_IJNSC_ILi64EEEEEEEEENS_10tfloat32_tESN_NSA_8TiledMMAINSA_8MMA_AtomIJNSA_4SM904GMMA30MMA_64x128x8_F32TF32TF32_SS_TNILNSR_7ScaleInE1ELST_1EEEEEENSA_6LayoutINSB_IJSE_SE_SE_EEENSB_IJNSC_ILi0EEESY_SY_EEEEENSB_IJNSA_10UnderscoreES11_S11_EEEEENS7_6detail26Sm90ImplicitGemmTileTraitsINSA_20SM90_TMA_LOAD_IM2COLENSA_14ComposedLayoutINSA_7SwizzleILi3ELi4ELi3EEENSA_18smem_ptr_flag_bitsILi32EEENSW_INSB_IJNSB_IJNSC_ILi8EEENSC_ILi32EEEEEENSB_IJS1D_SD_EEENSB_IJSE_SD_EEEEEENSB_IJNSB_IJS1D_NSC_ILi512EEEEEENSB_IJSE_SI_EEENSB_IJSY_NSC_ILi16384EEEEEEEEEEEEEvEENS15_INSA_23SM90_TMA_LOAD_MULTICASTENS17_IS19_S1B_NSW_INSB_IJNSB_IJS1C_NSC_ILi16EEEEEES1F_S1G_EEENSB_IJS1J_S1K_NSB_IJSY_NSC_ILi8192EEEEEEEEEEEEEvEEEENS_8epilogue10collective6detail29Sm90TmaWarpSpecializedAdapterINS23_15DefaultEpilogueISN_NSB_IJNSB_IJlllEEESE_SY_EEES28_NS22_6thread17LinearCombinationISN_Li1EffLNS29_9ScaleType4KindE0ELNS_15FloatRoundStyleE2ESN_EENS_4gemm15EpilogueDefaultEEEEEvvEEEEvNT_6ParamsE)
        /*0014*/ 	.word	0x000006d0


	//----- nvinfo : EIATTR_MIN_STACK_SIZE
	.align		4
.L_14:
        /*0018*/ 	.byte	0x04, 0x12
        /*001a*/ 	.short	(.L_16 - .L_15)
	.align		4
.L_15:
        /*001c*/ 	.word	index@(_ZN7cutlass13device_kernelINS_4conv6kernel13ConvUniversalINS1_16ConvProblemShapeILNS1_8OperatorE0ELi2EEENS1_10collective14CollectiveConvINS1_46MainloopSm90TmaGmmaWarpSpecializedImplicitGemmILS5_0ELi2ELi2EN4cute5tupleIJNSA_1CILi2EEENSC_ILi1EEESE_EEENS1_36KernelImplicitTmaWarpSpecializedSm90ELi1EEENSB_IJNSC_ILi256EEENSC_ILi128EEENSB_IJNSC_ILi64EEEEEEEEENS_10tfloat32_tESN_NSA_8TiledMMAINSA_8MMA_AtomIJNSA_4SM904GMMA30MMA_64x128x8_F32TF32TF32_SS_TNILNSR_7ScaleInE1ELST_1EEEEEENSA_6LayoutINSB_IJSE_SE_SE_EEENSB_IJNSC_ILi0EEESY_SY_EEEEENSB_IJNSA_10UnderscoreES11_S11_EEEEENS7_6detail26Sm90ImplicitGemmTileTraitsINSA_20SM90_TMA_LOAD_IM2COLENSA_14ComposedLayoutINSA_7SwizzleILi3ELi4ELi3EEENSA_18smem_ptr_flag_bitsILi32EEENSW_INSB_IJNSB_IJNSC_ILi8EEENSC_ILi32EEEEEENSB_IJS1D_SD_EEENSB_IJSE_SD_EEEEEENSB_IJNSB_IJS1D_NSC_ILi512EEEEEENSB_IJSE_SI_EEENSB_IJSY_NSC_ILi16384EEEEEEEEEEEEEvEENS15_INSA_23SM90_TMA_LOAD_MULTICASTENS17_IS19_S1B_NSW_INSB_IJNSB_IJS1C_NSC_ILi16EEEEEES1F_S1G_EEENSB_IJS1J_S1K_NSB_IJSY_NSC_ILi8192EEEEEEEEEEEEEvEEEENS_8epilogue10collective6detail29Sm90TmaWarpSpecializedAdapterINS23_15DefaultEpilogueISN_NSB_IJNSB_IJlllEEESE_SY_EEES28_NS22_6thread17LinearCombinationISN_Li1EffLNS29_9ScaleType4KindE0ELNS_15FloatRoundStyleE2ESN_EENS_4gemm15EpilogueDefaultEEEEEvvEEEEvNT_6ParamsE)
        /*0020*/ 	.word	0x000006d0
.L_16:


//--------------------- .nv.compat                --------------------------
	.section	.nv.compat,"",@"SHT_CUDA_COMPAT_INFO"
	.align	4
        /*0000*/ 	.byte	0x02, 0x09, 0x01, 0x00, 0x02, 0x02, 0x04, 0x00, 0x02, 0x05, 0x05, 0x00, 0x03, 0x07, 0x01, 0x01
        /*0010*/ 	.byte	0x02, 0x03, 0x01, 0x00, 0x02, 0x06, 0x01, 0x00, 0x04, 0x0b, 0x08, 0x00, 0x00, 0x00, 0x00, 0x00
        /*0020*/ 	.byte	0x00, 0x00, 0x00, 0x00


//--------------------- .nv.info._ZN7cutlass13device_kernelINS_4conv6kernel13ConvUniversalINS1_16ConvProblemShapeILNS1_8OperatorE0ELi2EEENS1_10collective14CollectiveConvINS1_46MainloopSm90TmaGmmaWarpSpecializedImplicitGemmILS5_0ELi2ELi2EN4cute5tupleIJNSA_1CILi2EEENSC_ILi1EEESE_EEENS1_36KernelImplicitTmaWarpSpecializedSm90ELi1EEENSB_IJNSC_ILi256EEENSC_ILi128EEENSB_IJNSC_ILi64EEEEEEEEENS_10tfloat32_tESN_NSA_8TiledMMAINSA_8MMA_AtomIJNSA_4SM904GMMA30MMA_64x128x8_F32TF32TF32_SS_TNILNSR_7ScaleInE1ELST_1EEEEEENSA_6LayoutINSB_IJSE_SE_SE_EEENSB_IJNSC_ILi0EEESY_SY_EEEEENSB_IJNSA_10UnderscoreES11_S11_EEEEENS7_6detail26Sm90ImplicitGemmTileTraitsINSA_20SM90_TMA_LOAD_IM2COLENSA_14ComposedLayoutINSA_7SwizzleILi3ELi4ELi3EEENSA_18smem_ptr_flag_bitsILi32EEENSW_INSB_IJNSB_IJNSC_ILi8EEENSC_ILi32EEEEEENSB_IJS1D_SD_EEENSB_IJSE_SD_EEEEEENSB_IJNSB_IJS1D_NSC_ILi512EEEEEENSB_IJSE_SI_EEENSB_IJSY_NSC_ILi16384EEEEEEEEEEEEEvEENS15_INSA_23SM90_TMA_LOAD_MULTICASTENS17_IS19_S1B_NSW_INSB_IJNSB_IJS1C_NSC_ILi16EEEEEES1F_S1G_EEENSB_IJS1J_S1K_NSB_IJSY_NSC_ILi8192EEEEEEEEEEEEEvEEEENS_8epilogue10collective6detail29Sm90TmaWarpSpecializedAdapterINS23_15DefaultEpilogueISN_NSB_IJNSB_IJlllEEESE_SY_EEES28_NS22_6thread17LinearCombinationISN_Li1EffLNS29_9ScaleType4KindE0ELNS_15FloatRoundStyleE2ESN_EENS_4gemm15EpilogueDefaultEEEEEvvEEEEvNT_6ParamsE --------------------------
	.section	.nv.info._ZN7cutlass13device_kernelINS_4conv6kernel13ConvUniversalINS1_16ConvProblemShapeILNS1_8OperatorE0ELi2EEENS1_10collective14CollectiveConvINS1_46MainloopSm90TmaGmmaWarpSpecializedImplicitGemmILS5_0ELi2ELi2EN4cute5tupleIJNSA_1CILi2EEENSC_ILi1EEESE_EEENS1_36KernelImplicitTmaWarpSpecializedSm90ELi1EEENSB_IJNSC_ILi256EEENSC_ILi128EEENSB_IJNSC_ILi64EEEEEEEEENS_10tfloat32_tESN_NSA_8TiledMMAINSA_8MMA_AtomIJNSA_4SM904GMMA30MMA_64x128x8_F32TF32TF32_SS_TNILNSR_7ScaleInE1ELST_1EEEEEENSA_6LayoutINSB_IJSE_SE_SE_EEENSB_IJNSC_ILi0EEESY_SY_EEEEENSB_IJNSA_10UnderscoreES11_S11_EEEEENS7_6detail26Sm90ImplicitGemmTileTraitsINSA_20SM90_TMA_LOAD_IM2COLENSA_14ComposedLayoutINSA_7SwizzleILi3ELi4ELi3EEENSA_18smem_ptr_flag_bitsILi32EEENSW_INSB_IJNSB_IJNSC_ILi8EEENSC_ILi32EEEEEENSB_IJS1D_SD_EEENSB_IJSE_SD_EEEEEENSB_IJNSB_IJS1D_NSC_ILi512EEEEEENSB_IJSE_SI_EEENSB_IJSY_NSC_ILi16384EEEEEEEEEEEEEvEENS15_INSA_23SM90_TMA_LOAD_MULTICASTENS17_IS19_S1B_NSW_INSB_IJNSB_IJS1C_NSC_ILi16EEEEEES1F_S1G_EEENSB_IJS1J_S1K_NSB_IJSY_NSC_ILi8192EEEEEEEEEEEEEvEEEENS_8epilogue10collective6detail29Sm90TmaWarpSpecializedAdapterINS23_15DefaultEpilogueISN_NSB_IJNSB_IJlllEEESE_SY_EEES28_NS22_6thread17LinearCombinationISN_Li1EffLNS29_9ScaleType4KindE0ELNS_15FloatRoundStyleE2ESN_EENS_4gemm15EpilogueDefaultEEEEEvvEEEEvNT_6ParamsE,"",@"SHT_CUDA_INFO"
	.sectionflags	@""
	.align	4


	//----- nvinfo : EIATTR_CUDA_API_VERSION
	.align		4
        /*0000*/ 	.byte	0x04, 0x37
        /*0002*/ 	.short	(.L_18 - .L_17)
.L_17:
        /*0004*/ 	.word	0x00000082


	//----- nvinfo : EIATTR_KPARAM_INFO
	.align		4
.L_18:
        /*0008*/ 	.byte	0x04, 0x17
        /*000a*/ 	.short	(.L_20 - .L_19)
.L_19:
        /*000c*/ 	.word	0x00000000
        /*0010*/ 	.short	0x0000
        /*0012*/ 	.short	0x0070
        /*0014*/ 	.byte	0x00, 0xf0, 0x01, 0x0e


	//----- nvinfo : EIATTR_SPARSE_MMA_MASK
	.align		4
.L_20:
        /*0018*/ 	.byte	0x03, 0x50
        /*001a*/ 	.short	0x0000


	//----- nvinfo : EIATTR_MAXREG_COUNT
	.align		4
        /*001c*/ 	.byte	0x03, 0x1b
        /*001e*/ 	.short	0x00ff


	//----- nvinfo : EIATTR_NUM_BARRIERS
	.align		4
        /*0020*/ 	.byte	0x02, 0x4c
        /*0022*/ 	.byte	0x01
	.zero		1


	//----- nvinfo : EIATTR_ANNOTATIONS
	.align		4
        /*0024*/ 	.byte	0x04, 0x55
        /*0026*/ 	.short	(.L_22 - .L_21)


	//   ....[0]....
.L_21:
        /*0028*/ 	.word	0x00000001
        /*002c*/ 	.byte	0xa0, 0x0a, 0x00, 0x00, 0x01, 0x00, 0x00, 0x00, 0xe0, 0x0a, 0x00, 0x00, 0x01, 0x00, 0x00, 0x00
        /* <DEDUP_REMOVED lines=698> */
        /*2bdc*/ 	.byte	0x60, 0x6d, 0x01, 0x00, 0x01, 0x00, 0x00, 0x00, 0x80, 0x6d, 0x01, 0x00


	//----- nvinfo : EIATTR_MERCURY_ISA_VERSION
	.align		4
.L_22:
        /*2be8*/ 	.byte	0x03, 0x5f
        /*2bea*/ 	.short	0x0101


	//----- nvinfo : EIATTR_COOP_GROUP_MASK_REGIDS
	.align		4
        /*2bec*/ 	.byte	0x04, 0x29
        /*2bee*/ 	.short	(.L_24 - .L_23)


	//   ....[0]....
.L_23:
        /*2bf0*/ 	.word	0xffffffff


	//   ....[1]....
        /*2bf4*/ 	.word	0xffffffff


	//   ....[2]....
        /*2bf8*/ 	.word	0xffffffff


	//   ....[3]....
        /*2bfc*/ 	.word	0xffffffff


	//----- nvinfo : EIATTR_COOP_GROUP_INSTR_OFFSETS
	.align		4
.L_24:
        /*2c00*/ 	.byte	0x04, 0x28
        /*2c02*/ 	.short	(.L_26 - .L_25)


	//   ....[0]....
.L_25:
        /*2c04*/ 	.word	0x00000080


	//   ....[1]....
        /*2c08*/ 	.word	0x000000b0


	//   ....[2]....
        /*2c0c*/ 	.word	0x000001b0


	//   ....[3]....
        /*2c10*/ 	.word	0x000006a0


	//----- nvinfo : EIATTR_MBARRIER_INSTR_OFFSETS
	.align		4
.L_26:
        /*2c14*/ 	.byte	0x04, 0x39
        /*2c16*/ 	.short	(.L_28 - .L_27)


	//   ....[0]....
.L_27:
        /*2c18*/ 	.word	0x000003d0
        /*2c1c*/ 	.word	0x000000ff
        /*2c20*/ 	.word	0x00030000
        /*2c24*/ 	.short	0x0100
        /*2c26*/ 	.byte	0x09
	.zero		1


	//   ....[1]....
        /*2c28*/ 	.word	0x000003e0
        /*2c2c*/ 	.word	0x000000ff
        /*2c30*/ 	.word	0x00030010
        /*2c34*/ 	.short	0x0100
        /*2c36*/ 	.byte	0x09
	.zero		1


	//   ....[2]....
        /*2c38*/ 	.word	0x000003f0
        /*2c3c*/ 	.word	0x000000ff
        /*2c40*/ 	.word	0x00030008
        /*2c44*/ 	.short	0x0100
        /*2c46*/ 	.byte	0x09
	.zero		1


	//   ....[3]....
        /*2c48*/ 	.word	0x00000400
        /*2c4c*/ 	.word	0x000000ff
        /*2c50*/ 	.word	0x00030018
        /*2c54*/ 	.short	0x0100
        /*2c56*/ 	.byte	0x09
	.zero		1


	//   ....[4]....
        /*2c58*/ 	.word	0x000015a0
        /*2c5c*/ 	.word	0x00000007
        /*2c60*/ 	.word	0x00030000
        /*2c64*/ 	.short	0x010a
        /*2c66*/ 	.byte	0x3f
	.zero		1


	//   ....[5]....
        /*2c68*/ 	.word	0x00006150
        /*2c6c*/ 	.word	0x00000000
        /*2c70*/ 	.word	0x00030000
        /*2c74*/ 	.short	0x010a
        /*2c76*/ 	.byte	0x3f
	.zero		1


	//   ....[6]....
        /*2c78*/ 	.word	0x0000b170
        /*2c7c*/ 	.word	0x00000000
        /*2c80*/ 	.word	0x00000000
        /*2c84*/ 	.short	0x0101
        /*2c86*/ 	.byte	0x3f
	.zero		1


	//   ....[7]....
        /*2c88*/ 	.word	0x0000b3b0
        /*2c8c*/ 	.word	0x00000005
        /*2c90*/ 	.word	0x00000000
        /*2c94*/ 	.short	0x0101
        /*2c96*/ 	.byte	0x3f
	.zero		1


	//   ....[8]....
        /*2c98*/ 	.word	0x0001bc90
        /*2c9c*/ 	.word	0x0000000d
        /*2ca0*/ 	.word	0x00030010
        /*2ca4*/ 	.short	0x010a
        /*2ca6*/ 	.byte	0x3f
	.zero		1


	//   ....[9]....
        /*2ca8*/ 	.word	0x00022790
        /*2cac*/ 	.word	0x00000003
        /*2cb0*/ 	.word	0x00000000
        /*2cb4*/ 	.short	0x010a
        /*2cb6*/ 	.byte	0x3f
	.zero		1


	//   ....[10]....
        /*2cb8*/ 	.word	0x00022860
        /*2cbc*/ 	.word	0x00000003
        /*2cc0*/ 	.word	0x00000000
        /*2cc4*/ 	.short	0x010a
        /*2cc6*/ 	.byte	0x3f
	.zero		1


	//----- nvinfo : EIATTR_NUM_MBARRIERS
	.align		4
.L_28:
        /*2cc8*/ 	.byte	0x03, 0x38
        /*2cca*/ 	.short	0x0004


	//----- nvinfo : EIATTR_EXIT_INSTR_OFFSETS
	.align		4
        /*2ccc*/ 	.byte	0x04, 0x1c
        /*2cce*/ 	.short	(.L_30 - .L_29)


	//   ....[0]....
.L_29:
        /*2cd0*/ 	.word	0x00000a90


	//   ....[1]....
        /*2cd4*/ 	.word	0x0000b600


	//   ....[2]....
        /*2cd8*/ 	.word	0x00016650


	//   ....[3]....
        /*2cdc*/ 	.word	0x00016690


	//   ....[4]....
        /*2ce0*/ 	.word	0x0001b740


	//   ....[5]....
        /*2ce4*/ 	.word	0x0001b780


	//   ....[6]....
        /*2ce8*/ 	.word	0x0001b7a0


	//   ....[7]....
        /*2cec*/ 	.word	0x00022640


	//   ....[8]....
        /*2cf0*/ 	.word	0x00022890


	//----- nvinfo : EIATTR_MAX_THREADS
	.align		4
.L_30:
        /*2cf4*/ 	.byte	0x04, 0x05
        /*2cf6*/ 	.short	(.L_32 - .L_31)
.L_31:
        /*2cf8*/ 	.word	0x00000100
        /*2cfc*/ 	.word	0x00000001
        /*2d00*/ 	.word	0x00000001


	//----- nvinfo : EIATTR_CRS_STACK_SIZE
	.align		4
.L_32:
        /*2d04*/ 	.byte	0x04, 0x1e
        /*2d06*/ 	.short	(.L_34 - .L_33)
.L_33:
        /*2d08*/ 	.word	0x00000000


	//----- nvinfo : EIATTR_CBANK_PARAM_SIZE
	.align		4
.L_34:
        /*2d0c*/ 	.byte	0x03, 0x19
        /*2d0e*/ 	.short	0x03f0


	//----- nvinfo : EIATTR_PARAM_CBANK
	.align		4
        /*2d10*/ 	.byte	0x04, 0x0a
        /*2d12*/ 	.short	(.L_36 - .L_35)
	.align		4
.L_35:
        /*2d14*/ 	.word	index@(.nv.constant0._ZN7cutlass13device_kernelINS_4conv6kernel13ConvUniversalINS1_16ConvProblemShapeILNS1_8OperatorE0ELi2EEENS1_10collective14CollectiveConvINS1_46MainloopSm90TmaGmmaWarpSpecializedImplicitGemmILS5_0ELi2ELi2EN4cute5tupleIJNSA_1CILi2EEENSC_ILi1EEESE_EEENS1_36KernelImplicitTmaWarpSpecializedSm90ELi1EEENSB_IJNSC_ILi256EEENSC_ILi128EEENSB_IJNSC_ILi64EEEEEEEEENS_10tfloat32_tESN_NSA_8TiledMMAINSA_8MMA_AtomIJNSA_4SM904GMMA30MMA_64x128x8_F32TF32TF32_SS_TNILNSR_7ScaleInE1ELST_1EEEEEENSA_6LayoutINSB_IJSE_SE_SE_EEENSB_IJNSC_ILi0EEESY_SY_EEEEENSB_IJNSA_10UnderscoreES11_S11_EEEEENS7_6detail26Sm90ImplicitGemmTileTraitsINSA_20SM90_TMA_LOAD_IM2COLENSA_14ComposedLayoutINSA_7SwizzleILi3ELi4ELi3EEENSA_18smem_ptr_flag_bitsILi32EEENSW_INSB_IJNSB_IJNSC_ILi8EEENSC_ILi32EEEEEENSB_IJS1D_SD_EEENSB_IJSE_SD_EEEEEENSB_IJNSB_IJS1D_NSC_ILi512EEEEEENSB_IJSE_SI_EEENSB_IJSY_NSC_ILi16384EEEEEEEEEEEEEvEENS15_INSA_23SM90_TMA_LOAD_MULTICASTENS17_IS19_S1B_NSW_INSB_IJNSB_IJS1C_NSC_ILi16EEEEEES1F_S1G_EEENSB_IJS1J_S1K_NSB_IJSY_NSC_ILi8192EEEEEEEEEEEEEvEEEENS_8epilogue10collective6detail29Sm90TmaWarpSpecializedAdapterINS23_15DefaultEpilogueISN_NSB_IJNSB_IJlllEEESE_SY_EEES28_NS22_6thread17LinearCombinationISN_Li1EffLNS29_9ScaleType4KindE0ELNS_15FloatRoundStyleE2ESN_EENS_4gemm15EpilogueDefaultEEEEEvvEEEEvNT_6ParamsE)
        /*2d18*/ 	.short	0x0210
        /*2d1a*/ 	.short	0x03f0


	//----- nvinfo : EIATTR_SW_WAR
	.align		4
.L_36:
        /*2d1c*/ 	.byte	0x04, 0x36
        /*2d1e*/ 	.short	(.L_38 - .L_37)
.L_37:
        /*2d20*/ 	.word	0x00000008
.L_38:


//--------------------- .nv.callgraph             --------------------------
	.section	.nv.callgraph,"",@"SHT_CUDA_CALLGRAPH"
	.align	4
	.sectionentsize	8
	.align		4
        /*0000*/ 	.word	0x00000000
	.align		4
        /*0004*/ 	.word	0xffffffff
	.align		4
        /*0008*/ 	.word	0x00000000
	.align		4
        /*000c*/ 	.word	0xfffffffe
	.align		4
        /*0010*/ 	.word	0x00000000
	.align		4
        /*0014*/ 	.word	0xfffffffd
	.align		4
        /*0018*/ 	.word	0x00000000
	.align		4
        /*001c*/ 	.word	0xfffffffc


//--------------------- .nv.constant4             --------------------------
	.section	.nv.constant4,"a",@progbits
	.align	8
	.align		8
.nv.constant4:
        /*0000*/ 	.dword	_ZN39_INTERNAL_cbca321c_4_k_cu_72790fe8_39984cuda3std3__45__cpo5beginE
	.align		8
        /*0008*/ 	.dword	_ZN39_INTERNAL_cbca321c_4_k_cu_72790fe8_39984cuda3std3__45__cpo3endE
	.align		8
        /*0010*/ 	.dword	_ZN39_INTERNAL_cbca321c_4_k_cu_72790fe8_39984cuda3std3__45__cpo6cbeginE
	.align		8
        /*0018*/ 	.dword	_ZN39_INTERNAL_cbca321c_4_k_cu_72790fe8_39984cuda3std3__45__cpo4cendE
	.align		8
        /*0020*/ 	.dword	_ZN39_INTERNAL_cbca321c_4_k_cu_72790fe8_39984cuda3std3__441_GLOBAL__N__cbca321c_4_k_cu_72790fe8_39986ignoreE
	.align		8
        /*0028*/ 	.dword	_ZN39_INTERNAL_cbca321c_4_k_cu_72790fe8_39984cuda3std3__419piecewise_constructE
	.align		8
        /*0030*/ 	.dword	_ZN39_INTERNAL_cbca321c_4_k_cu_72790fe8_39984cuda3std3__48in_placeE
	.align		8
        /*0038*/ 	.dword	_ZN39_INTERNAL_cbca321c_4_k_cu_72790fe8_39984cuda3std6ranges3__45__cpo4swapE
	.align		8
        /*0040*/ 	.dword	_ZN39_INTERNAL_cbca321c_4_k_cu_72790fe8_39984cuda3std6ranges3__45__cpo9iter_moveE
	.align		8
        /*0048*/ 	.dword	_ZN39_INTERNAL_cbca321c_4_k_cu_72790fe8_39984cute7productE
	.align		8
        /*0050*/ 	.dword	_ZN39_INTERNAL_cbca321c_4_k_cu_72790fe8_39984cute1_E


//--------------------- .text._ZN7cutlass13device_kernelINS_4conv6kernel13ConvUniversalINS1_16ConvProblemShapeILNS1_8OperatorE0ELi2EEENS1_10collective14CollectiveConvINS1_46MainloopSm90TmaGmmaWarpSpecializedImplicitGemmILS5_0ELi2ELi2EN4cute5tupleIJNSA_1CILi2EEENSC_ILi1EEESE_EEENS1_36KernelImplicitTmaWarpSpecializedSm90ELi1EEENSB_IJNSC_ILi256EEENSC_ILi128EEENSB_IJNSC_ILi64EEEEEEEEENS_10tfloat32_tESN_NSA_8TiledMMAINSA_8MMA_AtomIJNSA_4SM904GMMA30MMA_64x128x8_F32TF32TF32_SS_TNILNSR_7ScaleInE1ELST_1EEEEEENSA_6LayoutINSB_IJSE_SE_SE_EEENSB_IJNSC_ILi0EEESY_SY_EEEEENSB_IJNSA_10UnderscoreES11_S11_EEEEENS7_6detail26Sm90ImplicitGemmTileTraitsINSA_20SM90_TMA_LOAD_IM2COLENSA_14ComposedLayoutINSA_7SwizzleILi3ELi4ELi3EEENSA_18smem_ptr_flag_bitsILi32EEENSW_INSB_IJNSB_IJNSC_ILi8EEENSC_ILi32EEEEEENSB_IJS1D_SD_EEENSB_IJSE_SD_EEEEEENSB_IJNSB_IJS1D_NSC_ILi512EEEEEENSB_IJSE_SI_EEENSB_IJSY_NSC_ILi16384EEEEEEEEEEEEEvEENS15_INSA_23SM90_TMA_LOAD_MULTICASTENS17_IS19_S1B_NSW_INSB_IJNSB_IJS1C_NSC_ILi16EEEEEES1F_S1G_EEENSB_IJS1J_S1K_NSB_IJSY_NSC_ILi8192EEEEEEEEEEEEEvEEEENS_8epilogue10collective6detail29Sm90TmaWarpSpecializedAdapterINS23_15DefaultEpilogueISN_NSB_IJNSB_IJlllEEESE_SY_EEES28_NS22_6thread17LinearCombinationISN_Li1EffLNS29_9ScaleType4KindE0ELNS_15FloatRoundStyleE2ESN_EENS_4gemm15EpilogueDefaultEEEEEvvEEEEvNT_6ParamsE --------------------------
	.section	.text._ZN7cutlass13device_kernelINS_4conv6kernel13ConvUniversalINS1_16ConvProblemShapeILNS1_8OperatorE0ELi2EEENS1_10collective14CollectiveConvINS1_46MainloopSm90TmaGmmaWarpSpecializedImplicitGemmILS5_0ELi2ELi2EN4cute5tupleIJNSA_1CILi2EEENSC_ILi1EEESE_EEENS1_36KernelImplicitTmaWarpSpecializedSm90ELi1EEENSB_IJNSC_ILi256EEENSC_ILi128EEENSB_IJNSC_ILi64EEEEEEEEENS_10tfloat32_tESN_NSA_8TiledMMAINSA_8MMA_AtomIJNSA_4SM904GMMA30MMA_64x128x8_F32TF32TF32_SS_TNILNSR_7ScaleInE1ELST_1EEEEEENSA_6LayoutINSB_IJSE_SE_SE_EEENSB_IJNSC_ILi0EEESY_SY_EEEEENSB_IJNSA_10UnderscoreES11_S11_EEEEENS7_6detail26Sm90ImplicitGemmTileTraitsINSA_20SM90_TMA_LOAD_IM2COLENSA_14ComposedLayoutINSA_7SwizzleILi3ELi4ELi3EEENSA_18smem_ptr_flag_bitsILi32EEENSW_INSB_IJNSB_IJNSC_ILi8EEENSC_ILi32EEEEEENSB_IJS1D_SD_EEENSB_IJSE_SD_EEEEEENSB_IJNSB_IJS1D_NSC_ILi512EEEEEENSB_IJSE_SI_EEENSB_IJSY_NSC_ILi16384EEEEEEEEEEEEEvEENS15_INSA_23SM90_TMA_LOAD_MULTICASTENS17_IS19_S1B_NSW_INSB_IJNSB_IJS1C_NSC_ILi16EEEEEES1F_S1G_EEENSB_IJS1J_S1K_NSB_IJSY_NSC_ILi8192EEEEEEEEEEEEEvEEEENS_8epilogue10collective6detail29Sm90TmaWarpSpecializedAdapterINS23_15DefaultEpilogueISN_NSB_IJNSB_IJlllEEESE_SY_EEES28_NS22_6thread17LinearCombinationISN_Li1EffLNS29_9ScaleType4KindE0ELNS_15FloatRoundStyleE2ESN_EENS_4gemm15EpilogueDefaultEEEEEvvEEEEvNT_6ParamsE,"ax",@progbits
	.align	128
.text._ZN7cutlass13device_kernelINS_4conv6kernel13ConvUniversalINS1_16ConvProblemShapeILNS1_8OperatorE0ELi2EEENS1_10collective14CollectiveConvINS1_46MainloopSm90TmaGmmaWarpSpecializedImplicitGemmILS5_0ELi2ELi2EN4cute5tupleIJNSA_1CILi2EEENSC_ILi1EEESE_EEENS1_36KernelImplicitTmaWarpSpecializedSm90ELi1EEENSB_IJNSC_ILi256EEENSC_ILi128EEENSB_IJNSC_ILi64EEEEEEEEENS_10tfloat32_tESN_NSA_8TiledMMAINSA_8MMA_AtomIJNSA_4SM904GMMA30MMA_64x128x8_F32TF32TF32_SS_TNILNSR_7ScaleInE1ELST_1EEEEEENSA_6LayoutINSB_IJSE_SE_SE_EEENSB_IJNSC_ILi0EEESY_SY_EEEEENSB_IJNSA_10UnderscoreES11_S11_EEEEENS7_6detail26Sm90ImplicitGemmTileTraitsINSA_20SM90_TMA_LOAD_IM2COLENSA_14ComposedLayoutINSA_7SwizzleILi3ELi4ELi3EEENSA_18smem_ptr_flag_bitsILi32EEENSW_INSB_IJNSB_IJNSC_ILi8EEENSC_ILi32EEEEEENSB_IJS1D_SD_EEENSB_IJSE_SD_EEEEEENSB_IJNSB_IJS1D_NSC_ILi512EEEEEENSB_IJSE_SI_EEENSB_IJSY_NSC_ILi16384EEEEEEEEEEEEEvEENS15_INSA_23SM90_TMA_LOAD_MULTICASTENS17_IS19_S1B_NSW_INSB_IJNSB_IJS1C_NSC_ILi16EEEEEES1F_S1G_EEENSB_IJS1J_S1K_NSB_IJSY_NSC_ILi8192EEEEEEEEEEEEEvEEEENS_8epilogue10collective6detail29Sm90TmaWarpSpecializedAdapterINS23_15DefaultEpilogueISN_NSB_IJNSB_IJlllEEESE_SY_EEES28_NS22_6thread17LinearCombinationISN_Li1EffLNS29_9ScaleType4KindE0ELNS_15FloatRoundStyleE2ESN_EENS_4gemm15EpilogueDefaultEEEEEvvEEEEvNT_6ParamsE:
        .type           _ZN7cutlass13device_kernelINS_4conv6kernel13ConvUniversalINS1_16ConvProblemShapeILNS1_8OperatorE0ELi2EEENS1_10collective14CollectiveConvINS1_46MainloopSm90TmaGmmaWarpSpecializedImplicitGemmILS5_0ELi2ELi2EN4cute5tupleIJNSA_1CILi2EEENSC_ILi1EEESE_EEENS1_36KernelImplicitTmaWarpSpecializedSm90ELi1EEENSB_IJNSC_ILi256EEENSC_ILi128EEENSB_IJNSC_ILi64EEEEEEEEENS_10tfloat32_tESN_NSA_8TiledMMAINSA_8MMA_AtomIJNSA_4SM904GMMA30MMA_64x128x8_F32TF32TF32_SS_TNILNSR_7ScaleInE1ELST_1EEEEEENSA_6LayoutINSB_IJSE_SE_SE_EEENSB_IJNSC_ILi0EEESY_SY_EEEEENSB_IJNSA_10UnderscoreES11_S11_EEEEENS7_6detail26Sm90ImplicitGemmTileTraitsINSA_20SM90_TMA_LOAD_IM2COLENSA_14ComposedLayoutINSA_7SwizzleILi3ELi4ELi3EEENSA_18smem_ptr_flag_bitsILi32EEENSW_INSB_IJNSB_IJNSC_ILi8EEENSC_ILi32EEEEEENSB_IJS1D_SD_EEENSB_IJSE_SD_EEEEEENSB_IJNSB_IJS1D_NSC_ILi512EEEEEENSB_IJSE_SI_EEENSB_IJSY_NSC_ILi16384EEEEEEEEEEEEEvEENS15_INSA_23SM90_TMA_LOAD_MULTICASTENS17_IS19_S1B_NSW_INSB_IJNSB_IJS1C_NSC_ILi16EEEEEES1F_S1G_EEENSB_IJS1J_S1K_NSB_IJSY_NSC_ILi8192EEEEEEEEEEEEEvEEEENS_8epilogue10collective6detail29Sm90TmaWarpSpecializedAdapterINS23_15DefaultEpilogueISN_NSB_IJNSB_IJlllEEESE_SY_EEES28_NS22_6thread17LinearCombinationISN_Li1EffLNS29_9ScaleType4KindE0ELNS_15FloatRoundStyleE2ESN_EENS_4gemm15EpilogueDefaultEEEEEvvEEEEvNT_6ParamsE,@function
        .size           _ZN7cutlass13device_kernelINS_4conv6kernel13ConvUniversalINS1_16ConvProblemShapeILNS1_8OperatorE0ELi2EEENS1_10collective14CollectiveConvINS1_46MainloopSm90TmaGmmaWarpSpecializedImplicitGemmILS5_0ELi2ELi2EN4cute5tupleIJNSA_1CILi2EEENSC_ILi1EEESE_EEENS1_36KernelImplicitTmaWarpSpecializedSm90ELi1EEENSB_IJNSC_ILi256EEENSC_ILi128EEENSB_IJNSC_ILi64EEEEEEEEENS_10tfloat32_tESN_NSA_8TiledMMAINSA_8MMA_AtomIJNSA_4SM904GMMA30MMA_64x128x8_F32TF32TF32_SS_TNILNSR_7ScaleInE1ELST_1EEEEEENSA_6LayoutINSB_IJSE_SE_SE_EEENSB_IJNSC_ILi0EEESY_SY_EEEEENSB_IJNSA_10UnderscoreES11_S11_EEEEENS7_6detail26Sm90ImplicitGemmTileTraitsINSA_20SM90_TMA_LOAD_IM2COLENSA_14ComposedLayoutINSA_7SwizzleILi3ELi4ELi3EEENSA_18smem_ptr_flag_bitsILi32EEENSW_INSB_IJNSB_IJNSC_ILi8EEENSC_ILi32EEEEEENSB_IJS1D_SD_EEENSB_IJSE_SD_EEEEEENSB_IJNSB_IJS1D_NSC_ILi512EEEEEENSB_IJSE_SI_EEENSB_IJSY_NSC_ILi16384EEEEEEEEEEEEEvEENS15_INSA_23SM90_TMA_LOAD_MULTICASTENS17_IS19_S1B_NSW_INSB_IJNSB_IJS1C_NSC_ILi16EEEEEES1F_S1G_EEENSB_IJS1J_S1K_NSB_IJSY_NSC_ILi8192EEEEEEEEEEEEEvEEEENS_8epilogue10collective6detail29Sm90TmaWarpSpecializedAdapterINS23_15DefaultEpilogueISN_NSB_IJNSB_IJlllEEESE_SY_EEES28_NS22_6thread17LinearCombinationISN_Li1EffLNS29_9ScaleType4KindE0ELNS_15FloatRoundStyleE2ESN_EENS_4gemm15EpilogueDefaultEEEEEvvEEEEvNT_6ParamsE,(.L_x_537 - _ZN7cutlass13device_kernelINS_4conv6kernel13ConvUniversalINS1_16ConvProblemShapeILNS1_8OperatorE0ELi2EEENS1_10collective14CollectiveConvINS1_46MainloopSm90TmaGmmaWarpSpecializedImplicitGemmILS5_0ELi2ELi2EN4cute5tupleIJNSA_1CILi2EEENSC_ILi1EEESE_EEENS1_36KernelImplicitTmaWarpSpecializedSm90ELi1EEENSB_IJNSC_ILi256EEENSC_ILi128EEENSB_IJNSC_ILi64EEEEEEEEENS_10tfloat32_tESN_NSA_8TiledMMAINSA_8MMA_AtomIJNSA_4SM904GMMA30MMA_64x128x8_F32TF32TF32_SS_TNILNSR_7ScaleInE1ELST_1EEEEEENSA_6LayoutINSB_IJSE_SE_SE_EEENSB_IJNSC_ILi0EEESY_SY_EEEEENSB_IJNSA_10UnderscoreES11_S11_EEEEENS7_6detail26Sm90ImplicitGemmTileTraitsINSA_20SM90_TMA_LOAD_IM2COLENSA_14ComposedLayoutINSA_7SwizzleILi3ELi4ELi3EEENSA_18smem_ptr_flag_bitsILi32EEENSW_INSB_IJNSB_IJNSC_ILi8EEENSC_ILi32EEEEEENSB_IJS1D_SD_EEENSB_IJSE_SD_EEEEEENSB_IJNSB_IJS1D_NSC_ILi512EEEEEENSB_IJSE_SI_EEENSB_IJSY_NSC_ILi16384EEEEEEEEEEEEEvEENS15_INSA_23SM90_TMA_LOAD_MULTICASTENS17_IS19_S1B_NSW_INSB_IJNSB_IJS1C_NSC_ILi16EEEEEES1F_S1G_EEENSB_IJS1J_S1K_NSB_IJSY_NSC_ILi8192EEEEEEEEEEEEEvEEEENS_8epilogue10collective6detail29Sm90TmaWarpSpecializedAdapterINS23_15DefaultEpilogueISN_NSB_IJNSB_IJlllEEESE_SY_EEES28_NS22_6thread17LinearCombinationISN_Li1EffLNS29_9ScaleType4KindE0ELNS_15FloatRoundStyleE2ESN_EENS_4gemm15EpilogueDefaultEEEEEvvEEEEvNT_6ParamsE)
        .other          _ZN7cutlass13device_kernelINS_4conv6kernel13ConvUniversalINS1_16ConvProblemShapeILNS1_8OperatorE0ELi2EEENS1_10collective14CollectiveConvINS1_46MainloopSm90TmaGmmaWarpSpecializedImplicitGemmILS5_0ELi2ELi2EN4cute5tupleIJNSA_1CILi2EEENSC_ILi1EEESE_EEENS1_36KernelImplicitTmaWarpSpecializedSm90ELi1EEENSB_IJNSC_ILi256EEENSC_ILi128EEENSB_IJNSC_ILi64EEEEEEEEENS_10tfloat32_tESN_NSA_8TiledMMAINSA_8MMA_AtomIJNSA_4SM904GMMA30MMA_64x128x8_F32TF32TF32_SS_TNILNSR_7ScaleInE1ELST_1EEEEEENSA_6LayoutINSB_IJSE_SE_SE_EEENSB_IJNSC_ILi0EEESY_SY_EEEEENSB_IJNSA_10UnderscoreES11_S11_EEEEENS7_6detail26Sm90ImplicitGemmTileTraitsINSA_20SM90_TMA_LOAD_IM2COLENSA_14ComposedLayoutINSA_7SwizzleILi3ELi4ELi3EEENSA_18smem_ptr_flag_bitsILi32EEENSW_INSB_IJNSB_IJNSC_ILi8EEENSC_ILi32EEEEEENSB_IJS1D_SD_EEENSB_IJSE_SD_EEEEEENSB_IJNSB_IJS1D_NSC_ILi512EEEEEENSB_IJSE_SI_EEENSB_IJSY_NSC_ILi16384EEEEEEEEEEEEEvEENS15_INSA_23SM90_TMA_LOAD_MULTICASTENS17_IS19_S1B_NSW_INSB_IJNSB_IJS1C_NSC_ILi16EEEEEES1F_S1G_EEENSB_IJS1J_S1K_NSB_IJSY_NSC_ILi8192EEEEEEEEEEEEEvEEEENS_8epilogue10collective6detail29Sm90TmaWarpSpecializedAdapterINS23_15DefaultEpilogueISN_NSB_IJNSB_IJlllEEESE_SY_EEES28_NS22_6thread17LinearCombinationISN_Li1EffLNS29_9ScaleType4KindE0ELNS_15FloatRoundStyleE2ESN_EENS_4gemm15EpilogueDefaultEEEEEvvEEEEvNT_6ParamsE,@"STO_CUDA_ENTRY STV_DEFAULT"
_ZN7cutlass13device_kernelINS_4conv6kernel13ConvUniversalINS1_16ConvProblemShapeILNS1_8OperatorE0ELi2EEENS1_10collective14CollectiveConvINS1_46MainloopSm90TmaGmmaWarpSpecializedImplicitGemmILS5_0ELi2ELi2EN4cute5tupleIJNSA_1CILi2EEENSC_ILi1EEESE_EEENS1_36KernelImplicitTmaWarpSpecializedSm90ELi1EEENSB_IJNSC_ILi256EEENSC_ILi128EEENSB_IJNSC_ILi64EEEEEEEEENS_10tfloat32_tESN_NSA_8TiledMMAINSA_8MMA_AtomIJNSA_4SM904GMMA30MMA_64x128x8_F32TF32TF32_SS_TNILNSR_7ScaleInE1ELST_1EEEEEENSA_6LayoutINSB_IJSE_SE_SE_EEENSB_IJNSC_ILi0EEESY_SY_EEEEENSB_IJNSA_10UnderscoreES11_S11_EEEEENS7_6detail26Sm90ImplicitGemmTileTraitsINSA_20SM90_TMA_LOAD_IM2COLENSA_14ComposedLayoutINSA_7SwizzleILi3ELi4ELi3EEENSA_18smem_ptr_flag_bitsILi32EEENSW_INSB_IJNSB_IJNSC_ILi8EEENSC_ILi32EEEEEENSB_IJS1D_SD_EEENSB_IJSE_SD_EEEEEENSB_IJNSB_IJS1D_NSC_ILi512EEEEEENSB_IJSE_SI_EEENSB_IJSY_NSC_ILi16384EEEEEEEEEEEEEvEENS15_INSA_23SM90_TMA_LOAD_MULTICASTENS17_IS19_S1B_NSW_INSB_IJNSB_IJS1C_NSC_ILi16EEEEEES1F_S1G_EEENSB_IJS1J_S1K_NSB_IJSY_NSC_ILi8192EEEEEEEEEEEEEvEEEENS_8epilogue10collective6detail29Sm90TmaWarpSpecializedAdapterINS23_15DefaultEpilogueISN_NSB_IJNSB_IJlllEEESE_SY_EEES28_NS22_6thread17LinearCombinationISN_Li1EffLNS29_9ScaleType4KindE0ELNS_15FloatRoundStyleE2ESN_EENS_4gemm15EpilogueDefaultEEEEEvvEEEEvNT_6ParamsE:
[----:B------:R-:W0:Y:S01]  /*0000*/  LDC R1, c[0x0][0x28] ;  /* 0x00000a00ff017b82 */ /* 0x000e220000000800 */
[----:B------:R-:W1:Y:S01]  /*0010*/  S2R R8, SR_TID.X ;  /* 0x0000000000087919 */ /* 0x000e620000002100 */
[----:B------:R-:W-:Y:S01]  /*0020*/  ELECT P0, URZ, PT ;  /* 0x00000000003f782f */ /* 0x000fe20003800000 */
[----:B------:R-:W-:Y:S01]  /*0030*/  BSSY B0, `(.L_x_0) ;  /* 0x0000017000007945 */ /* 0x000fe20003800000 */
[----:B0-----:R-:W-:Y:S01]  /*0040*/  VIADD R1, R1, 0xfffff930 ;  /* 0xfffff93001017836 */ /* 0x001fe20000000000 */
[----:B------:R-:W0:Y:S01]  /*0050*/  S2R R9, SR_CTAID.X ;  /* 0x0000000000097919 */ /* 0x000e220000002500 */
[--C-:B-1----:R-:W-:Y:S02]  /*0060*/  SHF.R.U32.HI R0, RZ, 0x5, R8.reuse ;  /* 0x00000005ff007819 */ /* 0x102fe40000011608 */
[----:B------:R-:W-:-:S03]  /*0070*/  SHF.R.S32.HI R3, RZ, 0x1f, R8 ;  /* 0x0000001fff037819 */ /* 0x000fc60000011408 */
[----:B------:R-:W1:Y:S02]  /*0080*/  SHFL.IDX PT, R2, R0, RZ, 0x1f ;  /* 0x00001fff00027589 */ /* 0x000e6400000e0000 */
[----:B-1----:R-:W-:Y:S02]  /*0090*/  R2UR UR4, R2 ;  /* 0x00000000020472ca */ /* 0x002fe400000e0000 */
[----:B------:R-:W-:-:S06]  /*00a0*/  SHF.R.U32.HI R2, RZ, 0x7, R8 ;  /* 0x00000007ff027819 */ /* 0x000fcc0000011608 */
[----:B------:R-:W1:Y:S05]  /*00b0*/  SHFL.IDX PT, R2, R2, RZ, 0x1f ;  /* 0x00001fff02027589 */ /* 0x000e6a00000e0000 */
[----:B------:R-:W-:Y:S02]  /*00c0*/  USHF.R.S32.HI UR5, URZ, 0x1f, UR4 ;  /* 0x0000001f3f057899 */ /* 0x000fe40008011404 */
[----:B------:R-:W-:Y:S02]  /*00d0*/  ISETP.NE.OR P0, PT, RZ, UR4, !P0 ;  /* 0x00000004ff007c0c */ /* 0x000fe4000c705670 */
[----:B------:R-:W-:-:S04]  /*00e0*/  ULEA.HI UR5, UR5, UR4, URZ, 0x2 ;  /* 0x0000000405057291 */ /* 0x000fc8000f8f103f */
[----:B------:R-:W-:-:S04]  /*00f0*/  ULOP3.LUT UR5, UR5, 0xfffffffc, URZ, 0xc0, !UPT ;  /* 0xfffffffc05057892 */ /* 0x000fc8000f8ec03f */
[----:B------:R-:W-:-:S03]  /*0100*/  UIADD3 UR8, UR4, -UR5, URZ ;  /* 0x8000000504087290 */ /* 0x000fc6000fffe03f */
[----:B0-----:R-:W-:Y:S09]  /*0110*/  @P0 BRA `(.L_x_1) ;  /* 0x0000000000200947 */ /* 0x001ff20003800000 */
[----:B------:R-:W-:Y:S02]  /*0120*/  ULDC.64 UR4, c[0x0][0x198] ;  /* 0x0000660000047ab9 */ /* 0x000fe40000000a00 */
[----:B------:R-:W-:Y:S02]  /*0130*/  UIADD3 UR6, UP0, UR4, 0xf0, URZ ;  /* 0x000000f004067890 */ /* 0x000fe4000ff1e03f */
[----:B------:R-:W-:Y:S02]  /*0140*/  UIADD3 UR4, UP1, UR4, 0x1f0, URZ ;  /* 0x000001f004047890 */ /* 0x000fe4000ff3e03f */
[----:B------:R-:W-:Y:S02]  /*0150*/  UIADD3.X UR7, URZ, UR5, URZ, UP0, !UPT ;  /* 0x000000053f077290 */ /* 0x000fe400087fe43f */
[----:B------:R-:W-:-:S07]  /*0160*/  UIADD3.X UR5, URZ, UR5, URZ, UP1, !UPT ;  /* 0x000000053f057290 */ /* 0x000fce0008ffe43f */
[----:B------:R0:W-:Y:S02]  /*0170*/  UTMACCTL.PF [UR6] ;  /* 0x00000000060079b9 */ /* 0x0001e40008040000 */
[----:B------:R0:W-:Y:S02]  /*0180*/  UTMACCTL.PF [UR4] ;  /* 0x00000000040079b9 */ /* 0x0001e40008040000 */
[----:B0-----:R-:W-:Y:S01]  /*0190*/  NOP ;  /* 0x0000000000007918 */ /* 0x001fe20000000000 */
.L_x_1:
[----:B------:R-:W-:Y:S05]  /*01a0*/  BSYNC B0 ;  /* 0x0000000000007941 */ /* 0x000fea0003800000 */
.L_x_0:
[----:B------:R-:W0:Y:S01]  /*01b0*/  SHFL.IDX PT, R0, R0, RZ, 0x1f ;  /* 0x00001fff00007589 */ /* 0x000e2200000e0000 */
[----:B------:R-:W-:Y:S02]  /*01c0*/  LEA.HI R3, R3, R8, RZ, 0x7 ;  /* 0x0000000803037211 */ /* 0x000fe400078f38ff */
[----:B-1----:R-:W-:Y:S01]  /*01d0*/  R2UR UR10, R2 ;  /* 0x00000000020a72ca */ /* 0x002fe200000e0000 */
[----:B------:R-:W1:Y:S01]  /*01e0*/  S2R R11, SR_CTAID.Y ;  /* 0x00000000000b7919 */ /* 0x000e620000002600 */
[----:B------:R-:W-:Y:S02]  /*01f0*/  LOP3.LUT R3, R3, 0xffffff80, RZ, 0xc0, !PT ;  /* 0xffffff8003037812 */ /* 0x000fe400078ec0ff */
[----:B------:R-:W-:-:S03]  /*0200*/  I2FP.F32.U32 R7, R9 ;  /* 0x0000000900077245 */ /* 0x000fc60000201000 */
[----:B------:R-:W-:-:S05]  /*0210*/  IMAD.IADD R13, R8, 0x1, -R3 ;  /* 0x00000001080d7824 */ /* 0x000fca00078e0a03 */
[----:B------:R-:W-:Y:S01]  /*0220*/  SHF.R.S32.HI R2, RZ, 0x1f, R13 ;  /* 0x0000001fff027819 */ /* 0x000fe2000001140d */
[----:B------:R-:W-:Y:S02]  /*0230*/  ULOP3.LUT UP0, URZ, UR10, UR8, URZ, 0xfc, !UPT ;  /* 0x000000080a3f7292 */ /* 0x000fe4000f80fc3f */
[----:B------:R-:W-:Y:S01]  /*0240*/  UISETP.NE.AND UP1, UPT, UR10, 0x1, UPT ;  /* 0x000000010a00788c */ /* 0x000fe2000bf25270 */
[----:B------:R-:W-:Y:S01]  /*0250*/  LEA.HI R2, R2, R13, RZ, 0x3 ;  /* 0x0000000d02027211 */ /* 0x000fe200078f18ff */
[----:B------:R-:W-:-:S03]  /*0260*/  USEL UR4, URZ, 0x1, UP0 ;  /* 0x000000013f047887 */ /* 0x000fc60008000000 */
[--C-:B------:R-:W-:Y:S01]  /*0270*/  SHF.R.S32.HI R4, RZ, 0x3, R2.reuse ;  /* 0x00000003ff047819 */ /* 0x100fe20000011402 */
[----:B------:R-:W-:Y:S01]  /*0280*/  USEL UR4, UR4, 0x2, UP1 ;  /* 0x0000000204047887 */ /* 0x000fe20008800000 */
[----:B0-----:R-:W-:Y:S02]  /*0290*/  ISETP.NE.AND P0, PT, R0, RZ, PT ;  /* 0x000000ff0000720c */ /* 0x001fe40003f05270 */
[----:B------:R-:W-:Y:S02]  /*02a0*/  SHF.R.S32.HI R3, RZ, 0x1f, R2 ;  /* 0x0000001fff037819 */ /* 0x000fe40000011402 */
[----:B------:R-:W-:Y:S02]  /*02b0*/  SHF.R.S32.HI R5, RZ, 0x1f, R0 ;  /* 0x0000001fff057819 */ /* 0x000fe40000011400 */
[----:B------:R-:W-:Y:S01]  /*02c0*/  LEA.HI R2, R3, R4, RZ, 0x2 ;  /* 0x0000000403027211 */ /* 0x000fe200078f10ff */
[----:B------:R-:W-:Y:S01]  /*02d0*/  IMAD.U32 R3, RZ, RZ, UR4 ;  /* 0x00000004ff037e24 */ /* 0x000fe2000f8e00ff */
[----:B------:R-:W-:-:S05]  /*02e0*/  LEA.HI R6, R5, R0, RZ, 0x2 ;  /* 0x0000000005067211 */ /* 0x000fca00078f10ff */
[----:B-1----:R-:W-:Y:S05]  /*02f0*/  @P0 BRA `(.L_x_2) ;  /* 0x0000000000480947 */ /* 0x002fea0003800000 */
[----:B------:R-:W0:Y:S01]  /*0300*/  S2UR UR9, SR_CgaCtaId ;  /* 0x00000000000979c3 */ /* 0x000e220000008800 */
[----:B------:R-:W-:Y:S01]  /*0310*/  UMOV UR4, 0x400 ;  /* 0x0000040000047882 */ /* 0x000fe20000000000 */
[----:B------:R-:W-:Y:S01]  /*0320*/  UMOV UR5, 0x1 ;  /* 0x0000000100057882 */ /* 0x000fe20000000000 */
[----:B------:R-:W-:Y:S01]  /*0330*/  UMOV UR6, 0x2 ;  /* 0x0000000200067882 */ /* 0x000fe20000000000 */
[----:B------:R-:W-:Y:S01]  /*0340*/  ELECT P0, URZ, PT ;  /* 0x00000000003f782f */ /* 0x000fe20003800000 */
[----:B------:R-:W-:-:S04]  /*0350*/  UIADD3 UR6, -UR6, 0x100000, URZ ;  /* 0x0010000006067890 */ /* 0x000fc8000fffe13f */
[----:B------:R-:W-:Y:S02]  /*0360*/  USHF.L.U32 UR7, UR6, 0xb, URZ ;  /* 0x0000000b06077899 */ /* 0x000fe4000800063f */
[----:B------:R-:W-:Y:S02]  /*0370*/  USHF.L.U32 UR6, UR6, 0x1, URZ ;  /* 0x0000000106067899 */ /* 0x000fe4000800063f */
[----:B0-----:R-:W-:Y:S02]  /*0380*/  ULEA UR9, UR9, UR4, 0x18 ;  /* 0x0000000409097291 */ /* 0x001fe4000f8ec03f */
[----:B------:R-:W-:-:S04]  /*0390*/  UIADD3 UR4, -UR5, 0x100000, URZ ;  /* 0x0010000005047890 */ /* 0x000fc8000fffe13f */
[----:B------:R-:W-:Y:S02]  /*03a0*/  USHF.L.U32 UR5, UR4, 0xb, URZ ;  /* 0x0000000b04057899 */ /* 0x000fe4000800063f */
[----:B------:R-:W-:Y:S01]  /*03b0*/  USHF.L.U32 UR4, UR4, 0x1, URZ ;  /* 0x0000000104047899 */ /* 0x000fe2000800063f */
[----:B------:R-:W0:Y:S11]  /*03c0*/  FENCE.VIEW.ASYNC.S ;  /* 0x00000000000073c6 */ /* 0x000e360000000000 */
[----:B0-----:R0:W1:Y:S01]  /*03d0*/  SYNCS.EXCH.64 URZ, [UR9+0x30000], UR4 ;  /* 0x03000004093f75b2 */ /* 0x0010620008000100 */
[----:B------:R0:W2:Y:S01]  /*03e0*/  SYNCS.EXCH.64 URZ, [UR9+0x30010], UR6 ;  /* 0x03001006093f75b2 */ /* 0x0000a20008000100 */
[----:B------:R0:W3:Y:S01]  /*03f0*/  SYNCS.EXCH.64 URZ, [UR9+0x30008], UR4 ;  /* 0x03000804093f75b2 */ /* 0x0000e20008000100 */
[----:B------:R0:W4:Y:S01]  /*0400*/  SYNCS.EXCH.64 URZ, [UR9+0x30018], UR6 ;  /* 0x03001806093f75b2 */ /* 0x0001220008000100 */
[----:B------:R-:W-:Y:S01]  /*0410*/  NOP ;  /* 0x0000000000007918 */ /* 0x000fe20000000000 */
.L_x_2:
[----:B0-----:R-:W-:Y:S01]  /*0420*/  ULDC UR4, c[0x0][0x150] ;  /* 0x0000540000047ab9 */ /* 0x001fe20000000800 */
[----:B------:R-:W-:Y:S01]  /*0430*/  LOP3.LUT R5, R2, 0xfffffffc, RZ, 0xc0, !PT ;  /* 0xfffffffc02057812 */ /* 0x000fe200078ec0ff */
[----:B------:R-:W-:Y:S01]  /*0440*/  FMUL R10, R7, UR4 ;  /* 0x00000004070a7c20 */ /* 0x000fe20008400000 */
[----:B------:R-:W-:Y:S01]  /*0450*/  LOP3.LUT R7, R6, 0x3ffffffc, RZ, 0xc0, !PT ;  /* 0x3ffffffc06077812 */ /* 0x000fe200078ec0ff */
[----:B------:R-:W-:Y:S01]  /*0460*/  ULDC UR4, c[0x0][0x154] ;  /* 0x0000550000047ab9 */ /* 0x000fe20000000800 */
[----:B------:R-:W-:Y:S01]  /*0470*/  I2FP.F32.U32 R2, R11 ;  /* 0x0000000b00027245 */ /* 0x000fe20000201000 */
[----:B------:R-:W-:Y:S01]  /*0480*/  IMAD.IADD R5, R4, 0x1, -R5 ;  /* 0x0000000104057824 */ /* 0x000fe200078e0a05 */
[----:B------:R-:W0:Y:S01]  /*0490*/  LDC R6, c[0x0][0x140] ;  /* 0x00005000ff067b82 */ /* 0x000e220000000800 */
[----:B------:R-:W5:Y:S01]  /*04a0*/  F2I.U32.TRUNC.NTZ R10, R10 ;  /* 0x0000000a000a7305 */ /* 0x000f62000020f000 */
[----:B------:R-:W-:Y:S02]  /*04b0*/  IMAD.IADD R0, R0, 0x1, -R7 ;  /* 0x0000000100007824 */ /* 0x000fe400078e0a07 */
[----:B------:R-:W-:Y:S01]  /*04c0*/  FMUL R2, R2, UR4 ;  /* 0x0000000402027c20 */ /* 0x000fe20008400000 */
[----:B------:R-:W-:Y:S01]  /*04d0*/  ULDC UR4, c[0x0][0x144] ;  /* 0x0000510000047ab9 */ /* 0x000fe20000000800 */
[----:B------:R-:W-:Y:S01]  /*04e0*/  LOP3.LUT P0, RZ, R13, 0x7, RZ, 0xc0, !PT ;  /* 0x000000070dff7812 */ /* 0x000fe2000780c0ff */
[----:B------:R-:W-:Y:S01]  /*04f0*/  IMAD R5, R0, 0x4, R5 ;  /* 0x0000000400057824 */ /* 0x000fe200078e0205 */
[----:B------:R-:W-:Y:S01]  /*0500*/  NOP ;  /* 0x0000000000007918 */ /* 0x000fe20000000000 */
[----:B------:R-:W-:Y:S01]  /*0510*/  NOP ;  /* 0x0000000000007918 */ /* 0x000fe20000000000 */
[----:B------:R-:W1:Y:S02]  /*0520*/  F2I.U32.TRUNC.NTZ R2, R2 ;  /* 0x0000000200027305 */ /* 0x000e64000020f000 */
[----:B------:R-:W-:-:S04]  /*0530*/  LEA.HI R0, R5, R5, RZ, 0x1 ;  /* 0x0000000505007211 */ /* 0x000fc800078f08ff */
[----:B------:R-:W-:Y:S01]  /*0540*/  LOP3.LUT R0, R0, 0xfffffffe, RZ, 0xc0, !PT ;  /* 0xfffffffe00007812 */ /* 0x000fe200078ec0ff */
[----:B-----5:R-:W-:-:S04]  /*0550*/  IMAD.MOV R4, RZ, RZ, -R10 ;  /* 0x000000ffff047224 */ /* 0x020fc800078e0a0a */
[C---:B------:R-:W-:Y:S02]  /*0560*/  IMAD.IADD R0, R5.reuse, 0x1, -R0 ;  /* 0x0000000105007824 */ /* 0x040fe400078e0a00 */
[----:B------:R-:W-:Y:S01]  /*0570*/  IMAD R7, R4, UR4, R9 ;  /* 0x0000000404077c24 */ /* 0x000fe2000f8e0209 */
[----:B------:R-:W-:Y:S01]  /*0580*/  ULDC UR4, c[0x0][0x148] ;  /* 0x0000520000047ab9 */ /* 0x000fe20000000800 */
[----:B-1----:R-:W-:Y:S01]  /*0590*/  IMAD.MOV R4, RZ, RZ, -R2 ;  /* 0x000000ffff047224 */ /* 0x002fe200078e0a02 */
[----:B0-----:R-:W-:Y:S02]  /*05a0*/  ISETP.EQ.U32.AND P1, PT, R6, 0x1, PT ;  /* 0x000000010600780c */ /* 0x001fe40003f22070 */
[----:B------:R-:W-:Y:S01]  /*05b0*/  ISETP.NE.AND P2, PT, R0, R7, PT ;  /* 0x000000070000720c */ /* 0x000fe20003f45270 */
[----:B------:R-:W-:Y:S02]  /*05c0*/  IMAD.SHL.U32 R0, R5, 0x4, RZ ;  /* 0x0000000405007824 */ /* 0x000fe400078e00ff */
[----:B------:R-:W-:Y:S01]  /*05d0*/  IMAD R7, R4, UR4, R11 ;  /* 0x0000000404077c24 */ /* 0x000fe2000f8e020b */
[----:B------:R-:W-:-:S02]  /*05e0*/  MOV R4, 0x1 ;  /* 0x0000000100047802 */ /* 0x000fc40000000f00 */
[----:B------:R-:W-:-:S04]  /*05f0*/  LOP3.LUT R5, R5, 0xc, R0, 0x78, !PT ;  /* 0x0000000c05057812 */ /* 0x000fc800078e7800 */
[----:B------:R-:W-:-:S03]  /*0600*/  ISETP.LT.U32.AND P0, PT, R5, 0x2, !P0 ;  /* 0x000000020500780c */ /* 0x000fc60004701070 */
[----:B------:R-:W-:-:S04]  /*0610*/  @P2 LEA.HI R0, R5, R5, RZ, 0x1 ;  /* 0x0000000505002211 */ /* 0x000fc800078f08ff */
[----:B------:R-:W-:-:S04]  /*0620*/  @P2 SHF.R.S32.HI R0, RZ, 0x1, R0 ;  /* 0x00000001ff002819 */ /* 0x000fc80000011400 */
[----:B------:R-:W-:Y:S02]  /*0630*/  @P2 ISETP.NE.AND P3, PT, R0, R7, PT ;  /* 0x000000070000220c */ /* 0x000fe40003f65270 */
[----:B------:R-:W-:Y:S02]  /*0640*/  SEL R7, RZ, 0x1, !P0 ;  /* 0x00000001ff077807 */ /* 0x000fe40004000000 */
[----:B------:R-:W-:-:S04]  /*0650*/  @P2 SEL R4, RZ, 0x1, P3 ;  /* 0x00000001ff042807 */ /* 0x000fc80001800000 */
[----:B------:R-:W-:Y:S01]  /*0660*/  LOP3.LUT R4, R4, R7, RZ, 0xc0, !PT ;  /* 0x0000000704047212 */ /* 0x000fe200078ec0ff */
[----:B------:R-:W-:Y:S06]  /*0670*/  @!P1 BRA `(.L_x_3) ;  /* 0x0000000000089947 */ /* 0x000fec0003800000 */
[----:B--234-:R-:W-:Y:S01]  /*0680*/  UCGABAR_ARV ;  /* 0x00000000000079c7 */ /* 0x01cfe20008000000 */
[----:B------:R-:W-:Y:S05]  /*0690*/  BRA `(.L_x_4) ;  /* 0x0000000000047947 */ /* 0x000fea0003800000 */
.L_x_3:
[----:B--234-:R-:W-:Y:S01]  /*06a0*/  NOP ;  /* 0x0000000000007918 */ /* 0x01cfe20000000000 */
.L_x_4:
[----:B------:R-:W-:Y:S01]  /*06b0*/  ULDC.64 UR4, c[0x0][0x598] ;  /* 0x0001660000047ab9 */ /* 0x000fe20000000a00 */
[----:B------:R-:W-:Y:S01]  /*06c0*/  ULDC.64 UR20, c[0x0][0x208] ;  /* 0x0000820000147ab9 */ /* 0x000fe20000000a00 */
[----:B------:R-:W-:-:S04]  /*06d0*/  ISETP.NE.U32.AND P0, PT, RZ, UR4, PT ;  /* 0x00000004ff007c0c */ /* 0x000fc8000bf05070 */
[----:B------:R-:W-:-:S13]  /*06e0*/  ISETP.NE.AND.EX P0, PT, RZ, UR5, PT, P0 ;  /* 0x00000005ff007c0c */ /* 0x000fda000bf05300 */
[----:B------:R-:W-:Y:S05]  /*06f0*/  @!P0 BRA `(.L_x_5) ;  /* 0x0000000000208947 */ /* 0x000fea0003800000 */
[----:B------:R-:W0:Y:S02]  /*0700*/  LDC.64 R6, c[0x0][0x598] ;  /* 0x00016600ff067b82 */ /* 0x000e240000000a00 */
[----:B0-----:R-:W2:Y:S02]  /*0710*/  LDG.E.64 R6, desc[UR20][R6.64] ;  /* 0x0000001406067981 */ /* 0x001ea4000c1e1b00 */
[----:B--2---:R-:W-:-:S04]  /*0720*/  ISETP.NE.U32.AND P0, PT, R6, RZ, PT ;  /* 0x000000ff0600720c */ /* 0x004fc80003f05070 */
[----:B------:R-:W-:-:S13]  /*0730*/  ISETP.NE.AND.EX P0, PT, R7, RZ, PT, P0 ;  /* 0x000000ff0700720c */ /* 0x000fda0003f05300 */
[----:B------:R-:W-:Y:S05]  /*0740*/  @!P0 BRA `(.L_x_5) ;  /* 0x00000000000c8947 */ /* 0x000fea0003800000 */
[----:B------:R-:W2:Y:S02]  /*0750*/  LD.E R6, desc[UR20][R6.64] ;  /* 0x0000001406067980 */ /* 0x000ea4000c101900 */
[----:B--2---:R-:W-:Y:S01]  /*0760*/  R2UR UR11, R6 ;  /* 0x00000000060b72ca */ /* 0x004fe200000e0000 */
[----:B------:R-:W-:-:S14]  /*0770*/  BRA `(.L_x_6) ;  /* 0x0000000000247947 */ /* 0x000fdc0003800000 */
.L_x_5:
[----:B------:R-:W-:Y:S02]  /*0780*/  ULDC.64 UR4, c[0x0][0x588] ;  /* 0x0001620000047ab9 */ /* 0x000fe40000000a00 */
[----:B------:R-:W-:-:S04]  /*0790*/  ISETP.NE.U32.AND P0, PT, RZ, UR4, PT ;  /* 0x00000004ff007c0c */ /* 0x000fc8000bf05070 */
[----:B------:R-:W-:-:S13]  /*07a0*/  ISETP.NE.AND.EX P0, PT, RZ, UR5, PT, P0 ;  /* 0x00000005ff007c0c */ /* 0x000fda000bf05300 */
[----:B------:R-:W-:Y:S05]  /*07b0*/  @!P0 BRA `(.L_x_7) ;  /* 0x0000000000108947 */ /* 0x000fea0003800000 */
[----:B------:R-:W0:Y:S02]  /*07c0*/  LDC.64 R6, c[0x0][0x588] ;  /* 0x00016200ff067b82 */ /* 0x000e240000000a00 */
[----:B0-----:R-:W2:Y:S02]  /*07d0*/  LDG.E R6, desc[UR20][R6.64] ;  /* 0x0000001406067981 */ /* 0x001ea4000c1e1900 */
[----:B--2---:R-:W-:Y:S01]  /*07e0*/  R2UR UR11, R6 ;  /* 0x00000000060b72ca */ /* 0x004fe200000e0000 */
[----:B------:R-:W-:-:S14]  /*07f0*/  BRA `(.L_x_6) ;  /* 0x0000000000047947 */ /* 0x000fdc0003800000 */
.L_x_7:
[----:B------:R-:W-:-:S05]  /*0800*/  ULDC UR11, c[0x0][0x580] ;  /* 0x00016000000b7ab9 */ /* 0x000fca0000000800 */
.L_x_6:
[----:B------:R-:W-:Y:S02]  /*0810*/  ULDC.64 UR4, c[0x0][0x5a0] ;  /* 0x0001680000047ab9 */ /* 0x000fe40000000a00 */
        /* <DEDUP_REMOVED lines=11> */
.L_x_8:
        /* <DEDUP_REMOVED lines=8> */
.L_x_10:
[----:B------:R-:W-:-:S05]  /*0950*/  ULDC UR22, c[0x0][0x584] ;  /* 0x0001610000167ab9 */ /* 0x000fca0000000800 */
.L_x_9:
[----:B------:R-:W-:Y:S02]  /*0960*/  ULDC UR4, c[0x0][0x3c4] ;  /* 0x0000f10000047ab9 */ /* 0x000fe40000000800 */
[----:B------:R-:W-:-:S04]  /*0970*/  UIADD3 UR4, UR4, 0x3f, URZ ;  /* 0x0000003f04047890 */ /* 0x000fc8000fffe03f */
[----:B------:R-:W-:-:S04]  /*0980*/  USHF.R.S32.HI UR5, URZ, 0x1f, UR4 ;  /* 0x0000001f3f057899 */ /* 0x000fc80008011404 */
[----:B------:R-:W-:-:S04]  /*0990*/  ULEA.HI UR5, UR5, UR4, URZ, 0x6 ;  /* 0x0000000405057291 */ /* 0x000fc8000f8f303f */
[----:B------:R-:W-:-:S03]  /*09a0*/  USHF.R.S32.HI UR6, URZ, 0x6, UR5 ;  /* 0x000000063f067899 */ /* 0x000fc60008011405 */
[----:B------:R-:W-:Y:S02]  /*09b0*/  ULDC.64 UR4, c[0x0][0x3c8] ;  /* 0x0000f20000047ab9 */ /* 0x000fe40000000a00 */
[----:B------:R-:W-:Y:S02]  /*09c0*/  UIMAD UR4, UR6, UR4, URZ ;  /* 0x00000004060472a4 */ /* 0x000fe4000f8e023f */
[----:B------:R-:W-:Y:S02]  /*09d0*/  IMAD.U32 R30, RZ, RZ, UR6 ;  /* 0x00000006ff1e7e24 */ /* 0x000fe4000f8e00ff */
[----:B------:R-:W-:-:S06]  /*09e0*/  UIMAD UR4, UR4, UR5, URZ ;  /* 0x00000005040472a4 */ /* 0x000fcc000f8e023f */
[----:B------:R-:W-:Y:S01]  /*09f0*/  IMAD.U32 R0, RZ, RZ, UR4 ;  /* 0x00000004ff007e24 */ /* 0x000fe2000f8e00ff */
[----:B------:R-:W-:Y:S06]  /*0a00*/  @!P1 BRA `(.L_x_11) ;  /* 0x00000000000c9947 */ /* 0x000fec0003800000 */
[----:B------:R-:W-:Y:S01]  /*0a10*/  UCGABAR_WAIT ;  /* 0x0000000000007dc7 */ /* 0x000fe20008000000 */
[----:B------:R-:W-:Y:S01]  /*0a20*/  CCTL.IVALL ;  /* 0x00000000ff00798f */ /* 0x000fe20002000000 */
[----:B------:R-:W-:Y:S05]  /*0a30*/  BRA `(.L_x_12) ;  /* 0x0000000000047947 */ /* 0x000fea0003800000 */
.L_x_11:
[----:B------:R-:W-:Y:S06]  /*0a40*/  BAR.SYNC.DEFER_BLOCKING 0x0 ;  /* 0x0000000000007b1d */ /* 0x000fec0000010000 */
.L_x_12:
[----:B------:R-:W-:-:S13]  /*0a50*/  ISETP.NE.AND P0, PT, RZ, UR10, PT ;  /* 0x0000000aff007c0c */ /* 0x000fda000bf05270 */
[----:B------:R-:W-:Y:S05]  /*0a60*/  @!P0 BRA `(.L_x_13) ;  /* 0x000001ac00488947 */ /* 0x000fea0003800000 */
[----:B------:R-:W-:-:S06]  /*0a70*/  UISETP.NE.AND UP0, UPT, UR10, 0x1, UPT ;  /* 0x000000010a00788c */ /* 0x000fcc000bf05270 */
[----:B------:R-:W-:-:S13]  /*0a80*/  PLOP3.LUT P0, PT, PT, PT, UP0, 0x80, 0x0 ;  /* 0x000000000000781c */ /* 0x000fda0003f0f008 */
[----:B------:R-:W-:Y:S05]  /*0a90*/  @P0 EXIT ;  /* 0x000000000000094d */ /* 0x000fea0003800000 */
[----:B------:R0:W-:Y:S01]  /*0aa0*/  STL [R1], RZ ;  /* 0x000000ff01007387 */ /* 0x0001e20000100800 */
[----:B------:R-:W-:Y:S02]  /*0ab0*/  R2UR UR4, R0 ;  /* 0x00000000000472ca */ /* 0x000fe400000e0000 */
[----:B------:R-:W-:Y:S02]  /*0ac0*/  CS2R R86, SRZ ;  /* 0x0000000000567805 */ /* 0x000fe4000001ff00 */
[----:B------:R-:W-:Y:S01]  /*0ad0*/  CS2R R152, SRZ ;  /* 0x0000000000987805 */ /* 0x000fe2000001ff00 */
[----:B------:R0:W-:Y:S01]  /*0ae0*/  STL [R1+0x4], RZ ;  /* 0x000004ff01007387 */ /* 0x0001e20000100800 */
[----:B------:R-:W-:Y:S02]  /*0af0*/  CS2R R154, SRZ ;  /* 0x00000000009a7805 */ /* 0x000fe4000001ff00 */
[----:B------:R-:W-:Y:S02]  /*0b00*/  CS2R R156, SRZ ;  /* 0x00000000009c7805 */ /* 0x000fe4000001ff00 */
[----:B------:R-:W-:Y:S01]  /*0b10*/  CS2R R158, SRZ ;  /* 0x00000000009e7805 */ /* 0x000fe2000001ff00 */
[----:B------:R0:W-:Y:S01]  /*0b20*/  STL [R1+0x8], RZ ;  /* 0x000008ff01007387 */ /* 0x0001e20000100800 */
[----:B------:R-:W-:-:S02]  /*0b30*/  CS2R R160, SRZ ;  /* 0x0000000000a07805 */ /* 0x000fc4000001ff00 */
[----:B------:R-:W-:Y:S02]  /*0b40*/  CS2R R162, SRZ ;  /* 0x0000000000a27805 */ /* 0x000fe4000001ff00 */
[----:B------:R-:W-:Y:S01]  /*0b50*/  CS2R R164, SRZ ;  /* 0x0000000000a47805 */ /* 0x000fe2000001ff00 */
[----:B------:R0:W-:Y:S01]  /*0b60*/  STL [R1+0xc], RZ ;  /* 0x00000cff01007387 */ /* 0x0001e20000100800 */
[----:B------:R-:W-:Y:S01]  /*0b70*/  CS2R R166, SRZ ;  /* 0x0000000000a67805 */ /* 0x000fe2000001ff00 */
[----:B------:R-:W-:Y:S01]  /*0b80*/  UISETP.GE.AND UP0, UPT, UR4, 0x1, UPT ;  /* 0x000000010400788c */ /* 0x000fe2000bf06270 */
[----:B------:R-:W-:Y:S01]  /*0b90*/  CS2R R168, SRZ ;  /* 0x0000000000a87805 */ /* 0x000fe2000001ff00 */
[----:B------:R0:W-:Y:S01]  /*0ba0*/  STL [R1+0x10], RZ ;  /* 0x000010ff01007387 */ /* 0x0001e20000100800 */
[----:B------:R-:W-:Y:S01]  /*0bb0*/  UMOV UR4, URZ ;  /* 0x0000003f00047c82 */ /* 0x000fe20008000000 */
[----:B------:R-:W-:Y:S02]  /*0bc0*/  CS2R R170, SRZ ;  /* 0x0000000000aa7805 */ /* 0x000fe4000001ff00 */
[----:B------:R-:W-:Y:S01]  /*0bd0*/  CS2R R172, SRZ ;  /* 0x0000000000ac7805 */ /* 0x000fe2000001ff00 */
[----:B------:R0:W-:Y:S01]  /*0be0*/  STL [R1+0x14], RZ ;  /* 0x000014ff01007387 */ /* 0x0001e20000100800 */
[----:B------:R-:W-:-:S02]  /*0bf0*/  PLOP3.LUT P0, PT, PT, PT, UP0, 0x80, 0x0 ;  /* 0x000000000000781c */ /* 0x000fc40003f0f008 */
        /* <DEDUP_REMOVED lines=111> */
[----:B------:R-:W-:-:S03]  /*12f0*/  CS2R R84, SRZ ;  /* 0x0000000000547805 */ /* 0x000fc6000001ff00 */
[----:B------:R0:W-:Y:S04]  /*1300*/  STL [R1+0x88], RZ ;  /* 0x000088ff01007387 */ /* 0x0001e80000100800 */
        /* <DEDUP_REMOVED lines=28> */
[----:B------:R0:W-:Y:S01]  /*14d0*/  STL [R1+0xfc], RZ ;  /* 0x0000fcff01007387 */ /* 0x0001e20000100800 */
[----:B------:R-:W-:Y:S05]  /*14e0*/  @!P0 BRA `(.L_x_14) ;  /* 0x0000004800b88947 */ /* 0x000fea0003800000 */
[----:B------:R-:W-:-:S13]  /*14f0*/  R2UR UR4, R3 ;  /* 0x00000000030472ca */ /* 0x000fda00000e0000 */
[----:B------:R-:W-:-:S04]  /*1500*/  ULOP3.LUT UR4, UR4, 0x1, URZ, 0xfc, !UPT ;  /* 0x0000000104047892 */ /* 0x000fc8000f8efc3f */
[----:B------:R-:W-:-:S06]  /*1510*/  UISETP.NE.AND UP0, UPT, UR4, 0x3, UPT ;  /* 0x000000030400788c */ /* 0x000fcc000bf05270 */
[----:B------:R-:W-:-:S13]  /*1520*/  PLOP3.LUT P1, PT, PT, PT, UP0, 0x80, 0x0 ;  /* 0x000000000000781c */ /* 0x000fda0003f2f008 */
[----:B------:R-:W-:Y:S05]  /*1530*/  @!P1 BRA `(.L_x_15) ;  /* 0x0000000000049947 */ /* 0x000fea0003800000 */
[----:B------:R-:W-:Y:S01]  /*1540*/  BPT.TRAP 0x1 ;  /* 0x000000040000795c */ /* 0x000fe20000300000 */
.L_x_15:
[----:B------:R-:W1:Y:S01]  /*1550*/  S2UR UR5, SR_CgaCtaId ;  /* 0x00000000000579c3 */ /* 0x000e620000008800 */
[----:B------:R-:W-:Y:S01]  /*1560*/  SHF.L.U32 R2, RZ, 0x1f, RZ ;  /* 0x0000001fff027819 */ /* 0x000fe200000006ff */
[----:B------:R-:W-:Y:S02]  /*1570*/  UMOV UR4, 0x400 ;  /* 0x0000040000047882 */ /* 0x000fe40000000000 */
[----:B-1----:R-:W-:-:S12]  /*1580*/  ULEA UR4, UR5, UR4, 0x18 ;  /* 0x0000000405047291 */ /* 0x002fd8000f8ec03f */
.L_x_16:
[----:B-1----:R-:W-:-:S04]  /*1590*/  IMAD.U32 R7, RZ, RZ, UR4 ;  /* 0x00000004ff077e24 */ /* 0x002fc8000f8e00ff */
[----:B------:R1:W2:Y:S03]  /*15a0*/  SYNCS.PHASECHK.TRANS64.TRYWAIT P1, [R7+URZ+0x30000], R2 ;  /* 0x03000002070075a7 */ /* 0x0002a6000802017f */
[----:B--2---:R-:W-:Y:S05]  /*15b0*/  @!P1 NANOSLEEP.SYNCS 0x989680 ;  /* 0x009896800000995d */ /* 0x004fea0003900000 */
[----:B------:R-:W2:Y:S02]  /*15c0*/  @!P1 SYNCS.PHASECHK.TRANS64 P1, [R7+URZ+0x30000], R2 ;  /* 0x03000002070095a7 */ /* 0x000ea4000802007f */
[----:B--2---:R-:W-:Y:S05]  /*15d0*/  @!P1 BRA `(.L_x_16) ;  /* 0xfffffffc00ec9947 */ /* 0x004fea000383ffff */
[----:B------:R-:W-:Y:S01]  /*15e0*/  UIADD3 UR5, UR4, 0x20000, URZ ;  /* 0x0002000004057890 */ /* 0x000fe2000fffe03f */
[----:B------:R-:W-:Y:S01]  /*15f0*/  WARPGROUP.ARRIVE ;  /* 0x00000000000079c5 */ /* 0x000fe20000000000 */
[----:B------:R-:W-:Y:S01]  /*1600*/  USHF.R.U32.HI UR4, URZ, 0x4, UR4 ;  /* 0x000000043f047899 */ /* 0x000fe20008011604 */
[----:B------:R2:W-:Y:S01]  /*1610*/  STL [R1+0x17c], R5 ;  /* 0x00017c0501007387 */ /* 0x0005e20000100800 */
[----:B------:R-:W-:Y:S02]  /*1620*/  USHF.R.U32.HI UR5, URZ, 0x4, UR5 ;  /* 0x000000043f057899 */ /* 0x000fe40008011605 */
[----:B------:R-:W-:Y:S01]  /*1630*/  ULOP3.LUT UR4, UR4, 0x3fff, URZ, 0xc0, !UPT ;  /* 0x00003fff04047892 */ /* 0x000fe2000f8ec03f */
[----:B------:R3:W-:Y:S01]  /*1640*/  STL [R1+0x178], R4 ;  /* 0x0001780401007387 */ /* 0x0007e20000100800 */
[----:B------:R-:W-:Y:S02]  /*1650*/  ULOP3.LUT UR5, UR5, 0x3fff, URZ, 0xc0, !UPT ;  /* 0x00003fff05057892 */ /* 0x000fe4000f8ec03f */
[----:B------:R-:W-:Y:S01]  /*1660*/  ULOP3.LUT UR6, UR4, 0x10000, URZ, 0xfc, !UPT ;  /* 0x0001000004067892 */ /* 0x000fe2000f8efc3f */
[----:B------:R4:W-:Y:S01]  /*1670*/  STL [R1+0x174], R3 ;  /* 0x0001740301007387 */ /* 0x0009e20000100800 */
[----:B------:R-:W-:Y:S01]  /*1680*/  ULOP3.LUT UR4, UR5, 0x10000, URZ, 0xfc, !UPT ;  /* 0x0001000005047892 */ /* 0x000fe2000f8efc3f */
[----:B------:R-:W-:Y:S01]  /*1690*/  UMOV UR13, 0x40000080 ;  /* 0x40000080000d7882 */ /* 0x000fe20000000000 */
[----:B------:R-:W-:Y:S01]  /*16a0*/  UMOV UR15, 0x40000080 ;  /* 0x40000080000f7882 */ /* 0x000fe20000000000 */
[----:B------:R0:W-:Y:S02]  /*16b0*/  STL [R1+0x170], R0 ;  /* 0x0001700001007387 */ /* 0x0001e40000100800 */
[----:B------:R-:W-:-:S02]  /*16c0*/  UMOV UR12, UR6 ;  /* 0x00000006000c7c82 */ /* 0x000fc40008000000 */
[----:B------:R-:W-:Y:S02]  /*16d0*/  UMOV UR14, UR4 ;  /* 0x00000004000e7c82 */ /* 0x000fe40008000000 */
[----:B------:R-:W-:Y:S01]  /*16e0*/  HGMMA.64x128x8.F32.TF32 R68, gdesc[UR12], RZ, !UPT, gsb0 ;  /* 0x05e000000c4479f0 */ /* 0x000fe2000c0028ff */
[----:B------:R-:W-:Y:S01]  /*16f0*/  UIADD3 UR12, UR6, 0x400, URZ ;  /* 0x00000400060c7890 */ /* 0x000fe2000fffe03f */
[----:B------:R-:W-:Y:S01]  /*1700*/  UMOV UR13, 0x40000080 ;  /* 0x40000080000d7882 */ /* 0x000fe20000000000 */
[----:B------:R-:W-:Y:S02]  /*1710*/  WARPGROUP.DEPBAR.LE gsb0, 0x0 ;  /* 0x00008000000079c5 */ /* 0x000fe40000010000 */
[----:B------:R-:W-:Y:S01]  /*1720*/  WARPGROUP.ARRIVE ;  /* 0x00000000000079c5 */ /* 0x000fe20000000000 */
[----:B------:R-:W-:Y:S01]  /*1730*/  IMAD.MOV.U32 R44, RZ, RZ, R88 ;  /* 0x000000ffff2c7224 */ /* 0x000fe200078e0058 */
[----:B------:R-:W-:Y:S01]  /*1740*/  MOV R35, R97 ;  /* 0x0000006100237202 */ /* 0x000fe20000000f00 */
[----:B------:R-:W-:Y:S01]  /*1750*/  IMAD.MOV.U32 R43, RZ, RZ, R89 ;  /* 0x000000ffff2b7224 */ /* 0x000fe200078e0059 */
[----:B------:R-:W-:Y:S01]  /*1760*/  MOV R24, R108 ;  /* 0x0000006c00187202 */ /* 0x000fe20000000f00 */
[----:B------:R-:W-:-:S02]  /*1770*/  IMAD.MOV.U32 R42, RZ, RZ, R90 ;  /* 0x000000ffff2a7224 */ /* 0x000fc400078e005a */
[----:B------:R-:W-:Y:S01]  /*1780*/  HGMMA.64x128x8.F32.TF32 R152, gdesc[UR12], RZ, !UPT, gsb0 ;  /* 0x05e000000c9879f0 */ /* 0x000fe2000c0028ff */
[----:B------:R-:W-:Y:S01]  /*1790*/  UIADD3 UR12, UR6, 0x800, URZ ;  /* 0x00000800060c7890 */ /* 0x000fe2000fffe03f */
[----:B------:R-:W-:Y:S01]  /*17a0*/  IMAD.MOV.U32 R41, RZ, RZ, R91 ;  /* 0x000000ffff297224 */ /* 0x000fe200078e005b */
[----:B------:R-:W-:Y:S01]  /*17b0*/  MOV R13, R119 ;  /* 0x00000077000d7202 */ /* 0x000fe20000000f00 */
[----:B------:R-:W-:Y:S01]  /*17c0*/  IMAD.MOV.U32 R40, RZ, RZ, R92 ;  /* 0x000000ffff287224 */ /* 0x000fe200078e005c */
[----:B-1----:R-:W-:Y:S01]  /*17d0*/  MOV R2, R130 ;  /* 0x0000008200027202 */ /* 0x002fe20000000f00 */
[----:B------:R-:W-:Y:S01]  /*17e0*/  IMAD.MOV.U32 R39, RZ, RZ, R93 ;  /* 0x000000ffff277224 */ /* 0x000fe200078e005d */
[----:B------:R-:W-:Y:S01]  /*17f0*/  UMOV UR13, 0x40000080 ;  /* 0x40000080000d7882 */ /* 0x000fe20000000000 */
[----:B------:R-:W-:Y:S01]  /*1800*/  IMAD.MOV.U32 R38, RZ, RZ, R94 ;  /* 0x000000ffff267224 */ /* 0x000fe200078e005e */
[----:B------:R-:W-:Y:S01]  /*1810*/  MOV R57, R75 ;  /* 0x0000004b00397202 */ /* 0x000fe20000000f00 */
[----:B------:R-:W-:Y:S01]  /*1820*/  IMAD.MOV.U32 R37, RZ, RZ, R95 ;  /* 0x000000ffff257224 */ /* 0x000fe200078e005f */
[----:B------:R-:W-:Y:S01]  /*1830*/  MOV R46, R86 ;  /* 0x00000056002e7202 */ /* 0x000fe20000000f00 */
[----:B------:R-:W-:-:S02]  /*1840*/  IMAD.MOV.U32 R36, RZ, RZ, R96 ;  /* 0x000000ffff247224 */ /* 0x000fc400078e0060 */
[----:B------:R-:W-:Y:S02]  /*1850*/  IMAD.MOV.U32 R34, RZ, RZ, R98 ;  /* 0x000000ffff227224 */ /* 0x000fe400078e0062 */
[----:B------:R-:W-:Y:S02]  /*1860*/  IMAD.MOV.U32 R33, RZ, RZ, R99 ;  /* 0x000000ffff217224 */ /* 0x000fe400078e0063 */
[----:B------:R-:W-:Y:S02]  /*1870*/  IMAD.MOV.U32 R32, RZ, RZ, R100 ;  /* 0x000000ffff207224 */ /* 0x000fe400078e0064 */
[----:B------:R-:W-:Y:S01]  /*1880*/  IMAD.MOV.U32 R31, RZ, RZ, R101 ;  /* 0x000000ffff1f7224 */ /* 0x000fe200078e0065 */
[----:B------:R-:W-:Y:S01]  /*1890*/  MOV R219, R33 ;  /* 0x0000002100db7202 */ /* 0x000fe20000000f00 */
[----:B------:R-:W-:Y:S02]  /*18a0*/  IMAD.MOV.U32 R30, RZ, RZ, R102 ;  /* 0x000000ffff1e7224 */ /* 0x000fe400078e0066 */
[----:B------:R-:W-:-:S02]  /*18b0*/  IMAD.MOV.U32 R29, RZ, RZ, R103 ;  /* 0x000000ffff1d7224 */ /* 0x000fc400078e0067 */
[----:B------:R-:W-:Y:S02]  /*18c0*/  IMAD.MOV.U32 R28, RZ, RZ, R104 ;  /* 0x000000ffff1c7224 */ /* 0x000fe400078e0068 */
[----:B------:R-:W-:Y:S02]  /*18d0*/  IMAD.MOV.U32 R27, RZ, RZ, R105 ;  /* 0x000000ffff1b7224 */ /* 0x000fe400078e0069 */
[----:B------:R-:W-:Y:S02]  /*18e0*/  IMAD.MOV.U32 R26, RZ, RZ, R106 ;  /* 0x000000ffff1a7224 */ /* 0x000fe400078e006a */
[----:B------:R-:W-:Y:S02]  /*18f0*/  IMAD.MOV.U32 R25, RZ, RZ, R107 ;  /* 0x000000ffff197224 */ /* 0x000fe400078e006b */
[----:B------:R-:W-:Y:S02]  /*1900*/  IMAD.MOV.U32 R23, RZ, RZ, R109 ;  /* 0x000000ffff177224 */ /* 0x000fe400078e006d */
[----:B------:R-:W-:-:S02]  /*1910*/  IMAD.MOV.U32 R22, RZ, RZ, R110 ;  /* 0x000000ffff167224 */ /* 0x000fc400078e006e */
[----:B------:R-:W-:Y:S02]  /*1920*/  IMAD.MOV.U32 R21, RZ, RZ, R111 ;  /* 0x000000ffff157224 */ /* 0x000fe400078e006f */
[----:B------:R-:W-:Y:S01]  /*1930*/  IMAD.MOV.U32 R20, RZ, RZ, R112 ;  /* 0x000000ffff147224 */ /* 0x000fe200078e0070 */
[----:B------:R-:W-:Y:S01]  /*1940*/  MOV R230, R22 ;  /* 0x0000001600e67202 */ /* 0x000fe20000000f00 */
[----:B------:R-:W-:Y:S02]  /*1950*/  IMAD.MOV.U32 R19, RZ, RZ, R113 ;  /* 0x000000ffff137224 */ /* 0x000fe400078e0071 */
[----:B------:R-:W-:Y:S02]  /*1960*/  IMAD.MOV.U32 R18, RZ, RZ, R114 ;  /* 0x000000ffff127224 */ /* 0x000fe400078e0072 */
[----:B------:R-:W-:Y:S02]  /*1970*/  IMAD.MOV.U32 R17, RZ, RZ, R115 ;  /* 0x000000ffff117224 */ /* 0x000fe400078e0073 */
[----:B------:R-:W-:-:S02]  /*1980*/  IMAD.MOV.U32 R16, RZ, RZ, R116 ;  /* 0x000000ffff107224 */ /* 0x000fc400078e0074 */
[----:B------:R-:W-:Y:S02]  /*1990*/  IMAD.MOV.U32 R15, RZ, RZ, R117 ;  /* 0x000000ffff0f7224 */ /* 0x000fe400078e0075 */
[----:B------:R-:W-:Y:S02]  /*19a0*/  IMAD.MOV.U32 R14, RZ, RZ, R118 ;  /* 0x000000ffff0e7224 */ /* 0x000fe400078e0076 */
[----:B------:R-:W-:Y:S02]  /*19b0*/  IMAD.MOV.U32 R12, RZ, RZ, R120 ;  /* 0x000000ffff0c7224 */ /* 0x000fe400078e0078 */
[----:B------:R-:W-:Y:S02]  /*19c0*/  IMAD.MOV.U32 R11, RZ, RZ, R121 ;  /* 0x000000ffff0b7224 */ /* 0x000fe400078e0079 */
[----:B------:R-:W-:Y:S02]  /*19d0*/  IMAD.MOV.U32 R10, RZ, RZ, R122 ;  /* 0x000000ffff0a7224 */ /* 0x000fe400078e007a */
[----:B------:R-:W-:Y:S01]  /*19e0*/  IMAD.MOV.U32 R9, RZ, RZ, R123 ;  /* 0x000000ffff097224 */ /* 0x000fe200078e007b */
[----:B------:R-:W-:Y:S01]  /*19f0*/  MOV R241, R11 ;  /* 0x0000000b00f17202 */ /* 0x000fe20000000f00 */
[----:B------:R-:W-:-:S02]  /*1a00*/  IMAD.MOV.U32 R8, RZ, RZ, R124 ;  /* 0x000000ffff087224 */ /* 0x000fc400078e007c */
[----:B------:R-:W-:Y:S02]  /*1a10*/  IMAD.MOV.U32 R7, RZ, RZ, R125 ;  /* 0x000000ffff077224 */ /* 0x000fe400078e007d */
[----:B------:R-:W-:Y:S02]  /*1a20*/  IMAD.MOV.U32 R6, RZ, RZ, R126 ;  /* 0x000000ffff067224 */ /* 0x000fe400078e007e */
[----:B--2---:R-:W-:Y:S02]  /*1a30*/  IMAD.MOV.U32 R5, RZ, RZ, R127 ;  /* 0x000000ffff057224 */ /* 0x004fe400078e007f */
[----:B---3--:R-:W-:Y:S02]  /*1a40*/  IMAD.MOV.U32 R4, RZ, RZ, R128 ;  /* 0x000000ffff047224 */ /* 0x008fe400078e0080 */
[----:B----4-:R-:W-:Y:S02]  /*1a50*/  IMAD.MOV.U32 R3, RZ, RZ, R129 ;  /* 0x000000ffff037224 */ /* 0x010fe400078e0081 */
[----:B0-----:R-:W-:-:S02]  /*1a60*/  IMAD.MOV.U32 R0, RZ, RZ, R131 ;  /* 0x000000ffff007224 */ /* 0x001fc400078e0083 */
[----:B------:R-:W-:Y:S02]  /*1a70*/  IMAD.MOV.U32 R64, RZ, RZ, R68 ;  /* 0x000000ffff407224 */ /* 0x000fe400078e0044 */
[----:B------:R-:W-:Y:S02]  /*1a80*/  IMAD.MOV.U32 R63, RZ, RZ, R69 ;  /* 0x000000ffff3f7224 */ /* 0x000fe400078e0045 */
        /* <DEDUP_REMOVED lines=26> */
[----:B------:R-:W-:Y:S01]  /*1c30*/  IMAD.MOV.U32 R227, RZ, RZ, R25 ;  /* 0x000000ffffe37224 */ /* 0x000fe200078e0019 */
[----:B------:R-:W-:Y:S02]  /*1c40*/  WARPGROUP.DEPBAR.LE gsb0, 0x0 ;  /* 0x00008000000079c5 */ /* 0x000fe40000010000 */
[----:B------:R-:W-:Y:S01]  /*1c50*/  WARPGROUP.ARRIVE ;  /* 0x00000000000079c5 */ /* 0x000fe20000000000 */
[----:B------:R0:W-:Y:S01]  /*1c60*/  STL.64 [R1+0x5c8], R214 ;  /* 0x0005c8d601007387 */ /* 0x0001e20000100a00 */
[----:B------:R-:W-:-:S02]  /*1c70*/  IMAD.MOV.U32 R228, RZ, RZ, R24 ;  /* 0x000000ffffe47224 */ /* 0x000fc400078e0018 */
[----:B------:R-:W-:Y:S01]  /*1c80*/  IMAD.MOV.U32 R229, RZ, RZ, R23 ;  /* 0x000000ffffe57224 */ /* 0x000fe200078e0017 */
[----:B------:R1:W-:Y:S01]  /*1c90*/  STL.64 [R1+0x5c0], R212 ;  /* 0x0005c0d401007387 */ /* 0x0003e20000100a00 */
[----:B------:R-:W-:Y:S01]  /*1ca0*/  HGMMA.64x128x8.F32.TF32 R88, gdesc[UR12], RZ, !UPT, gsb0 ;  /* 0x05e000000c5879f0 */ /* 0x000fe2000c0028ff */
[----:B------:R-:W-:Y:S01]  /*1cb0*/  UIADD3 UR12, UR6, 0xc00, URZ ;  /* 0x00000c00060c7890 */ /* 0x000fe2000fffe03f */
[----:B------:R-:W-:Y:S01]  /*1cc0*/  IMAD.MOV.U32 R231, RZ, RZ, R21 ;  /* 0x000000ffffe77224 */ /* 0x000fe200078e0015 */
[----:B------:R2:W-:Y:S01]  /*1cd0*/  STL.64 [R1+0x5b8], R210 ;  /* 0x0005b8d201007387 */ /* 0x0005e20000100a00 */
[----:B------:R-:W-:Y:S01]  /*1ce0*/  UMOV UR13, 0x40000080 ;  /* 0x40000080000d7882 */ /* 0x000fe20000000000 */
[----:B------:R-:W-:Y:S02]  /*1cf0*/  IMAD.MOV.U32 R232, RZ, RZ, R20 ;  /* 0x000000ffffe87224 */ /* 0x000fe400078e0014 */
[----:B------:R3:W-:Y:S01]  /*1d00*/  STL.64 [R1+0x5b0], R208 ;  /* 0x0005b0d001007387 */ /* 0x0007e20000100a00 */
[----:B0-----:R-:W-:-:S02]  /*1d10*/  IMAD.MOV.U32 R214, RZ, RZ, R38 ;  /* 0x000000ffffd67224 */ /* 0x001fc400078e0026 */
[----:B------:R-:W-:Y:S01]  /*1d20*/  IMAD.MOV.U32 R215, RZ, RZ, R37 ;  /* 0x000000ffffd77224 */ /* 0x000fe200078e0025 */
[----:B------:R0:W-:Y:S01]  /*1d30*/  STL.64 [R1+0x5a8], R206 ;  /* 0x0005a8ce01007387 */ /* 0x0001e20000100a00 */
[----:B-1----:R-:W-:Y:S02]  /*1d40*/  IMAD.MOV.U32 R212, RZ, RZ, R40 ;  /* 0x000000ffffd47224 */ /* 0x002fe400078e0028 */
[----:B------:R-:W-:Y:S01]  /*1d50*/  IMAD.MOV.U32 R213, RZ, RZ, R39 ;  /* 0x000000ffffd57224 */ /* 0x000fe200078e0027 */
[----:B------:R1:W-:Y:S01]  /*1d60*/  STL.64 [R1+0x5a0], R204 ;  /* 0x0005a0cc01007387 */ /* 0x0003e20000100a00 */
[----:B--2---:R-:W-:Y:S02]  /*1d70*/  IMAD.MOV.U32 R210, RZ, RZ, R42 ;  /* 0x000000ffffd27224 */ /* 0x004fe400078e002a */
[----:B------:R-:W-:Y:S01]  /*1d80*/  IMAD.MOV.U32 R211, RZ, RZ, R41 ;  /* 0x000000ffffd37224 */ /* 0x000fe200078e0029 */
[----:B------:R2:W-:Y:S01]  /*1d90*/  STL.64 [R1+0x598], R202 ;  /* 0x000598ca01007387 */ /* 0x0005e20000100a00 */
[----:B---3--:R-:W-:Y:S01]  /*1da0*/  MOV R208, R44 ;  /* 0x0000002c00d07202 */ /* 0x008fe20000000f00 */
[----:B------:R-:W-:-:S02]  /*1db0*/  IMAD.MOV.U32 R209, RZ, RZ, R43 ;  /* 0x000000ffffd17224 */ /* 0x000fc400078e002b */
[----:B------:R3:W-:Y:S01]  /*1dc0*/  STL.64 [R1+0x590], R200 ;  /* 0x000590c801007387 */ /* 0x0007e20000100a00 */
[----:B0-----:R-:W-:Y:S02]  /*1dd0*/  IMAD.MOV.U32 R206, RZ, RZ, R46 ;  /* 0x000000ffffce7224 */ /* 0x001fe400078e002e */
        /* <DEDUP_REMOVED lines=8> */
[----:B---3--:R-:W-:-:S02]  /*1e60*/  IMAD.MOV.U32 R200, RZ, RZ, R52 ;  /* 0x000000ffffc87224 */ /* 0x008fc400078e0034 */
[----:B------:R-:W-:Y:S01]  /*1e70*/  IMAD.MOV.U32 R201, RZ, RZ, R51 ;  /* 0x000000ffffc97224 */ /* 0x000fe200078e0033 */
[----:B------:R3:W-:Y:S01]  /*1e80*/  STL.64 [R1+0x570], R192 ;  /* 0x000570c001007387 */ /* 0x0007e20000100a00 */
[----:B0-----:R-:W-:Y:S02]  /*1e90*/  IMAD.MOV.U32 R198, RZ, RZ, R54 ;  /* 0x000000ffffc67224 */ /* 0x001fe400078e0036 */
[----:B------:R-:W-:Y:S01]  /*1ea0*/  IMAD.MOV.U32 R199, RZ, RZ, R53 ;  /* 0x000000ffffc77224 */ /* 0x000fe200078e0035 */
[----:B------:R0:W-:Y:S01]  /*1eb0*/  STL.64 [R1+0x568], R190 ;  /* 0x000568be01007387 */ /* 0x0001e20000100a00 */
[----:B-1----:R-:W-:Y:S01]  /*1ec0*/  IMAD.MOV.U32 R196, RZ, RZ, R56 ;  /* 0x000000ffffc47224 */ /* 0x002fe200078e0038 */
[----:B------:R-:W-:Y:S01]  /*1ed0*/  MOV R197, R55 ;  /* 0x0000003700c57202 */ /* 0x000fe20000000f00 */
[----:B------:R-:W-:Y:S01]  /*1ee0*/  IMAD.MOV.U32 R233, RZ, RZ, R19 ;  /* 0x000000ffffe97224 */ /* 0x000fe200078e0013 */
[----:B------:R1:W-:Y:S01]  /*1ef0*/  STL.64 [R1+0x560], R188 ;  /* 0x000560bc01007387 */ /* 0x0003e20000100a00 */
[----:B--2---:R-:W-:-:S02]  /*1f00*/  IMAD.MOV.U32 R194, RZ, RZ, R58 ;  /* 0x000000ffffc27224 */ /* 0x004fc400078e003a */
[----:B------:R-:W-:Y:S02]  /*1f10*/  IMAD.MOV.U32 R195, RZ, RZ, R57 ;  /* 0x000000ffffc37224 */ /* 0x000fe400078e0039 */
[----:B---3--:R-:W-:Y:S02]  /*1f20*/  IMAD.MOV.U32 R192, RZ, RZ, R60 ;  /* 0x000000ffffc07224 */ /* 0x008fe400078e003c */
[----:B------:R-:W-:Y:S02]  /*1f30*/  IMAD.MOV.U32 R193, RZ, RZ, R59 ;  /* 0x000000ffffc17224 */ /* 0x000fe400078e003b */
[----:B0-----:R-:W-:Y:S02]  /*1f40*/  IMAD.MOV.U32 R190, RZ, RZ, R62 ;  /* 0x000000ffffbe7224 */ /* 0x001fe400078e003e */
[----:B------:R-:W-:Y:S02]  /*1f50*/  IMAD.MOV.U32 R191, RZ, RZ, R61 ;  /* 0x000000ffffbf7224 */ /* 0x000fe400078e003d */
[----:B-1----:R-:W-:-:S02]  /*1f60*/  IMAD.MOV.U32 R188, RZ, RZ, R64 ;  /* 0x000000ffffbc7224 */ /* 0x002fc400078e0040 */
        /* <DEDUP_REMOVED lines=18> */
[----:B------:R-:W-:-:S02]  /*2090*/  WARPGROUP.DEPBAR.LE gsb0, 0x0 ;  /* 0x00008000000079c5 */ /* 0x000fc40000010000 */
[----:B------:R-:W-:-:S06]  /*20a0*/  WARPGROUP.ARRIVE ;  /* 0x00000000000079c5 */ /* 0x000fcc0000000000 */
[----:B------:R-:W-:Y:S01]  /*20b0*/  HGMMA.64x128x8.F32.TF32 R24, gdesc[UR12], RZ, !UPT, gsb0 ;  /* 0x05e000000c1879f0 */ /* 0x000fe2000c0028ff */
[----:B------:R-:W-:Y:S02]  /*20c0*/  UIADD3 UR12, UR6, 0x2, URZ ;  /* 0x00000002060c7890 */ /* 0x000fe4000fffe03f */
[----:B------:R-:W-:Y:S01]  /*20d0*/  UIADD3 UR14, UR4, 0x2, URZ ;  /* 0x00000002040e7890 */ /* 0x000fe2000fffe03f */
[----:B------:R-:W-:Y:S01]  /*20e0*/  UMOV UR13, 0x40000080 ;  /* 0x40000080000d7882 */ /* 0x000fe20000000000 */
[----:B------:R-:W-:Y:S01]  /*20f0*/  UMOV UR15, 0x40000080 ;  /* 0x40000080000f7882 */ /* 0x000fe20000000000 */
[----:B------:R-:W-:Y:S02]  /*2100*/  WARPGROUP.DEPBAR.LE gsb0, 0x0 ;  /* 0x00008000000079c5 */ /* 0x000fe40000010000 */
[----:B------:R-:W-:-:S06]  /*2110*/  WARPGROUP.ARRIVE ;  /* 0x00000000000079c5 */ /* 0x000fcc0000000000 */
[----:B------:R-:W-:Y:S03]  /*2120*/  HGMMA.64x128x8.F32.TF32 R188, gdesc[UR12], R188, gsb0 ;  /* 0x05e000000cbc79f0 */ /* 0x000fe600080028bc */
[----:B------:R-:W-:Y:S02]  /*2130*/  WARPGROUP.DEPBAR.LE gsb0, 0x0 ;  /* 0x00008000000079c5 */ /* 0x000fe40000010000 */
[----:B------:R-:W-:Y:S04]  /*2140*/  STL.64 [R1], R188 ;  /* 0x000000bc01007387 */ /* 0x000fe80000100a00 */
[----:B------:R-:W-:Y:S04]  /*2150*/  STL.64 [R1+0x8], R190 ;  /* 0x000008be01007387 */ /* 0x000fe80000100a00 */
        /* <DEDUP_REMOVED lines=11> */
[----:B------:R0:W-:Y:S04]  /*2210*/  STL.64 [R1+0x68], R214 ;  /* 0x000068d601007387 */ /* 0x0001e80000100a00 */
        /* <DEDUP_REMOVED lines=18> */
[----:B0-----:R-:W2:Y:S04]  /*2340*/  LDL.LU.64 R214, [R1+0x5c8] ;  /* 0x0005c80001d67983 */ /* 0x001ea80000300a00 */
[----:B------:R-:W2:Y:S04]  /*2350*/  LDL.LU.64 R212, [R1+0x5c0] ;  /* 0x0005c00001d47983 */ /* 0x000ea80000300a00 */
        /* <DEDUP_REMOVED lines=11> */
[----:B------:R-:W2:Y:S01]  /*2410*/  LDL.LU.64 R188, [R1+0x560] ;  /* 0x0005600001bc7983 */ /* 0x000ea20000300a00 */
[----:B------:R-:W-:Y:S01]  /*2420*/  UIADD3 UR12, UR6, 0x402, URZ ;  /* 0x00000402060c7890 */ /* 0x000fe2000fffe03f */
[----:B------:R-:W-:Y:S01]  /*2430*/  UMOV UR13, 0x40000080 ;  /* 0x40000080000d7882 */ /* 0x000fe20000000000 */
[----:B--2---:R-:W-:-:S07]  /*2440*/  WARPGROUP.ARRIVE ;  /* 0x00000000000079c5 */ /* 0x004fce0000000000 */
[----:B------:R-:W-:Y:S01]  /*2450*/  HGMMA.64x128x8.F32.TF32 R152, gdesc[UR12], R152, gsb0 ;  /* 0x05e000000c9879f0 */ /* 0x000fe20008002898 */
[----:B------:R-:W-:Y:S02]  /*2460*/  UIADD3 UR12, UR6, 0x802, URZ ;  /* 0x00000802060c7890 */ /* 0x000fe4000fffe03f */
[----:B------:R-:W-:Y:S02]  /*2470*/  WARPGROUP.DEPBAR.LE gsb0, 0x0 ;  /* 0x00008000000079c5 */ /* 0x000fe40000010000 */
        /* <DEDUP_REMOVED lines=32> */
[----:B0-----:R-:W2:Y:S04]  /*2680*/  LDL.LU.64 R152, [R1] ;  /* 0x0000000001987983 */ /* 0x001ea80000300a00 */
        /* <DEDUP_REMOVED lines=31> */
[----:B------:R-:W-:Y:S01]  /*2880*/  WARPGROUP.ARRIVE ;  /* 0x00000000000079c5 */ /* 0x000fe20000000000 */
[----:B------:R-:W-:-:S05]  /*2890*/  UMOV UR13, 0x40000080 ;  /* 0x40000080000d7882 */ /* 0x000fca0000000000 */
[----:B------:R-:W-:Y:S01]  /*28a0*/  HGMMA.64x128x8.F32.TF32 R88, gdesc[UR12], R88, gsb0 ;  /* 0x05e000000c5879f0 */ /* 0x000fe20008002858 */
[----:B------:R-:W-:Y:S01]  /*28b0*/  UIADD3 UR12, UR6, 0xc02, URZ ;  /* 0x00000c02060c7890 */ /* 0x000fe2000fffe03f */
[----:B------:R-:W-:Y:S01]  /*28c0*/  UMOV UR13, 0x40000080 ;  /* 0x40000080000d7882 */ /* 0x000fe20000000000 */
[----:B------:R-:W-:Y:S02]  /*28d0*/  WARPGROUP.DEPBAR.LE gsb0, 0x0 ;  /* 0x00008000000079c5 */ /* 0x000fe40000010000 */
[----:B------:R-:W-:-:S07]  /*28e0*/  WARPGROUP.ARRIVE ;  /* 0x00000000000079c5 */ /* 0x000fce0000000000 */
[----:B------:R-:W-:Y:S01]  /*28f0*/  HGMMA.64x128x8.F32.TF32 R24, gdesc[UR12], R24, gsb0 ;  /* 0x05e000000c1879f0 */ /* 0x000fe20008002818 */
[----:B------:R-:W-:Y:S02]  /*2900*/  UIADD3 UR12, UR6, 0x4, URZ ;  /* 0x00000004060c7890 */ /* 0x000fe4000fffe03f */
[----:B------:R-:W-:Y:S01]  /*2910*/  UIADD3 UR14, UR4, 0x4, URZ ;  /* 0x00000004040e7890 */ /* 0x000fe2000fffe03f */
[----:B------:R-:W-:Y:S01]  /*2920*/  UMOV UR13, 0x40000080 ;  /* 0x40000080000d7882 */ /* 0x000fe20000000000 */
[----:B------:R-:W-:Y:S01]  /*2930*/  UMOV UR15, 0x40000080 ;  /* 0x40000080000f7882 */ /* 0x000fe20000000000 */
[----:B------:R-:W-:Y:S02]  /*2940*/  WARPGROUP.DEPBAR.LE gsb0, 0x0 ;  /* 0x00008000000079c5 */ /* 0x000fe40000010000 */
[----:B--2---:R-:W-:-:S06]  /*2950*/  WARPGROUP.ARRIVE ;  /* 0x00000000000079c5 */ /* 0x004fcc0000000000 */
[----:B------:R-:W-:Y:S03]  /*2960*/  HGMMA.64x128x8.F32.TF32 R152, gdesc[UR12], R152, gsb0 ;  /* 0x05e000000c9879f0 */ /* 0x000fe60008002898 */
[----:B------:R-:W-:Y:S02]  /*2970*/  WARPGROUP.DEPBAR.LE gsb0, 0x0 ;  /* 0x00008000000079c5 */ /* 0x000fe40000010000 */
[----:B------:R-:W-:Y:S01]  /*2980*/  STL.64 [R1], R152 ;  /* 0x0000009801007387 */ /* 0x000fe20000100a00 */
[----:B------:R-:W-:Y:S01]  /*2990*/  IMAD.MOV.U32 R2, RZ, RZ, R214 ;  /* 0x000000ffff027224 */ /* 0x000fe200078e00d6 */
[----:B------:R-:W-:Y:S01]  /*29a0*/  MOV R5, R211 ;  /* 0x000000d300057202 */ /* 0x000fe20000000f00 */
[----:B------:R-:W-:Y:S01]  /*29b0*/  IMAD.MOV.U32 R0, RZ, RZ, R215 ;  /* 0x000000ffff007224 */ /* 0x000fe200078e00d7 */
[----:B------:R0:W-:Y:S01]  /*29c0*/  STL.64 [R1+0x8], R154 ;  /* 0x0000089a01007387 */ /* 0x0001e20000100a00 */
[----:B------:R-:W-:Y:S01]  /*29d0*/  IMAD.MOV.U32 R4, RZ, RZ, R212 ;  /* 0x000000ffff047224 */ /* 0x000fe200078e00d4 */
[----:B------:R-:W-:Y:S01]  /*29e0*/  MOV R16, R200 ;  /* 0x000000c800107202 */ /* 0x000fe20000000f00 */
[----:B------:R-:W-:Y:S01]  /*29f0*/  IMAD.MOV.U32 R3, RZ, RZ, R213 ;  /* 0x000000ffff037224 */ /* 0x000fe200078e00d5 */
[----:B------:R-:W2:Y:S01]  /*2a00*/  LDL.LU.64 R214, [R1+0x558] ;  /* 0x0005580001d67983 */ /* 0x000ea20000300a00 */
        /* <DEDUP_REMOVED lines=16> */
[----:B------:R-:W-:-:S02]  /*2b10*/  IMAD.MOV.U32 R13, RZ, RZ, R203 ;  /* 0x000000ffff0d7224 */ /* 0x000fc400078e00cb */
[----:B------:R-:W-:Y:S01]  /*2b20*/  IMAD.MOV.U32 R15, RZ, RZ, R201 ;  /* 0x000000ffff0f7224 */ /* 0x000fe200078e00c9 */
[----:B------:R-:W2:Y:S01]  /*2b30*/  LDL.LU.64 R204, [R1+0x530] ;  /* 0x0005300001cc7983 */ /* 0x000ea20000300a00 */
[----:B------:R-:W-:Y:S02]  /*2b40*/  IMAD.MOV.U32 R18, RZ, RZ, R198 ;  /* 0x000000ffff127224 */ /* 0x000fe400078e00c6 */
[----:B------:R-:W-:Y:S01]  /*2b50*/  IMAD.MOV.U32 R17, RZ, RZ, R199 ;  /* 0x000000ffff117224 */ /* 0x000fe200078e00c7 */
[----:B------:R-:W2:Y:S01]  /*2b60*/  LDL.LU.64 R202, [R1+0x528] ;  /* 0x0005280001ca7983 */ /* 0x000ea20000300a00 */
[----:B------:R-:W-:Y:S02]  /*2b70*/  IMAD.MOV.U32 R20, RZ, RZ, R196 ;  /* 0x000000ffff147224 */ /* 0x000fe400078e00c4 */
        /* <DEDUP_REMOVED lines=55> */
[----:B------:R-:W2:Y:S04]  /*2ef0*/  LDL.LU.64 R164, [R1+0x490] ;  /* 0x0004900001a47983 */ /* 0x000ea80000300a00 */
[----:B------:R-:W2:Y:S04]  /*2f00*/  LDL.LU.64 R162, [R1+0x488] ;  /* 0x0004880001a27983 */ /* 0x000ea80000300a00 */
[----:B------:R-:W2:Y:S04]  /*2f10*/  LDL.LU.64 R160, [R1+0x480] ;  /* 0x0004800001a07983 */ /* 0x000ea80000300a00 */
[----:B------:R-:W2:Y:S04]  /*2f20*/  LDL.LU.64 R158, [R1+0x478] ;  /* 0x00047800019e7983 */ /* 0x000ea80000300a00 */
[----:B------:R-:W2:Y:S04]  /*2f30*/  LDL.LU.64 R156, [R1+0x470] ;  /* 0x00047000019c7983 */ /* 0x000ea80000300a00 */
[----:B0-----:R-:W2:Y:S04]  /*2f40*/  LDL.LU.64 R154, [R1+0x468] ;  /* 0x00046800019a7983 */ /* 0x001ea80000300a00 */
[----:B------:R-:W2:Y:S01]  /*2f50*/  LDL.LU.64 R152, [R1+0x460] ;  /* 0x0004600001987983 */ /* 0x000ea20000300a00 */
[----:B------:R-:W-:Y:S01]  /*2f60*/  UIADD3 UR12, UR6, 0x404, URZ ;  /* 0x00000404060c7890 */ /* 0x000fe2000fffe03f */
[----:B------:R-:W-:Y:S01]  /*2f70*/  UMOV UR13, 0x40000080 ;  /* 0x40000080000d7882 */ /* 0x000fe20000000000 */
[----:B--2---:R-:W-:-:S07]  /*2f80*/  WARPGROUP.ARRIVE ;  /* 0x00000000000079c5 */ /* 0x004fce0000000000 */
[----:B------:R-:W-:Y:S01]  /*2f90*/  HGMMA.64x128x8.F32.TF32 R152, gdesc[UR12], R152, gsb0 ;  /* 0x05e000000c9879f0 */ /* 0x000fe20008002898 */
[----:B------:R-:W-:Y:S01]  /*2fa0*/  UIADD3 UR12, UR6, 0x804, URZ ;  /* 0x00000804060c7890 */ /* 0x000fe2000fffe03f */
[----:B------:R-:W-:Y:S01]  /*2fb0*/  UMOV UR13, 0x40000080 ;  /* 0x40000080000d7882 */ /* 0x000fe20000000000 */
        /* <DEDUP_REMOVED lines=15> */
[----:B0-----:R-:W2:Y:S04]  /*30b0*/  LDL.LU R188, [R1] ;  /* 0x0000000001bc7983 */ /* 0x001ea80000300800 */
[----:B------:R-:W2:Y:S04]  /*30c0*/  LDL.LU R189, [R1+0x4] ;  /* 0x0000040001bd7983 */ /* 0x000ea80000300800 */
[----:B------:R-:W2:Y:S04]  /*30d0*/  LDL.LU R190, [R1+0x8] ;  /* 0x0000080001be7983 */ /* 0x000ea80000300800 */
[----:B------:R-:W2:Y:S01]  /*30e0*/  LDL.LU R191, [R1+0xc] ;  /* 0x00000c0001bf7983 */ /* 0x000ea20000300800 */
[----:B------:R-:W-:-:S06]  /*30f0*/  WARPGROUP.ARRIVE ;  /* 0x00000000000079c5 */ /* 0x000fcc0000000000 */
[----:B------:R-:W-:Y:S01]  /*3100*/  HGMMA.64x128x8.F32.TF32 R88, gdesc[UR12], R88, gsb0 ;  /* 0x05e000000c5879f0 */ /* 0x000fe20008002858 */
[----:B------:R-:W-:Y:S01]  /*3110*/  UIADD3 UR12, UR6, 0xc04, URZ ;  /* 0x00000c04060c7890 */ /* 0x000fe2000fffe03f */
[----:B------:R-:W-:Y:S01]  /*3120*/  UMOV UR13, 0x40000080 ;  /* 0x40000080000d7882 */ /* 0x000fe20000000000 */
[----:B------:R-:W-:Y:S01]  /*3130*/  IMAD.MOV.U32 R193, RZ, RZ, R251 ;  /* 0x000000ffffc17224 */ /* 0x000fe200078e00fb */
[----:B------:R-:W-:Y:S01]  /*3140*/  MOV R198, R246 ;  /* 0x000000f600c67202 */ /* 0x000fe20000000f00 */
[----:B------:R-:W-:Y:S01]  /*3150*/  IMAD.MOV.U32 R194, RZ, RZ, R250 ;  /* 0x000000ffffc27224 */ /* 0x000fe200078e00fa */
[----:B------:R-:W-:Y:S01]  /*3160*/  MOV R209, R235 ;  /* 0x000000eb00d17202 */ /* 0x000fe20000000f00 */
        /* <DEDUP_REMOVED lines=9> */
[----:B------:R-:W-:Y:S01]  /*3200*/  IMAD.MOV.U32 R204, RZ, RZ, R240 ;  /* 0x000000ffffcc7224 */ /* 0x000fe200078e00f0 */
[----:B------:R-:W-:-:S02]  /*3210*/  WARPGROUP.DEPBAR.LE gsb0, 0x0 ;  /* 0x00008000000079c5 */ /* 0x000fc40000010000 */
[----:B------:R-:W-:-:S06]  /*3220*/  WARPGROUP.ARRIVE ;  /* 0x00000000000079c5 */ /* 0x000fcc0000000000 */
[----:B------:R-:W-:Y:S01]  /*3230*/  HGMMA.64x128x8.F32.TF32 R24, gdesc[UR12], R24, gsb0 ;  /* 0x05e000000c1879f0 */ /* 0x000fe20008002818 */
        /* <DEDUP_REMOVED lines=32> */
[----:B------:R-:W-:Y:S01]  /*3440*/  IMAD.MOV.U32 R251, RZ, RZ, R0 ;  /* 0x000000fffffb7224 */ /* 0x000fe200078e0000 */
        /* <DEDUP_REMOVED lines=141> */
[----:B------:R-:W-:Y:S01]  /*3d20*/  MOV R2, R214 ;  /* 0x000000d600027202 */ /* 0x000fe20000000f00 */
[----:B------:R-:W-:Y:S02]  /*3d30*/  IMAD.MOV.U32 R0, RZ, RZ, R215 ;  /* 0x000000ffff007224 */ /* 0x000fe400078e00d7 */
[----:B------:R0:W-:Y:S01]  /*3d40*/  STL.64 [R1+0x8], R154 ;  /* 0x0000089a01007387 */ /* 0x0001e20000100a00 */
        /* <DEDUP_REMOVED lines=12> */
[----:B------:R-:W-:Y:S01]  /*3e10*/  IMAD.MOV.U32 R12, RZ, RZ, R204 ;  /* 0x000000ffff0c7224 */ /* 0x000fe200078e00cc */
[----:B------:R-:W-:Y:S01]  /*3e20*/  MOV R13, R203 ;  /* 0x000000cb000d7202 */ /* 0x000fe20000000f00 */
        /* <DEDUP_REMOVED lines=34> */
[----:B------:R-:W-:-:S03]  /*4050*/  IMAD.MOV.U32 R216, RZ, RZ, R180 ;  /* 0x000000ffffd87224 */ /* 0x000fc600078e00b4 */
[----:B------:R-:W2:Y:S01]  /*4060*/  LDL.LU.64 R184, [R1+0x370] ;  /* 0x0003700001b87983 */ /* 0x000ea20000300a00 */
[----:B------:R-:W-:Y:S02]  /*4070*/  IMAD.MOV.U32 R230, RZ, RZ, R178 ;  /* 0x000000ffffe67224 */ /* 0x000fe400078e00b2 */
        /* <DEDUP_REMOVED lines=81> */
[----:B------:R-:W-:Y:S01]  /*4590*/  IMAD.MOV.U32 R204, RZ, RZ, R240 ;  /* 0x000000ffffcc7224 */ /* 0x000fe200078e00f0 */
[----:B------:R-:W-:Y:S02]  /*45a0*/  WARPGROUP.DEPBAR.LE gsb0, 0x0 ;  /* 0x00008000000079c5 */ /* 0x000fe40000010000 */
[----:B------:R-:W-:-:S06]  /*45b0*/  WARPGROUP.ARRIVE ;  /* 0x00000000000079c5 */ /* 0x000fcc0000000000 */
[----:B------:R-:W-:Y:S01]  /*45c0*/  HGMMA.64x128x8.F32.TF32 R24, gdesc[UR12], R24, gsb0 ;  /* 0x05e000000c1879f0 */ /* 0x000fe20008002818 */
        /* <DEDUP_REMOVED lines=337> */
[----:B------:R-:W-:Y:S01]  /*5ae0*/  UIADD3 UR12, UR6, 0x46, URZ ;  /* 0x00000046060c7890 */ /* 0x000fe2000fffe03f */
[----:B------:R-:W-:Y:S01]  /*5af0*/  IMAD.MOV.U32 R233, RZ, RZ, R23 ;  /* 0x000000ffffe97224 */ /* 0x000fe200078e0017 */
[----:B------:R-:W-:Y:S01]  /*5b00*/  UIADD3 UR14, UR4, 0x46, URZ ;  /* 0x00000046040e7890 */ /* 0x000fe2000fffe03f */
[----:B------:R-:W-:Y:S01]  /*5b10*/  IMAD.MOV.U32 R234, RZ, RZ, R22 ;  /* 0x000000ffffea7224 */ /* 0x000fe200078e0016 */
[----:B------:R-:W-:Y:S01]  /*5b20*/  UMOV UR13, 0x40000080 ;  /* 0x40000080000d7882 */ /* 0x000fe20000000000 */
[----:B------:R-:W-:Y:S01]  /*5b30*/  IMAD.MOV.U32 R235, RZ, RZ, R21 ;  /* 0x000000ffffeb7224 */ /* 0x000fe200078e0015 */
[----:B------:R-:W-:Y:S01]  /*5b40*/  UMOV UR15, 0x40000080 ;  /* 0x40000080000f7882 */ /* 0x000fe20000000000 */
[----:B------:R-:W-:Y:S01]  /*5b50*/  IMAD.MOV.U32 R236, RZ, RZ, R20 ;  /* 0x000000ffffec7224 */ /* 0x000fe200078e0014 */
[----:B------:R1:W5:Y:S01]  /*5b60*/  LDL.LU R5, [R1+0x17c] ;  /* 0x00017c0001057983 */ /* 0x0003620000300800 */
[----:B------:R-:W-:-:S03]  /*5b70*/  IMAD.MOV.U32 R239, RZ, RZ, R17 ;  /* 0x000000ffffef7224 */ /* 0x000fc600078e0011 */
[----:B------:R1:W5:Y:S04]  /*5b80*/  LDL.LU R4, [R1+0x178] ;  /* 0x0001780001047983 */ /* 0x0003680000300800 */
[----:B------:R1:W5:Y:S04]  /*5b90*/  LDL.LU R3, [R1+0x174] ;  /* 0x0001740001037983 */ /* 0x0003680000300800 */
[----:B------:R1:W5:Y:S01]  /*5ba0*/  LDL.LU R0, [R1+0x170] ;  /* 0x0001700001007983 */ /* 0x0003620000300800 */
        /* <DEDUP_REMOVED lines=57> */
[----:B------:R-:W-:-:S07]  /*5f40*/  WARPGROUP.ARRIVE ;  /* 0x00000000000079c5 */ /* 0x000fce0000000000 */
[----:B------:R-:W-:Y:S01]  /*5f50*/  HGMMA.64x128x8.F32.TF32 R88, gdesc[UR12], R88, gsb0 ;  /* 0x05e000000c5879f0 */ /* 0x000fe20008002858 */
[----:B------:R-:W-:Y:S01]  /*5f60*/  UIADD3 UR12, UR6, 0xc46, URZ ;  /* 0x00000c46060c7890 */ /* 0x000fe2000fffe03f */
[----:B------:R-:W-:Y:S01]  /*5f70*/  UMOV UR13, 0x40000080 ;  /* 0x40000080000d7882 */ /* 0x000fe20000000000 */
[----:B------:R-:W-:Y:S01]  /*5f80*/  UMOV UR4, 0x1 ;  /* 0x0000000100047882 */ /* 0x000fe20000000000 */
[----:B------:R-:W-:Y:S02]  /*5f90*/  WARPGROUP.DEPBAR.LE gsb0, 0x0 ;  /* 0x00008000000079c5 */ /* 0x000fe40000010000 */
[----:B------:R-:W-:-:S06]  /*5fa0*/  WARPGROUP.ARRIVE ;  /* 0x00000000000079c5 */ /* 0x000fcc0000000000 */
[----:B-1----:R-:W-:Y:S03]  /*5fb0*/  HGMMA.64x128x8.F32.TF32 R24, gdesc[UR12], R24, gsb0 ;  /* 0x05e000000c1879f0 */ /* 0x002fe60008002818 */
[----:B------:R-:W-:Y:S02]  /*5fc0*/  WARPGROUP.DEPBAR.LE gsb0, 0x0 ;  /* 0x00008000000079c5 */ /* 0x000fe40000010000 */
.L_x_14:
[----:B-----5:R-:W-:-:S13]  /*5fd0*/  R2UR UR5, R0 ;  /* 0x00000000000572ca */ /* 0x020fda00000e0000 */
[----:B------:R-:W-:-:S04]  /*5fe0*/  UISETP.LT.AND UP0, UPT, UR5, 0x1, UPT ;  /* 0x000000010500788c */ /* 0x000fc8000bf01270 */
[----:B------:R-:W-:-:S04]  /*5ff0*/  USEL UR7, UR5, 0x1, UP0 ;  /* 0x0000000105077887 */ /* 0x000fc80008000000 */
[----:B------:R-:W-:-:S04]  /*6000*/  UIADD3 UR7, UR5, -UR7, URZ ;  /* 0x8000000705077290 */ /* 0x000fc8000fffe03f */
[----:B------:R-:W-:-:S06]  /*6010*/  UISETP.GE.AND UP0, UPT, UR7, 0x1, UPT ;  /* 0x000000010700788c */ /* 0x000fcc000bf06270 */
[----:B------:R-:W-:-:S13]  /*6020*/  PLOP3.LUT P1, PT, PT, PT, UP0, 0x80, 0x0 ;  /* 0x000000000000781c */ /* 0x000fda0003f2f008 */
[----:B------:R-:W-:Y:S05]  /*6030*/  @!P1 BRA `(.L_x_17) ;  /* 0x0000005000949947 */ /* 0x000fea0003800000 */
[----:B------:R-:W-:Y:S01]  /*6040*/  R2UR UR5, R3 ;  /* 0x00000000030572ca */ /* 0x000fe200000e0000 */
[----:B------:R-:W-:Y:S01]  /*6050*/  UISETP.NE.U32.AND UP0, UPT, UR4, URZ, UPT ;  /* 0x0000003f0400728c */ /* 0x000fe2000bf05070 */
[----:B------:R-:W-:Y:S01]  /*6060*/  UMOV UR8, UR7 ;  /* 0x0000000700087c82 */ /* 0x000fe20008000000 */
[----:B------:R-:W-:-:S10]  /*6070*/  UMOV UR6, URZ ;  /* 0x0000003f00067c82 */ /* 0x000fd40008000000 */
[----:B------:R-:W-:-:S03]  /*6080*/  ULOP3.LUT UR23, UR5, 0x1, URZ, 0xfc, !UPT ;  /* 0x0000000105177892 */ /* 0x000fc6000f8efc3f */
[----:B------:R-:W-:-:S09]  /*6090*/  UMOV UR5, URZ ;  /* 0x0000003f00057c82 */ /* 0x000fd20008000000 */
.L_x_22:
[----:B------:R-:W-:-:S06]  /*60a0*/  UISETP.NE.AND UP1, UPT, UR23, 0x3, UPT ;  /* 0x000000031700788c */ /* 0x000fcc000bf25270 */
[----:B------:R-:W-:-:S13]  /*60b0*/  PLOP3.LUT P2, PT, PT, PT, UP1, 0x80, 0x0 ;  /* 0x000000000000781c */ /* 0x000fda0003f4f018 */
[----:B------:R-:W-:Y:S05]  /*60c0*/  @!P2 BRA `(.L_x_18) ;  /* 0x000000000004a947 */ /* 0x000fea0003800000 */
[----:B------:R-:W-:Y:S01]  /*60d0*/  BPT.TRAP 0x1 ;  /* 0x000000040000795c */ /* 0x000fe20000300000 */
.L_x_18:
[----:B------:R-:W1:Y:S01]  /*60e0*/  S2UR UR10, SR_CgaCtaId ;  /* 0x00000000000a79c3 */ /* 0x000e620000008800 */
[----:B------:R-:W-:Y:S01]  /*60f0*/  IMAD.U32 R2, RZ, RZ, UR5 ;  /* 0x00000005ff027e24 */ /* 0x000fe2000f8e00ff */
[----:B------:R-:W-:-:S04]  /*6100*/  UMOV UR9, 0x400 ;  /* 0x0000040000097882 */ /* 0x000fc80000000000 */
[----:B------:R-:W-:Y:S01]  /*6110*/  SHF.L.U32 R2, R2, 0x1f, RZ ;  /* 0x0000001f02027819 */ /* 0x000fe200000006ff */
[----:B-1----:R-:W-:-:S04]  /*6120*/  ULEA UR9, UR10, UR9, 0x18 ;  /* 0x000000090a097291 */ /* 0x002fc8000f8ec03f */
[----:B------:R-:W-:-:S12]  /*6130*/  ULEA UR10, UR4, UR9, 0x3 ;  /* 0x00000009040a7291 */ /* 0x000fd8000f8e183f */
.L_x_19:
[----:B-1----:R-:W-:-:S04]  /*6140*/  IMAD.U32 R0, RZ, RZ, UR10 ;  /* 0x0000000aff007e24 */ /* 0x002fc8000f8e00ff */
[----:B------:R1:W2:Y:S03]  /*6150*/  SYNCS.PHASECHK.TRANS64.TRYWAIT P1, [R0+URZ+0x30000], R2 ;  /* 0x03000002000075a7 */ /* 0x0002a6000802017f */
[----:B--2---:R-:W-:Y:S05]  /*6160*/  @!P1 NANOSLEEP.SYNCS 0x989680 ;  /* 0x009896800000995d */ /* 0x004fea0003900000 */
[----:B------:R-:W2:Y:S02]  /*6170*/  @!P1 SYNCS.PHASECHK.TRANS64 P1, [R0+URZ+0x30000], R2 ;  /* 0x03000002000095a7 */ /* 0x000ea4000802007f */
[----:B--2---:R-:W-:Y:S05]  /*6180*/  @!P1 BRA `(.L_x_19) ;  /* 0xfffffffc00ec9947 */ /* 0x004fea000383ffff */
        /* <DEDUP_REMOVED lines=32> */
[----:B--2---:R-:W2:Y:S04]  /*6390*/  LDL.LU.64 R24, [R1] ;  /* 0x0000000001187983 */ /* 0x004ea80000300a00 */
        /* <DEDUP_REMOVED lines=31> */
[----:B------:R-:W-:-:S02]  /*6590*/  UIADD3 UR12, UR9, 0x20000, URZ ;  /* 0x00020000090c7890 */ /* 0x000fc4000fffe03f */
[----:B------:R-:W-:Y:S01]  /*65a0*/  USHF.R.U32.HI UR10, URZ, 0x4, UR9 ;  /* 0x000000043f0a7899 */ /* 0x000fe20008011609 */
[----:B------:R-:W-:Y:S01]  /*65b0*/  STL [R1+0x178], R5 ;  /* 0x0001780501007387 */ /* 0x000fe20000100800 */
[----:B------:R-:W-:Y:S02]  /*65c0*/  USHF.R.U32.HI UR12, URZ, 0x4, UR12 ;  /* 0x000000043f0c7899 */ /* 0x000fe4000801160c */
[----:B------:R-:W-:Y:S01]  /*65d0*/  ULOP3.LUT UR10, UR10, 0x3fff, URZ, 0xc0, !UPT ;  /* 0x00003fff0a0a7892 */ /* 0x000fe2000f8ec03f */
[----:B------:R3:W-:Y:S01]  /*65e0*/  STL [R1+0x174], R4 ;  /* 0x0001740401007387 */ /* 0x0007e20000100800 */
[----:B------:R-:W-:Y:S02]  /*65f0*/  ULOP3.LUT UR12, UR12, 0x3fff, URZ, 0xc0, !UPT ;  /* 0x00003fff0c0c7892 */ /* 0x000fe4000f8ec03f */
[----:B------:R-:W-:Y:S01]  /*6600*/  ULOP3.LUT UR10, UR10, 0x10000, URZ, 0xfc, !UPT ;  /* 0x000100000a0a7892 */ /* 0x000fe2000f8efc3f */
[----:B------:R4:W-:Y:S01]  /*6610*/  STL [R1+0x170], R3 ;  /* 0x0001700301007387 */ /* 0x0009e20000100800 */
[----:B------:R-:W-:-:S02]  /*6620*/  ULOP3.LUT UR13, UR12, 0x10000, URZ, 0xfc, !UPT ;  /* 0x000100000c0d7892 */ /* 0x000fc4000f8efc3f */
[----:B------:R-:W-:Y:S02]  /*6630*/  ULEA UR12, UR4, UR10, 0xc ;  /* 0x0000000a040c7291 */ /* 0x000fe4000f8e603f */
[----:B------:R-:W-:Y:S01]  /*6640*/  ULEA UR10, UR4, UR13, 0xb ;  /* 0x0000000d040a7291 */ /* 0x000fe2000f8e583f */
[----:B------:R-:W-:Y:S02]  /*6650*/  UMOV UR15, 0x40000080 ;  /* 0x40000080000f7882 */ /* 0x000fe40000000000 */
[----:B------:R-:W-:-:S04]  /*6660*/  UMOV UR13, 0x40000080 ;  /* 0x40000080000d7882 */ /* 0x000fc80000000000 */
[----:B------:R-:W-:Y:S01]  /*6670*/  UMOV UR14, UR10 ;  /* 0x0000000a000e7c82 */ /* 0x000fe20008000000 */
[----:B------:R-:W-:Y:S01]  /*6680*/  UIADD3 UR16, UR12, 0x400, URZ ;  /* 0x000004000c107890 */ /* 0x000fe2000fffe03f */
[----:B------:R-:W-:Y:S01]  /*6690*/  UMOV UR18, UR14 ;  /* 0x0000000e00127c82 */ /* 0x000fe20008000000 */
[----:B------:R-:W-:Y:S01]  /*66a0*/  UMOV UR19, UR15 ;  /* 0x0000000f00137c82 */ /* 0x000fe20008000000 */
[----:B------:R-:W-:Y:S01]  /*66b0*/  UMOV UR17, 0x40000080 ;  /* 0x4000008000117882 */ /* 0x000fe20000000000 */
[----:B--2---:R-:W-:-:S06]  /*66c0*/  WARPGROUP.ARRIVE ;  /* 0x00000000000079c5 */ /* 0x004fcc0000000000 */
[----:B------:R-:W-:Y:S03]  /*66d0*/  HGMMA.64x128x8.F32.TF32 R24, gdesc[UR12], R24, UP0, gsb0 ;  /* 0x05e000000c1879f0 */ /* 0x000fe6000b802818 */
[----:B------:R-:W-:Y:S02]  /*66e0*/  WARPGROUP.DEPBAR.LE gsb0, 0x0 ;  /* 0x00008000000079c5 */ /* 0x000fe40000010000 */
[----:B------:R-:W-:Y:S01]  /*66f0*/  STL.64 [R1], R24 ;  /* 0x0000001801007387 */ /* 0x000fe20000100a00 */
[----:B-1----:R-:W-:Y:S01]  /*6700*/  IMAD.MOV.U32 R2, RZ, RZ, R86 ;  /* 0x000000ffff027224 */ /* 0x002fe200078e0056 */
[----:B------:R-:W-:Y:S01]  /*6710*/  MOV R7, R81 ;  /* 0x0000005100077202 */ /* 0x000fe20000000f00 */
[----:B------:R-:W-:Y:S01]  /*6720*/  IMAD.MOV.U32 R0, RZ, RZ, R87 ;  /* 0x000000ffff007224 */ /* 0x000fe200078e0057 */
[----:B------:R1:W-:Y:S01]  /*6730*/  STL.64 [R1+0x8], R26 ;  /* 0x0000081a01007387 */ /* 0x0003e20000100a00 */
[----:B---3--:R-:W-:Y:S01]  /*6740*/  IMAD.MOV.U32 R4, RZ, RZ, R84 ;  /* 0x000000ffff047224 */ /* 0x008fe200078e0054 */
[----:B------:R-:W-:Y:S01]  /*6750*/  MOV R17, R71 ;  /* 0x0000004700117202 */ /* 0x000fe20000000f00 */
[----:B----4-:R-:W-:Y:S01]  /*6760*/  IMAD.MOV.U32 R3, RZ, RZ, R85 ;  /* 0x000000ffff037224 */ /* 0x010fe200078e0055 */
[----:B------:R-:W2:Y:S01]  /*6770*/  LDL.LU.64 R86, [R1+0x6c8] ;  /* 0x0006c80001567983 */ /* 0x000ea20000300a00 */
[----:B------:R-:W-:Y:S01]  /*6780*/  IMAD.MOV.U32 R6, RZ, RZ, R82 ;  /* 0x000000ffff067224 */ /* 0x000fe200078e0052 */
[----:B------:R-:W-:Y:S01]  /*6790*/  MOV R225, R61 ;  /* 0x0000003d00e17202 */ /* 0x000fe20000000f00 */
[----:B------:R-:W-:Y:S01]  /*67a0*/  IMAD.MOV.U32 R5, RZ, RZ, R83 ;  /* 0x000000ffff057224 */ /* 0x000fe200078e0053 */
[----:B------:R-:W2:Y:S01]  /*67b0*/  LDL.LU.64 R84, [R1+0x6c0] ;  /* 0x0006c00001547983 */ /* 0x000ea20000300a00 */
[----:B------:R-:W-:Y:S01]  /*67c0*/  IMAD.MOV.U32 R8, RZ, RZ, R80 ;  /* 0x000000ffff087224 */ /* 0x000fe200078e0050 */
[----:B------:R-:W-:Y:S01]  /*67d0*/  WARPGROUP.ARRIVE ;  /* 0x00000000000079c5 */ /* 0x000fe20000000000 */
[----:B------:R-:W-:Y:S01]  /*67e0*/  IMAD.MOV.U32 R10, RZ, RZ, R78 ;  /* 0x000000ffff0a7224 */ /* 0x000fe200078e004e */
[----:B------:R-:W2:Y:S01]  /*67f0*/  LDL.LU.64 R82, [R1+0x6b8] ;  /* 0x0006b80001527983 */ /* 0x000ea20000300a00 */
[----:B------:R-:W-:Y:S01]  /*6800*/  IMAD.MOV.U32 R9, RZ, RZ, R79 ;  /* 0x000000ffff097224 */ /* 0x000fe200078e004f */
[----:B------:R-:W-:Y:S01]  /*6810*/  MOV R229, R51 ;  /* 0x0000003300e57202 */ /* 0x000fe20000000f00 */
[----:B------:R-:W-:Y:S01]  /*6820*/  IMAD.MOV.U32 R12, RZ, RZ, R76 ;  /* 0x000000ffff0c7224 */ /* 0x000fe200078e004c */
[----:B------:R-:W2:Y:S01]  /*6830*/  LDL.LU.64 R80, [R1+0x6b0] ;  /* 0x0006b00001507983 */ /* 0x000ea20000300a00 */
[----:B------:R-:W-:Y:S01]  /*6840*/  IMAD.MOV.U32 R11, RZ, RZ, R77 ;  /* 0x000000ffff0b7224 */ /* 0x000fe200078e004d */
[----:B------:R-:W-:Y:S01]  /*6850*/  HGMMA.64x128x8.F32.TF32 R152, gdesc[UR16], R152, UP0, gsb0 ;  /* 0x05e00000109879f0 */ /* 0x000fe2000b802898 */
        /* <DEDUP_REMOVED lines=66> */
[----:B------:R-:W2:Y:S04]  /*6c80*/  LDL.LU.64 R36, [R1+0x600] ;  /* 0x0006000001247983 */ /* 0x000ea80000300a00 */
[----:B------:R-:W2:Y:S04]  /*6c90*/  LDL.LU.64 R34, [R1+0x5f8] ;  /* 0x0005f80001227983 */ /* 0x000ea80000300a00 */
[----:B------:R-:W2:Y:S04]  /*6ca0*/  LDL.LU.64 R32, [R1+0x5f0] ;  /* 0x0005f00001207983 */ /* 0x000ea80000300a00 */
[----:B------:R-:W2:Y:S04]  /*6cb0*/  LDL.LU.64 R30, [R1+0x5e8] ;  /* 0x0005e800011e7983 */ /* 0x000ea80000300a00 */
[----:B------:R-:W2:Y:S04]  /*6cc0*/  LDL.LU.64 R28, [R1+0x5e0] ;  /* 0x0005e000011c7983 */ /* 0x000ea80000300a00 */
[----:B-1----:R-:W2:Y:S04]  /*6cd0*/  LDL.LU.64 R26, [R1+0x5d8] ;  /* 0x0005d800011a7983 */ /* 0x002ea80000300a00 */
[----:B------:R-:W2:Y:S01]  /*6ce0*/  LDL.LU.64 R24, [R1+0x5d0] ;  /* 0x0005d00001187983 */ /* 0x000ea20000300a00 */
[----:B------:R-:W-:-:S03]  /*6cf0*/  WARPGROUP.DEPBAR.LE gsb0, 0x0 ;  /* 0x00008000000079c5 */ /* 0x000fc60000010000 */
        /* <DEDUP_REMOVED lines=14> */
[----:B-1----:R-:W3:Y:S04]  /*6de0*/  LDL.LU R188, [R1] ;  /* 0x0000000001bc7983 */ /* 0x002ee80000300800 */
[----:B------:R-:W3:Y:S04]  /*6df0*/  LDL.LU R189, [R1+0x4] ;  /* 0x0000040001bd7983 */ /* 0x000ee80000300800 */
[----:B------:R-:W3:Y:S04]  /*6e00*/  LDL.LU R190, [R1+0x8] ;  /* 0x0000080001be7983 */ /* 0x000ee80000300800 */
[----:B------:R-:W3:Y:S01]  /*6e10*/  LDL.LU R191, [R1+0xc] ;  /* 0x00000c0001bf7983 */ /* 0x000ee20000300800 */
[----:B------:R-:W-:Y:S01]  /*6e20*/  UIADD3 UR16, UR12, 0x800, URZ ;  /* 0x000008000c107890 */ /* 0x000fe2000fffe03f */
[----:B------:R-:W-:Y:S01]  /*6e30*/  WARPGROUP.ARRIVE ;  /* 0x00000000000079c5 */ /* 0x000fe20000000000 */
[----:B------:R-:W-:Y:S01]  /*6e40*/  UMOV UR18, UR14 ;  /* 0x0000000e00127c82 */ /* 0x000fe20008000000 */
[----:B------:R-:W-:Y:S01]  /*6e50*/  UMOV UR19, UR15 ;  /* 0x0000000f00137c82 */ /* 0x000fe20008000000 */
[----:B------:R-:W-:-:S05]  /*6e60*/  UMOV UR17, 0x40000080 ;  /* 0x4000008000117882 */ /* 0x000fca0000000000 */
[----:B------:R-:W-:Y:S01]  /*6e70*/  HGMMA.64x128x8.F32.TF32 R88, gdesc[UR16], R88, UP0, gsb0 ;  /* 0x05e00000105879f0 */ /* 0x000fe2000b802858 */
[----:B------:R-:W-:Y:S01]  /*6e80*/  UIADD3 UR16, UR12, 0xc00, URZ ;  /* 0x00000c000c107890 */ /* 0x000fe2000fffe03f */
[----:B------:R-:W-:Y:S01]  /*6e90*/  UMOV UR18, UR14 ;  /* 0x0000000e00127c82 */ /* 0x000fe20008000000 */
[----:B------:R-:W-:Y:S01]  /*6ea0*/  UMOV UR19, UR15 ;  /* 0x0000000f00137c82 */ /* 0x000fe20008000000 */
[----:B------:R-:W-:Y:S01]  /*6eb0*/  UMOV UR17, 0x40000080 ;  /* 0x4000008000117882 */ /* 0x000fe20000000000 */
[----:B------:R-:W-:Y:S01]  /*6ec0*/  IMAD.MOV.U32 R193, RZ, RZ, R251 ;  /* 0x000000ffffc17224 */ /* 0x000fe200078e00fb */
[----:B------:R-:W-:Y:S01]  /*6ed0*/  MOV R195, R249 ;  /* 0x000000f900c37202 */ /* 0x000fe20000000f00 */
[----:B------:R-:W-:Y:S01]  /*6ee0*/  IMAD.MOV.U32 R194, RZ, RZ, R250 ;  /* 0x000000ffffc27224 */ /* 0x000fe200078e00fa */
[----:B------:R-:W-:Y:S01]  /*6ef0*/  MOV R205, R239 ;  /* 0x000000ef00cd7202 */ /* 0x000fe20000000f00 */
        /* <DEDUP_REMOVED lines=11> */
[----:B--2---:R-:W-:-:S06]  /*6fb0*/  WARPGROUP.ARRIVE ;  /* 0x00000000000079c5 */ /* 0x004fcc0000000000 */
[----:B------:R-:W-:Y:S01]  /*6fc0*/  HGMMA.64x128x8.F32.TF32 R24, gdesc[UR16], R24, UP0, gsb0 ;  /* 0x05e00000101879f0 */ /* 0x000fe2000b802818 */
        /* <DEDUP_REMOVED lines=38> */
[----:B---3--:R-:W-:-:S06]  /*7230*/  WARPGROUP.ARRIVE ;  /* 0x00000000000079c5 */ /* 0x008fcc0000000000 */
        /* <DEDUP_REMOVED lines=34> */
[----:B-1----:R-:W2:Y:S04]  /*7460*/  LDL.LU.64 R214, [R1+0x5c8] ;  /* 0x0005c80001d67983 */ /* 0x002ea80000300a00 */
        /* <DEDUP_REMOVED lines=51> */
[----:B-1----:R-:W2:Y:S04]  /*77a0*/  LDL.LU.64 R152, [R1] ;  /* 0x0000000001987983 */ /* 0x002ea80000300a00 */
        /* <DEDUP_REMOVED lines=139> */
[----:B-1----:R-:W2:Y:S04]  /*8060*/  LDL.LU.64 R154, [R1+0x468] ;  /* 0x00046800019a7983 */ /* 0x002ea80000300a00 */
        /* <DEDUP_REMOVED lines=22> */
[----:B-1----:R-:W2:Y:S04]  /*81d0*/  LDL.LU R188, [R1] ;  /* 0x0000000001bc7983 */ /* 0x002ea80000300800 */
        /* <DEDUP_REMOVED lines=19> */
[----:B------:R-:W-:Y:S01]  /*8310*/  IMAD.MOV.U32 R203, RZ, RZ, R241 ;  /* 0x000000ffffcb7224 */ /* 0x000fe200078e00f1 */
[----:B------:R-:W-:Y:S01]  /*8320*/  MOV R241, R11 ;  /* 0x0000000b00f17202 */ /* 0x000fe20000000f00 */
        /* <DEDUP_REMOVED lines=307> */
[----:B------:R-:W-:Y:S02]  /*9660*/  IMAD.MOV.U32 R199, RZ, RZ, R245 ;  /* 0x000000ffffc77224 */ /* 0x000fe400078e00f5 */
[----:B------:R-:W-:Y:S01]  /*9670*/  IMAD.MOV.U32 R200, RZ, RZ, R244 ;  /* 0x000000ffffc87224 */ /* 0x000fe200078e00f4 */
[----:B------:R-:W-:Y:S01]  /*9680*/  MOV R244, R8 ;  /* 0x0000000800f47202 */ /* 0x000fe20000000f00 */
        /* <DEDUP_REMOVED lines=180> */
[----:B------:R-:W-:Y:S02]  /*a1d0*/  IMAD.MOV.U32 R2, RZ, RZ, R214 ;  /* 0x000000ffff027224 */ /* 0x000fe400078e00d6 */
[----:B------:R-:W-:Y:S01]  /*a1e0*/  IMAD.MOV.U32 R0, RZ, RZ, R215 ;  /* 0x000000ffff007224 */ /* 0x000fe200078e00d7 */
[----:B------:R1:W-:Y:S01]  /*a1f0*/  STL.64 [R1+0x8], R154 ;  /* 0x0000089a01007387 */ /* 0x0003e20000100a00 */
        /* <DEDUP_REMOVED lines=137> */
[----:B------:R-:W-:Y:S01]  /*aa90*/  IMAD.MOV.U32 R208, RZ, RZ, R239 ;  /* 0x000000ffffd07224 */ /* 0x000fe200078e00ef */
[----:B------:R-:W-:Y:S01]  /*aaa0*/  MOV R240, R15 ;  /* 0x0000000f00f07202 */ /* 0x000fe20000000f00 */
        /* <DEDUP_REMOVED lines=29> */
[----:B------:R-:W-:-:S02]  /*ac80*/  IMAD.MOV.U32 R237, RZ, RZ, R18 ;  /* 0x000000ffffed7224 */ /* 0x000fc400078e0012 */
[----:B------:R-:W-:Y:S01]  /*ac90*/  IMAD.MOV.U32 R238, RZ, RZ, R17 ;  /* 0x000000ffffee7224 */ /* 0x000fe200078e0011 */
[----:B------:R1:W5:Y:S01]  /*aca0*/  LDL.LU R4, [R1+0x174] ;  /* 0x0001740001047983 */ /* 0x0003620000300800 */
[----:B------:R-:W-:-:S03]  /*acb0*/  IMAD.MOV.U32 R239, RZ, RZ, R16 ;  /* 0x000000ffffef7224 */ /* 0x000fc600078e0010 */
        /* <DEDUP_REMOVED lines=37> */
[----:B--2---:R-:W2:Y:S04]  /*af10*/  LDL.LU.64 R214, [R1+0x168] ;  /* 0x0001680001d67983 */ /* 0x004ea80000300a00 */
        /* <DEDUP_REMOVED lines=24> */
[----:B------:R-:W-:Y:S02]  /*b0a0*/  WARPGROUP.DEPBAR.LE gsb0, 0x0 ;  /* 0x00008000000079c5 */ /* 0x000fe40000010000 */
[----:B------:R-:W-:-:S07]  /*b0b0*/  WARPGROUP.ARRIVE ;  /* 0x00000000000079c5 */ /* 0x000fce0000000000 */
[----:B------:R-:W-:Y:S03]  /*b0c0*/  HGMMA.64x128x8.F32.TF32 R24, gdesc[UR16], R24, gsb0 ;  /* 0x05e00000101879f0 */ /* 0x000fe60008002818 */
[----:B------:R-:W-:Y:S02]  /*b0d0*/  WARPGROUP.DEPBAR.LE gsb0, 0x0 ;  /* 0x00008000000079c5 */ /* 0x000fe40000010000 */
[----:B-1----:R-:W-:Y:S05]  /*b0e0*/  @!P2 BRA `(.L_x_20) ;  /* 0x000000000004a947 */ /* 0x002fea0003800000 */
[----:B------:R-:W-:Y:S01]  /*b0f0*/  BPT.TRAP 0x1 ;  /* 0x000000040000795c */ /* 0x000fe20000300000 */
.L_x_20:
[----:B-----5:R-:W-:Y:S01]  /*b100*/  ISETP.NE.AND P1, PT, R4, RZ, PT ;  /* 0x000000ff0400720c */ /* 0x020fe20003f25270 */
[----:B------:R-:W-:Y:S01]  /*b110*/  IMAD.U32 R0, RZ, RZ, UR6 ;  /* 0x00000006ff007e24 */ /* 0x000fe2000f8e00ff */
[----:B------:R-:W-:-:S11]  /*b120*/  R2UR UR10, R3 ;  /* 0x00000000030a72ca */ /* 0x000fd600000e0000 */
[----:B------:R-:W-:Y:S02]  /*b130*/  @P1 LEA R0, R0, UR9, 0x3 ;  /* 0x0000000900001c11 */ /* 0x000fe4000f8e18ff */
[----:B------:R-:W-:-:S03]  /*b140*/  UISETP.GT.U32.AND UP0, UPT, UR10, 0x1, UPT ;  /* 0x000000010a00788c */ /* 0x000fc6000bf04070 */
[----:B------:R-:W-:-:S05]  /*b150*/  @P1 VIADD R0, R0, 0x30010 ;  /* 0x0003001000001836 */ /* 0x000fca0000000000 */
[----:B------:R-:W-:-:S04]  /*b160*/  @P1 PRMT R0, R5, 0x654, R0 ;  /* 0x0000065405001816 */ /* 0x000fc80000000000 */
[----:B------:R1:W-:Y:S01]  /*b170*/  @P1 SYNCS.ARRIVE.TRANS64.RED.A1T0 RZ, [R0+URZ], RZ ;  /* 0x000000ff00ff19a7 */ /* 0x0003e2000810043f */
[----:B------:R-:W-:-:S13]  /*b180*/  PLOP3.LUT P1, PT, PT, PT, UP0, 0x80, 0x0 ;  /* 0x000000000000781c */ /* 0x000fda0003f2f008 */
[----:B-1----:R-:W-:Y:S05]  /*b190*/  @P1 BRA `(.L_x_21) ;  /* 0x0000000000041947 */ /* 0x002fea0003800000 */
[----:B------:R-:W-:Y:S01]  /*b1a0*/  BPT.TRAP 0x1 ;  /* 0x000000040000795c */ /* 0x000fe20000300000 */
.L_x_21:
[----:B------:R-:W-:Y:S02]  /*b1b0*/  UISETP.GT.AND UP2, UPT, UR8, 0x1, UPT ;  /* 0x000000010800788c */ /* 0x000fe4000bf44270 */
[----:B------:R-:W-:Y:S02]  /*b1c0*/  UIADD3 UR4, UR4, 0x1, URZ ;  /* 0x0000000104047890 */ /* 0x000fe4000fffe03f */
[----:B------:R-:W-:Y:S02]  /*b1d0*/  UIADD3 UR6, UR6, 0x1, URZ ;  /* 0x0000000106067890 */ /* 0x000fe4000fffe03f */
[----:B------:R-:W-:Y:S01]  /*b1e0*/  PLOP3.LUT P1, PT, PT, PT, UP2, 0x80, 0x0 ;  /* 0x000000000000781c */ /* 0x000fe20003f2f028 */
[----:B------:R-:W-:Y:S02]  /*b1f0*/  UISETP.NE.AND UP0, UPT, UR4, 0x2, UPT ;  /* 0x000000020400788c */ /* 0x000fe4000bf05270 */
[----:B------:R-:W-:Y:S02]  /*b200*/  UIADD3 UR9, UR8, -0x1, URZ ;  /* 0xffffffff08097890 */ /* 0x000fe4000fffe03f */
[----:B------:R-:W-:-:S02]  /*b210*/  USEL UR8, URZ, 0x1, UP0 ;  /* 0x000000013f087887 */ /* 0x000fc40008000000 */
[----:B------:R-:W-:Y:S02]  /*b220*/  UISETP.NE.AND UP1, UPT, UR6, 0x2, UPT ;  /* 0x000000020600788c */ /* 0x000fe4000bf25270 */
[----:B------:R-:W-:Y:S02]  /*b230*/  USEL UR4, UR4, URZ, UP0 ;  /* 0x0000003f04047287 */ /* 0x000fe40008000000 */
[----:B------:R-:W-:Y:S02]  /*b240*/  ULOP3.LUT UR5, UR5, UR8, URZ, 0x3c, !UPT ;  /* 0x0000000805057292 */ /* 0x000fe4000f8e3c3f */
[----:B------:R-:W-:Y:S02]  /*b250*/  USEL UR6, UR6, URZ, UP1 ;  /* 0x0000003f06067287 */ /* 0x000fe40008800000 */
[----:B------:R-:W-:Y:S01]  /*b260*/  UPLOP3.LUT UP0, UPT, UPT, UPT, UPT, 0x80, 0x0 ;  /* 0x000000000000789c */ /* 0x000fe20003f0f070 */
[----:B------:R-:W-:Y:S01]  /*b270*/  UMOV UR8, UR9 ;  /* 0x0000000900087c82 */ /* 0x000fe20008000000 */
[----:B------:R-:W-:Y:S09]  /*b280*/  @P1 BRA `(.L_x_22) ;  /* 0xffffffac00841947 */ /* 0x000ff2000383ffff */
.L_x_17:
[----:B------:R-:W-:Y:S05]  /*b290*/  @!P0 BRA `(.L_x_23) ;  /* 0x0000000000548947 */ /* 0x000fea0003800000 */
[----:B------:R-:W-:-:S13]  /*b2a0*/  R2UR UR4, R3 ;  /* 0x00000000030472ca */ /* 0x000fda00000e0000 */
[----:B------:R-:W-:-:S04]  /*b2b0*/  ULOP3.LUT UR4, UR4, 0x1, URZ, 0xfc, !UPT ;  /* 0x0000000104047892 */ /* 0x000fc8000f8efc3f */
[----:B------:R-:W-:-:S06]  /*b2c0*/  UISETP.NE.AND UP0, UPT, UR4, 0x3, UPT ;  /* 0x000000030400788c */ /* 0x000fcc000bf05270 */
[----:B------:R-:W-:-:S13]  /*b2d0*/  PLOP3.LUT P0, PT, PT, PT, UP0, 0x80, 0x0 ;  /* 0x000000000000781c */ /* 0x000fda0003f0f008 */
[----:B------:R-:W-:Y:S05]  /*b2e0*/  @!P0 BRA `(.L_x_24) ;  /* 0x0000000000048947 */ /* 0x000fea0003800000 */
[----:B------:R-:W-:Y:S01]  /*b2f0*/  BPT.TRAP 0x1 ;  /* 0x000000040000795c */ /* 0x000fe20000300000 */
.L_x_24:
[----:B------:R-:W-:Y:S02]  /*b300*/  ISETP.NE.AND P0, PT, R4, RZ, PT ;  /* 0x000000ff0400720c */ /* 0x000fe40003f05270 */
[----:B------:R-:W-:-:S11]  /*b310*/  R2UR UR4, R3 ;  /* 0x00000000030472ca */ /* 0x000fd600000e0000 */
[----:B------:R-:W1:Y:S01]  /*b320*/  @P0 S2R R2, SR_CgaCtaId ;  /* 0x0000000000020919 */ /* 0x000e620000008800 */
[----:B------:R-:W-:Y:S01]  /*b330*/  @P0 MOV R0, 0x400 ;  /* 0x0000040000000802 */ /* 0x000fe20000000f00 */
[----:B------:R-:W-:-:S03]  /*b340*/  UISETP.GT.U32.AND UP0, UPT, UR4, 0x1, UPT ;  /* 0x000000010400788c */ /* 0x000fc6000bf04070 */
[----:B-1----:R-:W-:Y:S01]  /*b350*/  @P0 LEA R2, R2, R0, 0x18 ;  /* 0x0000000002020211 */ /* 0x002fe200078ec0ff */
[----:B------:R-:W-:-:S04]  /*b360*/  IMAD.U32 R0, RZ, RZ, UR7 ;  /* 0x00000007ff007e24 */ /* 0x000fc8000f8e00ff */
[----:B------:R-:W-:-:S05]  /*b370*/  @P0 IMAD.SHL.U32 R0, R0, 0x8, RZ ;  /* 0x0000000800000824 */ /* 0x000fca00078e00ff */
[----:B------:R-:W-:-:S04]  /*b380*/  @P0 LOP3.LUT R0, R0, 0x8, RZ, 0xc0, !PT ;  /* 0x0000000800000812 */ /* 0x000fc800078ec0ff */
[----:B------:R-:W-:-:S04]  /*b390*/  @P0 IADD3 R0, R2, 0x30010, R0 ;  /* 0x0003001002000810 */ /* 0x000fc80007ffe000 */
[----:B------:R-:W-:-:S04]  /*b3a0*/  @P0 PRMT R5, R5, 0x654, R0 ;  /* 0x0000065405050816 */ /* 0x000fc80000000000 */
[----:B------:R1:W-:Y:S01]  /*b3b0*/  @P0 SYNCS.ARRIVE.TRANS64.RED.A1T0 RZ, [R5+URZ], RZ ;  /* 0x000000ff05ff09a7 */ /* 0x0003e2000810043f */
[----:B------:R-:W-:-:S13]  /*b3c0*/  PLOP3.LUT P0, PT, PT, PT, UP0, 0x80, 0x0 ;  /* 0x000000000000781c */ /* 0x000fda0003f0f008 */
[----:B-1----:R-:W-:Y:S05]  /*b3d0*/  @P0 BRA `(.L_x_23) ;  /* 0x0000000000040947 */ /* 0x002fea0003800000 */
[----:B------:R-:W-:Y:S01]  /*b3e0*/  BPT.TRAP 0x1 ;  /* 0x000000040000795c */ /* 0x000fe20000300000 */
.L_x_23:
[----:B------:R-:W1:Y:S01]  /*b3f0*/  S2R R2, SR_TID.X ;  /* 0x0000000000027919 */ /* 0x000e620000002100 */
[----:B------:R-:W-:Y:S01]  /*b400*/  ULDC.64 UR4, c[0x0][0x280] ;  /* 0x0000a00000047ab9 */ /* 0x000fe20000000a00 */
[----:B------:R-:W2:Y:S01]  /*b410*/  S2R R5, SR_CTAID.Y ;  /* 0x0000000000057919 */ /* 0x000ea20000002600 */
[----:B------:R-:W3:Y:S01]  /*b420*/  S2R R6, SR_CTAID.X ;  /* 0x0000000000067919 */ /* 0x000ee20000002500 */
[----:B-1----:R-:W-:-:S04]  /*b430*/  SHF.R.S32.HI R0, RZ, 0x1f, R2 ;  /* 0x0000001fff007819 */ /* 0x002fc80000011402 */
[----:B------:R-:W-:Y:S02]  /*b440*/  LEA.HI R0, R0, R2, RZ, 0x7 ;  /* 0x0000000200007211 */ /* 0x000fe400078f38ff */
[----:B--2---:R-:W-:Y:S02]  /*b450*/  SHF.L.U32 R5, R5, 0x7, RZ ;  /* 0x0000000705057819 */ /* 0x004fe400000006ff */
[----:B------:R-:W-:Y:S02]  /*b460*/  LOP3.LUT R0, R0, 0xffffff80, RZ, 0xc0, !PT ;  /* 0xffffff8000007812 */ /* 0x000fe400078ec0ff */
[----:B------:R-:W-:-:S03]  /*b470*/  ISETP.GE.AND P0, PT, R5, UR5, PT ;  /* 0x0000000505007c0c */ /* 0x000fc6000bf06270 */
[----:B------:R-:W-:-:S05]  /*b480*/  IMAD.IADD R0, R2, 0x1, -R0 ;  /* 0x0000000102007824 */ /* 0x000fca00078e0a00 */
[----:B------:R-:W-:-:S04]  /*b490*/  SHF.R.S32.HI R4, RZ, 0x1f, R0 ;  /* 0x0000001fff047819 */ /* 0x000fc80000011400 */
[CC--:B------:R-:W-:Y:S02]  /*b4a0*/  LEA.HI R2, R4.reuse, R0.reuse, RZ, 0x2 ;  /* 0x0000000004027211 */ /* 0x0c0fe400078f10ff */
[----:B------:R-:W-:Y:S02]  /*b4b0*/  LEA.HI R4, R4, R0, RZ, 0x5 ;  /* 0x0000000004047211 */ /* 0x000fe400078f28ff */
[--C-:B------:R-:W-:Y:S02]  /*b4c0*/  SHF.R.S32.HI R14, RZ, 0x2, R2.reuse ;  /* 0x00000002ff0e7819 */ /* 0x100fe40000011402 */
[----:B------:R-:W-:Y:S02]  /*b4d0*/  SHF.R.S32.HI R15, RZ, 0x1f, R2 ;  /* 0x0000001fff0f7819 */ /* 0x000fe40000011402 */
[----:B------:R-:W-:Y:S02]  /*b4e0*/  LOP3.LUT R2, R2, 0x7ffffffc, RZ, 0xc0, !PT ;  /* 0x7ffffffc02027812 */ /* 0x000fe400078ec0ff */
[----:B------:R-:W-:-:S03]  /*b4f0*/  LEA.HI R15, R15, R14, RZ, 0x3 ;  /* 0x0000000e0f0f7211 */ /* 0x000fc600078f18ff */
[----:B------:R-:W-:Y:S01]  /*b500*/  IMAD.IADD R2, R0, 0x1, -R2 ;  /* 0x0000000100027824 */ /* 0x000fe200078e0a02 */
[----:B------:R-:W-:-:S03]  /*b510*/  LOP3.LUT R15, R15, 0xfffffff8, RZ, 0xc0, !PT ;  /* 0xfffffff80f0f7812 */ /* 0x000fc600078ec0ff */
[----:B------:R-:W-:Y:S02]  /*b520*/  IMAD.SHL.U32 R0, R2, 0x2, RZ ;  /* 0x0000000202007824 */ /* 0x000fe400078e00ff */
[----:B------:R-:W-:-:S03]  /*b530*/  IMAD.IADD R14, R14, 0x1, -R15 ;  /* 0x000000010e0e7824 */ /* 0x000fc600078e0a0f */
[----:B------:R-:W-:Y:S02]  /*b540*/  SHF.R.S32.HI R2, RZ, 0x1f, R0 ;  /* 0x0000001fff027819 */ /* 0x000fe40000011400 */
[C---:B------:R-:W-:Y:S02]  /*b550*/  IADD3 R10, P1, R5.reuse, R0, RZ ;  /* 0x00000000050a7210 */ /* 0x040fe40007f3e0ff */
[----:B------:R-:W-:Y:S02]  /*b560*/  IADD3 R0, -R0, UR5, -R5 ;  /* 0x0000000500007c10 */ /* 0x000fe4000fffe905 */
[----:B------:R-:W-:Y:S01]  /*b570*/  LEA.HI.X.SX32 R11, R5, R2, 0x1, P1 ;  /* 0x00000002050b7211 */ /* 0x000fe200008f0eff */
[----:B---3--:R-:W-:Y:S01]  /*b580*/  IMAD.SHL.U32 R5, R6, 0x100, RZ ;  /* 0x0000010006057824 */ /* 0x008fe200078e00ff */
[----:B------:R-:W-:Y:S02]  /*b590*/  SHF.R.S32.HI R15, RZ, 0x1f, R14 ;  /* 0x0000001fff0f7819 */ /* 0x000fe4000001140e */
[----:B------:R-:W-:-:S02]  /*b5a0*/  SHF.R.S32.HI R2, RZ, 0x5, R4 ;  /* 0x00000005ff027819 */ /* 0x000fc40000011404 */
[----:B------:R-:W-:Y:S01]  /*b5b0*/  ISETP.GE.OR P0, PT, R5, UR4, P0 ;  /* 0x0000000405007c0c */ /* 0x000fe20008706670 */
[----:B------:R-:W-:-:S04]  /*b5c0*/  IMAD.WIDE R12, R6, 0x100, R14 ;  /* 0x00000100060c7825 */ /* 0x000fc800078e020e */
[----:B------:R-:W-:-:S04]  /*b5d0*/  IMAD.WIDE R12, R2, 0x10, R12 ;  /* 0x00000010020c7825 */ /* 0x000fc800078e020c */
[----:B------:R-:W-:-:S05]  /*b5e0*/  IMAD R2, R2, -0x10, -R5 ;  /* 0xfffffff002027824 */ /* 0x000fca00078e0a05 */
[----:B------:R-:W-:Y:S01]  /*b5f0*/  IADD3 R14, R2, UR4, -R14 ;  /* 0x00000004020e7c10 */ /* 0x000fe2000fffe80e */
[----:B------:R-:W-:Y:S06]  /*b600*/  @P0 EXIT ;  /* 0x000000000000094d */ /* 0x000fec0003800000 */
[----:B------:R-:W-:Y:S01]  /*b610*/  FSETP.NEU.AND P2, PT, RZ, UR22, PT ;  /* 0x00000016ff007c0b */ /* 0x000fe2000bf4d000 */
[----:B------:R-:W-:Y:S01]  /*b620*/  ULDC.64 UR14, c[0x0][0x5d0] ;  /* 0x00017400000e7ab9 */ /* 0x000fe20000000a00 */
[----:B------:R-:W-:Y:S01]  /*b630*/  ISETP.GT.AND P1, PT, R14, RZ, PT ;  /* 0x000000ff0e00720c */ /* 0x000fe20003f24270 */
[----:B------:R-:W-:Y:S01]  /*b640*/  IMAD R2, R13, UR14, RZ ;  /* 0x0000000e0d027c24 */ /* 0x000fe2000f8e02ff */
[----:B------:R-:W-:Y:S02]  /*b650*/  USHF.L.U64.HI UR5, UR14, 0x3, UR15 ;  /* 0x000000030e057899 */ /* 0x000fe4000801020f */
[----:B------:R-:W-:Y:S01]  /*b660*/  IMAD.WIDE.U32 R4, R12, UR14, R10 ;  /* 0x0000000e0c047c25 */ /* 0x000fe2000f8e000a */
[----:B------:R-:W-:Y:S01]  /*b670*/  USHF.L.U32 UR4, UR14, 0x3, URZ ;  /* 0x000000030e047899 */ /* 0x000fe2000800063f */
[----:B------:R-:W-:Y:S02]  /*b680*/  ISETP.GT.AND P0, PT, R0, RZ, P1 ;  /* 0x000000ff0000720c */ /* 0x000fe40000f04270 */
[----:B------:R-:W-:-:S04]  /*b690*/  IMAD R2, R12, UR15, R2 ;  /* 0x0000000f0c027c24 */ /* 0x000fc8000f8e0202 */
[----:B------:R-:W-:Y:S01]  /*b6a0*/  IMAD.IADD R3, R5, 0x1, R2 ;  /* 0x0000000105037824 */ /* 0x000fe200078e0202 */
[----:B------:R-:W-:Y:S06]  /*b6b0*/  @!P2 BRA `(.L_x_25) ;  /* 0x000000ac00f8a947 */ /* 0x000fec0003800000 */
[----:B------:R-:W-:Y:S01]  /*b6c0*/  ULDC.64 UR6, c[0x0][0x5c8] ;  /* 0x0001720000067ab9 */ /* 0x000fe20000000a00 */
[----:B------:R-:W-:Y:S01]  /*b6d0*/  ULDC.64 UR16, c[0x0][0x5b0] ;  /* 0x00016c0000107ab9 */ /* 0x000fe20000000a00 */
[C---:B------:R-:W-:Y:S01]  /*b6e0*/  LEA R2, P2, R4.reuse, UR6, 0x2 ;  /* 0x0000000604027c11 */ /* 0x040fe2000f8410ff */
[----:B------:R-:W-:Y:S01]  /*b6f0*/  IMAD R6, R13, UR16, RZ ;  /* 0x000000100d067c24 */ /* 0x000fe2000f8e02ff */
[----:B------:R-:W-:Y:S01]  /*b700*/  ULDC.64 UR18, c[0x0][0x5a8] ;  /* 0x00016a0000127ab9 */ /* 0x000fe20000000a00 */
[----:B------:R-:W2:Y:S01]  /*b710*/  LDL.LU R7, [R1] ;  /* 0x0000000001077983 */ /* 0x000ea20000300800 */
[----:B------:R-:W-:Y:S01]  /*b720*/  LEA.HI.X R3, R4, UR7, R3, 0x2, P2 ;  /* 0x0000000704037c11 */ /* 0x000fe200090f1403 */
[C---:B------:R-:W-:Y:S02]  /*b730*/  IMAD R6, R12.reuse, UR17, R6 ;  /* 0x000000110c067c24 */ /* 0x040fe4000f8e0206 */
[----:B------:R-:W-:-:S04]  /*b740*/  IMAD.WIDE.U32 R4, R12, UR16, R10 ;  /* 0x000000100c047c25 */ /* 0x000fc8000f8e000a */
[----:B------:R-:W-:Y:S01]  /*b750*/  IMAD.IADD R5, R5, 0x1, R6 ;  /* 0x0000000105057824 */ /* 0x000fe200078e0206 */
[----:B------:R-:W-:-:S04]  /*b760*/  LEA R8, P2, R4, UR18, 0x2 ;  /* 0x0000001204087c11 */ /* 0x000fc8000f8410ff */
[----:B------:R-:W-:-:S05]  /*b770*/  LEA.HI.X R9, R4, UR19, R5, 0x2, P2 ;  /* 0x0000001304097c11 */ /* 0x000fca00090f1405 */
[----:B------:R-:W3:Y:S01]  /*b780*/  @P0 LDG.E.LTC128B R15, desc[UR20][R8.64] ;  /* 0x00000014080f0981 */ /* 0x000ee2000c1e1920 */
[----:B------:R-:W-:Y:S01]  /*b790*/  ISETP.GT.AND P2, PT, R0, 0x1, P1 ;  /* 0x000000010000780c */ /* 0x000fe20000f44270 */
[----:B------:R-:W-:Y:S01]  /*b7a0*/  BSSY B0, `(.L_x_26) ;  /* 0x0000008000007945 */ /* 0x000fe20003800000 */
[----:B---3--:R-:W-:-:S05]  /*b7b0*/  LOP3.LUT R4, R15, 0xffffe000, RZ, 0xc0, !PT ;  /* 0xffffe0000f047812 */ /* 0x008fca00078ec0ff */
[----:B------:R-:W-:-:S04]  /*b7c0*/  FMUL R4, R4, UR22 ;  /* 0x0000001604047c20 */ /* 0x000fc80008400000 */
[----:B--2---:R-:W-:-:S05]  /*b7d0*/  FFMA R4, R7, UR11, R4 ;  /* 0x0000000b07047c23 */ /* 0x004fca0008000004 */
[----:B------:R-:W-:-:S05]  /*b7e0*/  F2FP.TF32.F32.PACK_B R4, R4 ;  /* 0x00000004ff04723e */ /* 0x000fca00024050ff */
[----:B------:R1:W-:Y:S01]  /*b7f0*/  @P0 STG.E desc[UR20][R2.64], R4 ;  /* 0x0000000402000986 */ /* 0x0003e2000c101914 */
[----:B------:R-:W-:Y:S05]  /*b800*/  @!P2 BRA `(.L_x_27) ;  /* 0x000000000004a947 */ /* 0x000fea0003800000 */
[----:B------:R2:W5:Y:S02]  /*b810*/  LDG.E.LTC128B R15, desc[UR20][R8.64+0x4] ;  /* 0x00000414080f7981 */ /* 0x000564000c1e1920 */
.L_x_27:
[----:B------:R-:W-:Y:S05]  /*b820*/  BSYNC B0 ;  /* 0x0000000000007941 */ /* 0x000fea0003800000 */
.L_x_26:
[----:B------:R-:W3:Y:S01]  /*b830*/  LDL.LU R5, [R1+0x4] ;  /* 0x0000040001057983 */ /* 0x000ee20000300800 */
[----:B-1---5:R-:W-:Y:S01]  /*b840*/  LOP3.LUT R4, R15, 0xffffe000, RZ, 0xc0, !PT ;  /* 0xffffe0000f047812 */ /* 0x022fe200078ec0ff */
[----:B------:R-:W-:Y:S02]  /*b850*/  USHF.L.U64.HI UR13, UR16, 0x3, UR17 ;  /* 0x00000003100d7899 */ /* 0x000fe40008010211 */
[----:B------:R-:W-:Y:S02]  /*b860*/  USHF.L.U32 UR12, UR16, 0x3, URZ ;  /* 0x00000003100c7899 */ /* 0x000fe4000800063f */
[----:B------:R-:W-:Y:S02]  /*b870*/  IMAD.U32 R17, RZ, RZ, UR16 ;  /* 0x00000010ff117e24 */ /* 0x000fe4000f8e00ff */
[----:B------:R-:W-:Y:S01]  /*b880*/  FMUL R4, R4, UR22 ;  /* 0x0000001604047c20 */ /* 0x000fe20008400000 */
[----:B------:R-:W4:Y:S03]  /*b890*/  LDL.LU R18, [R1+0x8] ;  /* 0x0000080001127983 */ /* 0x000f260000300800 */
[----:B---3--:R-:W-:-:S05]  /*b8a0*/  FFMA R4, R5, UR11, R4 ;  /* 0x0000000b05047c23 */ /* 0x008fca0008000004 */
[----:B------:R-:W-:-:S05]  /*b8b0*/  F2FP.TF32.F32.PACK_B R4, R4 ;  /* 0x00000004ff04723e */ /* 0x000fca00024050ff */
[----:B------:R1:W-:Y:S02]  /*b8c0*/  @P2 STG.E desc[UR20][R2.64+0x4], R4 ;  /* 0x0000040402002986 */ /* 0x0003e4000c101914 */
[----:B-1----:R-:W-:-:S03]  /*b8d0*/  IMAD.WIDE.U32 R4, R12, R17, UR12 ;  /* 0x0000000c0c047e25 */ /* 0x002fc6000f8e0011 */
[----:B------:R-:W-:-:S04]  /*b8e0*/  IADD3 R4, P0, R10, R4, RZ ;  /* 0x000000040a047210 */ /* 0x000fc80007f1e0ff */
[----:B------:R-:W-:Y:S02]  /*b8f0*/  IADD3.X R5, R11, R6, R5, P0, !PT ;  /* 0x000000060b057210 */ /* 0x000fe400007fe405 */
[----:B------:R-:W-:Y:S02]  /*b900*/  ISETP.GT.AND P0, PT, R14, 0x8, PT ;  /* 0x000000080e00780c */ /* 0x000fe40003f04270 */
[----:B------:R-:W-:Y:S02]  /*b910*/  LEA R6, P3, R4, UR18, 0x2 ;  /* 0x0000001204067c11 */ /* 0x000fe4000f8610ff */
[----:B------:R-:W-:Y:S02]  /*b920*/  ISETP.GT.AND P2, PT, R0, RZ, P0 ;  /* 0x000000ff0000720c */ /* 0x000fe40000744270 */
[----:B------:R-:W-:-:S11]  /*b930*/  LEA.HI.X R7, R4, UR19, R5, 0x2, P3 ;  /* 0x0000001304077c11 */ /* 0x000fd600098f1405 */
[----:B------:R-:W3:Y:S01]  /*b940*/  @P2 LDG.E.LTC128B R15, desc[UR20][R6.64] ;  /* 0x00000014060f2981 */ /* 0x000ee2000c1e1920 */
[----:B------:R-:W-:Y:S01]  /*b950*/  USHF.L.U32 UR8, UR4, 0x2, URZ ;  /* 0x0000000204087899 */ /* 0x000fe2000800063f */
[----:B------:R-:W-:Y:S01]  /*b960*/  ISETP.GT.AND P3, PT, R0, 0x1, P0 ;  /* 0x000000010000780c */ /* 0x000fe20000764270 */
[----:B------:R-:W-:Y:S01]  /*b970*/  USHF.L.U64.HI UR5, UR4, 0x2, UR5 ;  /* 0x0000000204057899 */ /* 0x000fe20008010205 */
[----:B------:R-:W-:Y:S03]  /*b980*/  BSSY B0, `(.L_x_28) ;  /* 0x000000a000007945 */ /* 0x000fe60003800000 */
[----:B------:R-:W-:-:S04]  /*b990*/  IADD3 R4, P4, R2, UR8, RZ ;  /* 0x0000000802047c10 */ /* 0x000fc8000ff9e0ff */
[----:B------:R-:W-:Y:S02]  /*b9a0*/  IADD3.X R5, R3, UR5, RZ, P4, !PT ;  /* 0x0000000503057c10 */ /* 0x000fe4000a7fe4ff */
[----:B---3--:R-:W-:-:S05]  /*b9b0*/  LOP3.LUT R16, R15, 0xffffe000, RZ, 0xc0, !PT ;  /* 0xffffe0000f107812 */ /* 0x008fca00078ec0ff */
[----:B------:R-:W-:-:S04]  /*b9c0*/  FMUL R16, R16, UR22 ;  /* 0x0000001610107c20 */ /* 0x000fc80008400000 */
[----:B----4-:R-:W-:-:S05]  /*b9d0*/  FFMA R16, R18, UR11, R16 ;  /* 0x0000000b12107c23 */ /* 0x010fca0008000010 */
[----:B------:R-:W-:-:S05]  /*b9e0*/  F2FP.TF32.F32.PACK_B R16, R16 ;  /* 0x00000010ff10723e */ /* 0x000fca00024050ff */
[----:B------:R1:W-:Y:S01]  /*b9f0*/  @P2 STG.E desc[UR20][R4.64], R16 ;  /* 0x0000001004002986 */ /* 0x0003e2000c101914 */
[----:B------:R-:W-:Y:S05]  /*ba00*/  @!P3 BRA `(.L_x_29) ;  /* 0x000000000004b947 */ /* 0x000fea0003800000 */
[----:B------:R3:W5:Y:S02]  /*ba10*/  LDG.E.LTC128B R15, desc[UR20][R6.64+0x4] ;  /* 0x00000414060f7981 */ /* 0x000764000c1e1920 */
.L_x_29:
[----:B------:R-:W-:Y:S05]  /*ba20*/  BSYNC B0 ;  /* 0x0000000000007941 */ /* 0x000fea0003800000 */
.L_x_28:
[----:B------:R-:W4:Y:S01]  /*ba30*/  LDL.LU R18, [R1+0xc] ;  /* 0x00000c0001127983 */ /* 0x000f220000300800 */
[----:B-1---5:R-:W-:Y:S01]  /*ba40*/  LOP3.LUT R16, R15, 0xffffe000, RZ, 0xc0, !PT ;  /* 0xffffe0000f107812 */ /* 0x022fe200078ec0ff */
[----:B------:R-:W-:Y:S01]  /*ba50*/  BSSY B0, `(.L_x_30) ;  /* 0x0000009000007945 */ /* 0x000fe20003800000 */
[----:B------:R-:W-:-:S03]  /*ba60*/  ISETP.GT.AND P2, PT, R0, 0x8, P1 ;  /* 0x000000080000780c */ /* 0x000fc60000f44270 */
[----:B------:R-:W-:-:S04]  /*ba70*/  FMUL R16, R16, UR22 ;  /* 0x0000001610107c20 */ /* 0x000fc80008400000 */
[----:B----4-:R-:W-:-:S05]  /*ba80*/  FFMA R16, R18, UR11, R16 ;  /* 0x0000000b12107c23 */ /* 0x010fca0008000010 */
[----:B------:R-:W-:-:S05]  /*ba90*/  F2FP.TF32.F32.PACK_B R16, R16 ;  /* 0x00000010ff10723e */ /* 0x000fca00024050ff */
[----:B------:R1:W-:Y:S02]  /*baa0*/  @P3 STG.E desc[UR20][R4.64+0x4], R16 ;  /* 0x0000041004003986 */ /* 0x0003e4000c101914 */
[----:B-1----:R-:W-:Y:S01]  /*bab0*/  IMAD.MOV.U32 R16, RZ, RZ, R15 ;  /* 0x000000ffff107224 */ /* 0x002fe200078e000f */
[----:B------:R-:W-:Y:S06]  /*bac0*/  @!P2 BRA `(.L_x_31) ;  /* 0x000000000004a947 */ /* 0x000fec0003800000 */
[----:B------:R1:W5:Y:S02]  /*bad0*/  LDG.E.LTC128B R16, desc[UR20][R8.64+0x20] ;  /* 0x0000201408107981 */ /* 0x000364000c1e1920 */
.L_x_31:
[----:B------:R-:W-:Y:S05]  /*bae0*/  BSYNC B0 ;  /* 0x0000000000007941 */ /* 0x000fea0003800000 */
.L_x_30:
[----:B------:R-:W4:Y:S01]  /*baf0*/  LDL.LU R18, [R1+0x10] ;  /* 0x0000100001127983 */ /* 0x000f220000300800 */
[----:B-----5:R-:W-:Y:S01]  /*bb00*/  LOP3.LUT R15, R16, 0xffffe000, RZ, 0xc0, !PT ;  /* 0xffffe000100f7812 */ /* 0x020fe200078ec0ff */
[----:B------:R-:W-:Y:S04]  /*bb10*/  BSSY B0, `(.L_x_32) ;  /* 0x0000008000007945 */ /* 0x000fe80003800000 */
[----:B------:R-:W-:-:S04]  /*bb20*/  FMUL R15, R15, UR22 ;  /* 0x000000160f0f7c20 */ /* 0x000fc80008400000 */
[----:B----4-:R-:W-:-:S05]  /*bb30*/  FFMA R15, R18, UR11, R15 ;  /* 0x0000000b120f7c23 */ /* 0x010fca000800000f */
[----:B------:R-:W-:-:S05]  /*bb40*/  F2FP.TF32.F32.PACK_B R15, R15 ;  /* 0x0000000fff0f723e */ /* 0x000fca00024050ff */
[----:B------:R4:W-:Y:S01]  /*bb50*/  @P2 STG.E desc[UR20][R2.64+0x20], R15 ;  /* 0x0000200f02002986 */ /* 0x0009e2000c101914 */
[----:B------:R-:W-:-:S13]  /*bb60*/  ISETP.GT.AND P2, PT, R0, 0x9, P1 ;  /* 0x000000090000780c */ /* 0x000fda0000f44270 */
[----:B----4-:R-:W-:Y:S05]  /*bb70*/  @!P2 BRA `(.L_x_33) ;  /* 0x000000000004a947 */ /* 0x010fea0003800000 */
[----:B------:R4:W5:Y:S02]  /*bb80*/  LDG.E.LTC128B R16, desc[UR20][R8.64+0x24] ;  /* 0x0000241408107981 */ /* 0x000964000c1e1920 */
.L_x_33:
[----:B------:R-:W-:Y:S05]  /*bb90*/  BSYNC B0 ;  /* 0x0000000000007941 */ /* 0x000fea0003800000 */
.L_x_32:
[----:B------:R-:W2:Y:S01]  /*bba0*/  LDL.LU R18, [R1+0x14] ;  /* 0x0000140001127983 */ /* 0x000ea20000300800 */
[----:B-----5:R-:W-:Y:S01]  /*bbb0*/  LOP3.LUT R15, R16, 0xffffe000, RZ, 0xc0, !PT ;  /* 0xffffe000100f7812 */ /* 0x020fe200078ec0ff */
[----:B------:R-:W-:Y:S01]  /*bbc0*/  BSSY B0, `(.L_x_34) ;  /* 0x0000008000007945 */ /* 0x000fe20003800000 */
[----:B------:R-:W-:-:S03]  /*bbd0*/  ISETP.GT.AND P3, PT, R0, 0x8, P0 ;  /* 0x000000080000780c */ /* 0x000fc60000764270 */
[----:B------:R-:W-:-:S04]  /*bbe0*/  FMUL R15, R15, UR22 ;  /* 0x000000160f0f7c20 */ /* 0x000fc80008400000 */
[----:B--2---:R-:W-:-:S05]  /*bbf0*/  FFMA R15, R18, UR11, R15 ;  /* 0x0000000b120f7c23 */ /* 0x004fca000800000f */
[----:B------:R-:W-:-:S05]  /*bc00*/  F2FP.TF32.F32.PACK_B R15, R15 ;  /* 0x0000000fff0f723e */ /* 0x000fca00024050ff */
[----:B------:R2:W-:Y:S01]  /*bc10*/  @P2 STG.E desc[UR20][R2.64+0x24], R15 ;  /* 0x0000240f02002986 */ /* 0x0005e2000c101914 */
[----:B------:R-:W-:Y:S05]  /*bc20*/  @!P3 BRA `(.L_x_35) ;  /* 0x000000000004b947 */ /* 0x000fea0003800000 */
[----:B------:R0:W5:Y:S02]  /*bc30*/  LDG.E.LTC128B R16, desc[UR20][R6.64+0x20] ;  /* 0x0000201406107981 */ /* 0x000164000c1e1920 */
.L_x_35:
[----:B------:R-:W-:Y:S05]  /*bc40*/  BSYNC B0 ;  /* 0x0000000000007941 */ /* 0x000fea0003800000 */
.L_x_34:
[----:B------:R-:W3:Y:S01]  /*bc50*/  LDL.LU R18, [R1+0x18] ;  /* 0x0000180001127983 */ /* 0x000ee20000300800 */
[----:B--2--5:R-:W-:Y:S01]  /*bc60*/  LOP3.LUT R15, R16, 0xffffe000, RZ, 0xc0, !PT ;  /* 0xffffe000100f7812 */ /* 0x024fe200078ec0ff */
[----:B------:R-:W-:Y:S01]  /*bc70*/  BSSY B0, `(.L_x_36) ;  /* 0x0000008000007945 */ /* 0x000fe20003800000 */
[----:B------:R-:W-:-:S03]  /*bc80*/  ISETP.GT.AND P2, PT, R0, 0x9, P0 ;  /* 0x000000090000780c */ /* 0x000fc60000744270 */
[----:B------:R-:W-:-:S04]  /*bc90*/  FMUL R15, R15, UR22 ;  /* 0x000000160f0f7c20 */ /* 0x000fc80008400000 */
[----:B---3--:R-:W-:-:S05]  /*bca0*/  FFMA R15, R18, UR11, R15 ;  /* 0x0000000b120f7c23 */ /* 0x008fca000800000f */
[----:B------:R-:W-:-:S05]  /*bcb0*/  F2FP.TF32.F32.PACK_B R15, R15 ;  /* 0x0000000fff0f723e */ /* 0x000fca00024050ff */
[----:B------:R2:W-:Y:S01]  /*bcc0*/  @P3 STG.E desc[UR20][R4.64+0x20], R15 ;  /* 0x0000200f04003986 */ /* 0x0005e2000c101914 */
[----:B------:R-:W-:Y:S05]  /*bcd0*/  @!P2 BRA `(.L_x_37) ;  /* 0x000000000004a947 */ /* 0x000fea0003800000 */
[----:B------:R3:W5:Y:S02]  /*bce0*/  LDG.E.LTC128B R16, desc[UR20][R6.64+0x24] ;  /* 0x0000241406107981 */ /* 0x000764000c1e1920 */
.L_x_37:
[----:B------:R-:W-:Y:S05]  /*bcf0*/  BSYNC B0 ;  /* 0x0000000000007941 */ /* 0x000fea0003800000 */
.L_x_36:
[----:B------:R-:W4:Y:S01]  /*bd00*/  LDL.LU R18, [R1+0x1c] ;  /* 0x00001c0001127983 */ /* 0x000f220000300800 */
[----:B--2--5:R-:W-:Y:S01]  /*bd10*/  LOP3.LUT R15, R16, 0xffffe000, RZ, 0xc0, !PT ;  /* 0xffffe000100f7812 */ /* 0x024fe200078ec0ff */
[----:B------:R-:W-:Y:S01]  /*bd20*/  BSSY B0, `(.L_x_38) ;  /* 0x0000008000007945 */ /* 0x000fe20003800000 */
[----:B------:R-:W-:-:S03]  /*bd30*/  ISETP.GT.AND P3, PT, R0, 0x10, P1 ;  /* 0x000000100000780c */ /* 0x000fc60000f64270 */
[----:B------:R-:W-:-:S04]  /*bd40*/  FMUL R15, R15, UR22 ;  /* 0x000000160f0f7c20 */ /* 0x000fc80008400000 */
[----:B----4-:R-:W-:-:S05]  /*bd50*/  FFMA R15, R18, UR11, R15 ;  /* 0x0000000b120f7c23 */ /* 0x010fca000800000f */
[----:B------:R-:W-:-:S05]  /*bd60*/  F2FP.TF32.F32.PACK_B R15, R15 ;  /* 0x0000000fff0f723e */ /* 0x000fca00024050ff */
[----:B------:R2:W-:Y:S01]  /*bd70*/  @P2 STG.E desc[UR20][R4.64+0x24], R15 ;  /* 0x0000240f04002986 */ /* 0x0005e2000c101914 */
[----:B------:R-:W-:Y:S05]  /*bd80*/  @!P3 BRA `(.L_x_39) ;  /* 0x000000000004b947 */ /* 0x000fea0003800000 */
[----:B------:R4:W5:Y:S02]  /*bd90*/  LDG.E.LTC128B R16, desc[UR20][R8.64+0x40] ;  /* 0x0000401408107981 */ /* 0x000964000c1e1920 */
.L_x_39:
[----:B------:R-:W-:Y:S05]  /*bda0*/  BSYNC B0 ;  /* 0x0000000000007941 */ /* 0x000fea0003800000 */
.L_x_38:
        /* <DEDUP_REMOVED lines=10> */
.L_x_41:
[----:B------:R-:W-:Y:S05]  /*be50*/  BSYNC B0 ;  /* 0x0000000000007941 */ /* 0x000fea0003800000 */
.L_x_40:
        /* <DEDUP_REMOVED lines=10> */
.L_x_43:
[----:B------:R-:W-:Y:S05]  /*bf00*/  BSYNC B0 ;  /* 0x0000000000007941 */ /* 0x000fea0003800000 */
.L_x_42:
        /* <DEDUP_REMOVED lines=10> */
.L_x_45:
[----:B------:R-:W-:Y:S05]  /*bfb0*/  BSYNC B0 ;  /* 0x0000000000007941 */ /* 0x000fea0003800000 */
.L_x_44:
        /* <DEDUP_REMOVED lines=10> */
.L_x_47:
[----:B------:R-:W-:Y:S05]  /*c060*/  BSYNC B0 ;  /* 0x0000000000007941 */ /* 0x000fea0003800000 */
.L_x_46:
        /* <DEDUP_REMOVED lines=10> */
.L_x_49:
[----:B------:R-:W-:Y:S05]  /*c110*/  BSYNC B0 ;  /* 0x0000000000007941 */ /* 0x000fea0003800000 */
.L_x_48:
        /* <DEDUP_REMOVED lines=10> */
.L_x_51:
[----:B------:R-:W-:Y:S05]  /*c1c0*/  BSYNC B0 ;  /* 0x0000000000007941 */ /* 0x000fea0003800000 */
.L_x_50:
        /* <DEDUP_REMOVED lines=10> */
.L_x_53:
[----:B------:R-:W-:Y:S05]  /*c270*/  BSYNC B0 ;  /* 0x0000000000007941 */ /* 0x000fea0003800000 */
.L_x_52:
        /* <DEDUP_REMOVED lines=10> */
.L_x_55:
[----:B------:R-:W-:Y:S05]  /*c320*/  BSYNC B0 ;  /* 0x0000000000007941 */ /* 0x000fea0003800000 */
.L_x_54:
        /* <DEDUP_REMOVED lines=10> */
.L_x_57:
[----:B------:R-:W-:Y:S05]  /*c3d0*/  BSYNC B0 ;  /* 0x0000000000007941 */ /* 0x000fea0003800000 */
.L_x_56:
        /* <DEDUP_REMOVED lines=10> */
.L_x_59:
[----:B------:R-:W-:Y:S05]  /*c480*/  BSYNC B0 ;  /* 0x0000000000007941 */ /* 0x000fea0003800000 */
.L_x_58:
[----:B------:R-:W3:Y:S01]  /*c490*/  LDL.LU R18, [R1+0x48] ;  /* 0x0000480001127983 */ /* 0x000ee20000300800 */
[----:B--2--5:R-:W-:Y:S01]  /*c4a0*/  LOP3.LUT R15, R16, 0xffffe000, RZ, 0xc0, !PT ;  /* 0xffffe000100f7812 */ /* 0x024fe200078ec0ff */
[----:B------:R-:W-:Y:S01]  /*c4b0*/  BSSY B0, `(.L_x_60) ;  /* 0x0000009000007945 */ /* 0x000fe20003800000 */
[----:B------:R-:W-:-:S03]  /*c4c0*/  ISETP.GT.AND P2, PT, R0, 0x21, P0 ;  /* 0x000000210000780c */ /* 0x000fc60000744270 */
[----:B------:R-:W-:-:S04]  /*c4d0*/  FMUL R15, R15, UR22 ;  /* 0x000000160f0f7c20 */ /* 0x000fc80008400000 */
[----:B---3--:R-:W-:-:S05]  /*c4e0*/  FFMA R15, R18, UR11, R15 ;  /* 0x0000000b120f7c23 */ /* 0x008fca000800000f */
[----:B------:R-:W-:-:S05]  /*c4f0*/  F2FP.TF32.F32.PACK_B R15, R15 ;  /* 0x0000000fff0f723e */ /* 0x000fca00024050ff */
[----:B------:R2:W-:Y:S02]  /*c500*/  @P3 STG.E desc[UR20][R4.64+0x80], R15 ;  /* 0x0000800f04003986 */ /* 0x0005e4000c101914 */
[----:B--2---:R-:W-:Y:S01]  /*c510*/  IMAD.MOV.U32 R15, RZ, RZ, R16 ;  /* 0x000000ffff0f7224 */ /* 0x004fe200078e0010 */
[----:B------:R-:W-:Y:S06]  /*c520*/  @!P2 BRA `(.L_x_61) ;  /* 0x000000000004a947 */ /* 0x000fec0003800000 */
[----:B------:R2:W5:Y:S02]  /*c530*/  LDG.E.LTC128B R15, desc[UR20][R6.64+0x84] ;  /* 0x00008414060f7981 */ /* 0x000564000c1e1920 */
.L_x_61:
[----:B------:R-:W-:Y:S05]  /*c540*/  BSYNC B0 ;  /* 0x0000000000007941 */ /* 0x000fea0003800000 */
.L_x_60:
[----:B------:R-:W3:Y:S01]  /*c550*/  LDL.LU R18, [R1+0x4c] ;  /* 0x00004c0001127983 */ /* 0x000ee20000300800 */
[----:B-----5:R-:W-:Y:S01]  /*c560*/  LOP3.LUT R16, R15, 0xffffe000, RZ, 0xc0, !PT ;  /* 0xffffe0000f107812 */ /* 0x020fe200078ec0ff */
        /* <DEDUP_REMOVED lines=8> */
.L_x_63:
[----:B------:R-:W-:Y:S05]  /*c5f0*/  BSYNC B0 ;  /* 0x0000000000007941 */ /* 0x000fea0003800000 */
.L_x_62:
[----:B------:R-:W2:Y:S01]  /*c600*/  LDL.LU R18, [R1+0x50] ;  /* 0x0000500001127983 */ /* 0x000ea20000300800 */
[----:B---3-5:R-:W-:Y:S01]  /*c610*/  LOP3.LUT R16, R15, 0xffffe000, RZ, 0xc0, !PT ;  /* 0xffffe0000f107812 */ /* 0x028fe200078ec0ff */
        /* <DEDUP_REMOVED lines=8> */
.L_x_65:
[----:B------:R-:W-:Y:S05]  /*c6a0*/  BSYNC B0 ;  /* 0x0000000000007941 */ /* 0x000fea0003800000 */
.L_x_64:
        /* <DEDUP_REMOVED lines=10> */
.L_x_67:
[----:B------:R-:W-:Y:S05]  /*c750*/  BSYNC B0 ;  /* 0x0000000000007941 */ /* 0x000fea0003800000 */
.L_x_66:
        /* <DEDUP_REMOVED lines=10> */
.L_x_69:
[----:B------:R-:W-:Y:S05]  /*c800*/  BSYNC B0 ;  /* 0x0000000000007941 */ /* 0x000fea0003800000 */
.L_x_68:
        /* <DEDUP_REMOVED lines=10> */
.L_x_71:
[----:B------:R-:W-:Y:S05]  /*c8b0*/  BSYNC B0 ;  /* 0x0000000000007941 */ /* 0x000fea0003800000 */
.L_x_70:
        /* <DEDUP_REMOVED lines=10> */
.L_x_73:
[----:B------:R-:W-:Y:S05]  /*c960*/  BSYNC B0 ;  /* 0x0000000000007941 */ /* 0x000fea0003800000 */
.L_x_72:
        /* <DEDUP_REMOVED lines=10> */
.L_x_75:
[----:B------:R-:W-:Y:S05]  /*ca10*/  BSYNC B0 ;  /* 0x0000000000007941 */ /* 0x000fea0003800000 */
.L_x_74:
        /* <DEDUP_REMOVED lines=10> */
.L_x_77:
[----:B------:R-:W-:Y:S05]  /*cac0*/  BSYNC B0 ;  /* 0x0000000000007941 */ /* 0x000fea0003800000 */
.L_x_76:
        /* <DEDUP_REMOVED lines=10> */
.L_x_79:
[----:B------:R-:W-:Y:S05]  /*cb70*/  BSYNC B0 ;  /* 0x0000000000007941 */ /* 0x000fea0003800000 */
.L_x_78:
        /* <DEDUP_REMOVED lines=10> */
.L_x_81:
[----:B------:R-:W-:Y:S05]  /*cc20*/  BSYNC B0 ;  /* 0x0000000000007941 */ /* 0x000fea0003800000 */
.L_x_80:
        /* <DEDUP_REMOVED lines=10> */
.L_x_83:
[----:B------:R-:W-:Y:S05]  /*ccd0*/  BSYNC B0 ;  /* 0x0000000000007941 */ /* 0x000fea0003800000 */
.L_x_82:
        /* <DEDUP_REMOVED lines=10> */
.L_x_85:
[----:B------:R-:W-:Y:S05]  /*cd80*/  BSYNC B0 ;  /* 0x0000000000007941 */ /* 0x000fea0003800000 */
.L_x_84:
        /* <DEDUP_REMOVED lines=10> */
.L_x_87:
[----:B------:R-:W-:Y:S05]  /*ce30*/  BSYNC B0 ;  /* 0x0000000000007941 */ /* 0x000fea0003800000 */
.L_x_86:
        /* <DEDUP_REMOVED lines=10> */
.L_x_89:
[----:B------:R-:W-:Y:S05]  /*cee0*/  BSYNC B0 ;  /* 0x0000000000007941 */ /* 0x000fea0003800000 */
.L_x_88:
        /* <DEDUP_REMOVED lines=10> */
.L_x_91:
[----:B------:R-:W-:Y:S05]  /*cf90*/  BSYNC B0 ;  /* 0x0000000000007941 */ /* 0x000fea0003800000 */
.L_x_90:
        /* <DEDUP_REMOVED lines=10> */
.L_x_93:
[----:B------:R-:W-:Y:S05]  /*d040*/  BSYNC B0 ;  /* 0x0000000000007941 */ /* 0x000fea0003800000 */
.L_x_92:
        /* <DEDUP_REMOVED lines=10> */
.L_x_95:
[----:B------:R-:W-:Y:S05]  /*d0f0*/  BSYNC B0 ;  /* 0x0000000000007941 */ /* 0x000fea0003800000 */
.L_x_94:
        /* <DEDUP_REMOVED lines=10> */
.L_x_97:
[----:B------:R-:W-:Y:S05]  /*d1a0*/  BSYNC B0 ;  /* 0x0000000000007941 */ /* 0x000fea0003800000 */
.L_x_96:
        /* <DEDUP_REMOVED lines=10> */
.L_x_99:
[----:B------:R-:W-:Y:S05]  /*d250*/  BSYNC B0 ;  /* 0x0000000000007941 */ /* 0x000fea0003800000 */
.L_x_98:
        /* <DEDUP_REMOVED lines=10> */
.L_x_101:
[----:B------:R-:W-:Y:S05]  /*d300*/  BSYNC B0 ;  /* 0x0000000000007941 */ /* 0x000fea0003800000 */
.L_x_100:
        /* <DEDUP_REMOVED lines=10> */
.L_x_103:
[----:B------:R-:W-:Y:S05]  /*d3b0*/  BSYNC B0 ;  /* 0x0000000000007941 */ /* 0x000fea0003800000 */
.L_x_102:
        /* <DEDUP_REMOVED lines=10> */
.L_x_105:
[----:B------:R-:W-:Y:S05]  /*d460*/  BSYNC B0 ;  /* 0x0000000000007941 */ /* 0x000fea0003800000 */
.L_x_104:
        /* <DEDUP_REMOVED lines=10> */
.L_x_107:
[----:B------:R-:W-:Y:S05]  /*d510*/  BSYNC B0 ;  /* 0x0000000000007941 */ /* 0x000fea0003800000 */
.L_x_106:
        /* <DEDUP_REMOVED lines=10> */
.L_x_109:
[----:B------:R-:W-:Y:S05]  /*d5c0*/  BSYNC B0 ;  /* 0x0000000000007941 */ /* 0x000fea0003800000 */
.L_x_108:
        /* <DEDUP_REMOVED lines=10> */
.L_x_111:
[----:B------:R-:W-:Y:S05]  /*d670*/  BSYNC B0 ;  /* 0x0000000000007941 */ /* 0x000fea0003800000 */
.L_x_110:
        /* <DEDUP_REMOVED lines=10> */
.L_x_113:
[----:B------:R-:W-:Y:S05]  /*d720*/  BSYNC B0 ;  /* 0x0000000000007941 */ /* 0x000fea0003800000 */
.L_x_112:
        /* <DEDUP_REMOVED lines=10> */
.L_x_115:
[----:B------:R-:W-:Y:S05]  /*d7d0*/  BSYNC B0 ;  /* 0x0000000000007941 */ /* 0x000fea0003800000 */
.L_x_114:
        /* <DEDUP_REMOVED lines=10> */
.L_x_117:
[----:B------:R-:W-:Y:S05]  /*d880*/  BSYNC B0 ;  /* 0x0000000000007941 */ /* 0x000fea0003800000 */
.L_x_116:
        /* <DEDUP_REMOVED lines=10> */
.L_x_119:
[----:B------:R-:W-:Y:S05]  /*d930*/  BSYNC B0 ;  /* 0x0000000000007941 */ /* 0x000fea0003800000 */
.L_x_118:
        /* <DEDUP_REMOVED lines=10> */
.L_x_121:
[----:B------:R-:W-:Y:S05]  /*d9e0*/  BSYNC B0 ;  /* 0x0000000000007941 */ /* 0x000fea0003800000 */
.L_x_120:
        /* <DEDUP_REMOVED lines=10> */
.L_x_123:
[----:B------:R-:W-:Y:S05]  /*da90*/  BSYNC B0 ;  /* 0x0000000000007941 */ /* 0x000fea0003800000 */
.L_x_122:
        /* <DEDUP_REMOVED lines=10> */
.L_x_125:
[----:B------:R-:W-:Y:S05]  /*db40*/  BSYNC B0 ;  /* 0x0000000000007941 */ /* 0x000fea0003800000 */
.L_x_124:
        /* <DEDUP_REMOVED lines=10> */
.L_x_127:
[----:B------:R-:W-:Y:S05]  /*dbf0*/  BSYNC B0 ;  /* 0x0000000000007941 */ /* 0x000fea0003800000 */
.L_x_126:
        /* <DEDUP_REMOVED lines=10> */
.L_x_129:
[----:B------:R-:W-:Y:S05]  /*dca0*/  BSYNC B0 ;  /* 0x0000000000007941 */ /* 0x000fea0003800000 */
.L_x_128:
        /* <DEDUP_REMOVED lines=10> */
.L_x_131:
[----:B------:R-:W-:Y:S05]  /*dd50*/  BSYNC B0 ;  /* 0x0000000000007941 */ /* 0x000fea0003800000 */
.L_x_130:
        /* <DEDUP_REMOVED lines=10> */
.L_x_133:
[----:B------:R-:W-:Y:S05]  /*de00*/  BSYNC B0 ;  /* 0x0000000000007941 */ /* 0x000fea0003800000 */
.L_x_132:
        /* <DEDUP_REMOVED lines=10> */
.L_x_135:
[----:B------:R-:W-:Y:S05]  /*deb0*/  BSYNC B0 ;  /* 0x0000000000007941 */ /* 0x000fea0003800000 */
.L_x_134:
        /* <DEDUP_REMOVED lines=10> */
.L_x_137:
[----:B------:R-:W-:Y:S05]  /*df60*/  BSYNC B0 ;  /* 0x0000000000007941 */ /* 0x000fea0003800000 */
.L_x_136:
        /* <DEDUP_REMOVED lines=10> */
.L_x_139:
[----:B------:R-:W-:Y:S05]  /*e010*/  BSYNC B0 ;  /* 0x0000000000007941 */ /* 0x000fea0003800000 */
.L_x_138:
        /* <DEDUP_REMOVED lines=10> */
.L_x_141:
[----:B------:R-:W-:Y:S05]  /*e0c0*/  BSYNC B0 ;  /* 0x0000000000007941 */ /* 0x000fea0003800000 */
.L_x_140:
        /* <DEDUP_REMOVED lines=10> */
.L_x_143:
[----:B------:R-:W-:Y:S05]  /*e170*/  BSYNC B0 ;  /* 0x0000000000007941 */ /* 0x000fea0003800000 */
.L_x_142:
        /* <DEDUP_REMOVED lines=10> */
.L_x_145:
[----:B------:R-:W-:Y:S05]  /*e220*/  BSYNC B0 ;  /* 0x0000000000007941 */ /* 0x000fea0003800000 */
.L_x_144:
[----:B01----:R-:W3:Y:S01]  /*e230*/  LDL.LU R9, [R1+0xf4] ;  /* 0x0000f40001097983 */ /* 0x003ee20000300800 */
        /* <DEDUP_REMOVED lines=9> */
.L_x_147:
[----:B------:R-:W-:Y:S05]  /*e2d0*/  BSYNC B0 ;  /* 0x0000000000007941 */ /* 0x000fea0003800000 */
.L_x_146:
[----:B0-----:R-:W3:Y:S01]  /*e2e0*/  LDL.LU R9, [R1+0xf8] ;  /* 0x0000f80001097983 */ /* 0x001ee20000300800 */
[----:B-----5:R-:W-:Y:S01]  /*e2f0*/  LOP3.LUT R8, R15, 0xffffe000, RZ, 0xc0, !PT ;  /* 0xffffe0000f087812 */ /* 0x020fe200078ec0ff */
[----:B------:R-:W-:Y:S01]  /*e300*/  BSSY B0, `(.L_x_148) ;  /* 0x000000a000007945 */ /* 0x000fe20003800000 */
[----:B------:R-:W-:Y:S02]  /*e310*/  ISETP.GT.AND P1, PT, R0, 0x79, P0 ;  /* 0x000000790000780c */ /* 0x000fe40000724270 */
[----:B------:R-:W-:Y:S01]  /*e320*/  IADD3 R16, P0, R12, 0x40, RZ ;  /* 0x000000400c107810 */ /* 0x000fe20007f1e0ff */
[----:B------:R-:W-:-:S04]  /*e330*/  FMUL R8, R8, UR22 ;  /* 0x0000001608087c20 */ /* 0x000fc80008400000 */
[----:B---3--:R-:W-:Y:S01]  /*e340*/  FFMA R9, R9, UR11, R8 ;  /* 0x0000000b09097c23 */ /* 0x008fe20008000008 */
[----:B------:R-:W-:-:S04]  /*e350*/  IMAD.X R8, RZ, RZ, R13, P0 ;  /* 0x000000ffff087224 */ /* 0x000fc800000e060d */
[----:B------:R-:W-:-:S05]  /*e360*/  F2FP.TF32.F32.PACK_B R9, R9 ;  /* 0x00000009ff09723e */ /* 0x000fca00024050ff */
[----:B------:R0:W-:Y:S01]  /*e370*/  @P2 STG.E desc[UR20][R4.64+0x1e0], R9 ;  /* 0x0001e00904002986 */ /* 0x0001e2000c101914 */
[----:B------:R-:W-:Y:S05]  /*e380*/  @!P1 BRA `(.L_x_149) ;  /* 0x0000000000049947 */ /* 0x000fea0003800000 */
[----:B------:R3:W5:Y:S02]  /*e390*/  LDG.E.LTC128B R15, desc[UR20][R6.64+0x1e4] ;  /* 0x0001e414060f7981 */ /* 0x000764000c1e1920 */
.L_x_149:
[----:B------:R-:W-:Y:S05]  /*e3a0*/  BSYNC B0 ;  /* 0x0000000000007941 */ /* 0x000fea0003800000 */
.L_x_148:
[----:B------:R-:W2:Y:S01]  /*e3b0*/  LDL.LU R18, [R1+0xfc] ;  /* 0x0000fc0001127983 */ /* 0x000ea20000300800 */
[----:B-1-345:R-:W-:Y:S01]  /*e3c0*/  LOP3.LUT R6, R15, 0xffffe000, RZ, 0xc0, !PT ;  /* 0xffffe0000f067812 */ /* 0x03afe200078ec0ff */
[----:B------:R-:W-:Y:S01]  /*e3d0*/  IMAD R7, R8, UR16, RZ ;  /* 0x0000001008077c24 */ /* 0x000fe2000f8e02ff */
[----:B------:R-:W-:Y:S01]  /*e3e0*/  ISETP.GT.AND P0, PT, R14, 0x40, PT ;  /* 0x000000400e00780c */ /* 0x000fe20003f04270 */
[----:B0-----:R-:W-:-:S04]  /*e3f0*/  IMAD.WIDE.U32 R8, R16, UR16, R10 ;  /* 0x0000001010087c25 */ /* 0x001fc8000f8e000a */
[----:B------:R-:W-:Y:S01]  /*e400*/  FMUL R6, R6, UR22 ;  /* 0x0000001606067c20 */ /* 0x000fe20008400000 */
[----:B------:R-:W-:Y:S01]  /*e410*/  ISETP.GT.AND P3, PT, R0, RZ, P0 ;  /* 0x000000ff0000720c */ /* 0x000fe20000764270 */
[----:B--2---:R-:W-:-:S04]  /*e420*/  IMAD R19, R16, UR17, R7 ;  /* 0x0000001110137c24 */ /* 0x004fc8000f8e0207 */
[----:B------:R-:W-:Y:S02]  /*e430*/  IMAD.IADD R7, R9, 0x1, R19 ;  /* 0x0000000109077824 */ /* 0x000fe400078e0213 */
[----:B------:R-:W-:Y:S01]  /*e440*/  FFMA R21, R18, UR11, R6 ;  /* 0x0000000b12157c23 */ /* 0x000fe20008000006 */
[----:B------:R-:W-:-:S04]  /*e450*/  LEA R6, P2, R8, UR18, 0x2 ;  /* 0x0000001208067c11 */ /* 0x000fc8000f8410ff */
[----:B------:R-:W-:Y:S02]  /*e460*/  F2FP.TF32.F32.PACK_B R21, R21 ;  /* 0x00000015ff15723e */ /* 0x000fe400024050ff */
[----:B------:R-:W-:-:S03]  /*e470*/  LEA.HI.X R7, R8, UR19, R7, 0x2, P2 ;  /* 0x0000001308077c11 */ /* 0x000fc600090f1407 */
[----:B------:R0:W-:Y:S04]  /*e480*/  @P1 STG.E desc[UR20][R4.64+0x1e4], R21 ;  /* 0x0001e41504001986 */ /* 0x0001e8000c101914 */
[----:B------:R-:W2:Y:S01]  /*e490*/  @P3 LDG.E.LTC128B R15, desc[UR20][R6.64] ;  /* 0x00000014060f3981 */ /* 0x000ea2000c1e1920 */
[----:B------:R-:W-:Y:S01]  /*e4a0*/  USHF.L.U32 UR4, UR14, 0x6, URZ ;  /* 0x000000060e047899 */ /* 0x000fe2000800063f */
[----:B------:R-:W-:Y:S01]  /*e4b0*/  ISETP.GT.AND P2, PT, R0, 0x1, P0 ;  /* 0x000000010000780c */ /* 0x000fe20000744270 */
[----:B------:R-:W-:Y:S01]  /*e4c0*/  USHF.L.U64.HI UR6, UR14, 0x6, UR15 ;  /* 0x000000060e067899 */ /* 0x000fe2000801020f */
[----:B------:R-:W-:Y:S01]  /*e4d0*/  BSSY B0, `(.L_x_150) ;  /* 0x000000d000007945 */ /* 0x000fe20003800000 */
[----:B------:R-:W-:Y:S02]  /*e4e0*/  USHF.L.U32 UR7, UR4, 0x2, URZ ;  /* 0x0000000204077899 */ /* 0x000fe4000800063f */
[----:B------:R-:W-:Y:S01]  /*e4f0*/  USHF.L.U64.HI UR4, UR4, 0x2, UR6 ;  /* 0x0000000204047899 */ /* 0x000fe20008010206 */
[----:B0-----:R-:W-:Y:S01]  /*e500*/  IMAD.WIDE.U32 R4, R16, R17, UR12 ;  /* 0x0000000c10047e25 */ /* 0x001fe2000f8e0011 */
[----:B--2---:R-:W-:-:S05]  /*e510*/  LOP3.LUT R8, R15, 0xffffe000, RZ, 0xc0, !PT ;  /* 0xffffe0000f087812 */ /* 0x004fca00078ec0ff */
[----:B------:R-:W-:Y:S01]  /*e520*/  FMUL R9, R8, UR22 ;  /* 0x0000001608097c20 */ /* 0x000fe20008400000 */
[----:B------:R-:W-:-:S03]  /*e530*/  IADD3 R8, P1, R2, UR7, RZ ;  /* 0x0000000702087c10 */ /* 0x000fc6000ff3e0ff */
[----:B------:R-:W-:Y:S01]  /*e540*/  FFMA R23, R152, UR11, R9 ;  /* 0x0000000b98177c23 */ /* 0x000fe20008000009 */
[----:B------:R-:W-:-:S04]  /*e550*/  IADD3.X R9, R3, UR4, RZ, P1, !PT ;  /* 0x0000000403097c10 */ /* 0x000fc80008ffe4ff */
[----:B------:R-:W-:-:S05]  /*e560*/  F2FP.TF32.F32.PACK_B R23, R23 ;  /* 0x00000017ff17723e */ /* 0x000fca00024050ff */
[----:B------:R0:W-:Y:S01]  /*e570*/  @P3 STG.E desc[UR20][R8.64], R23 ;  /* 0x0000001708003986 */ /* 0x0001e2000c101914 */
[----:B------:R-:W-:Y:S05]  /*e580*/  @!P2 BRA `(.L_x_151) ;  /* 0x000000000004a947 */ /* 0x000fea0003800000 */
[----:B------:R1:W5:Y:S02]  /*e590*/  LDG.E.LTC128B R15, desc[UR20][R6.64+0x4] ;  /* 0x00000414060f7981 */ /* 0x000364000c1e1920 */
.L_x_151:
[----:B------:R-:W-:Y:S05]  /*e5a0*/  BSYNC B0 ;  /* 0x0000000000007941 */ /* 0x000fea0003800000 */
.L_x_150:
[----:B-----5:R-:W-:Y:S01]  /*e5b0*/  LOP3.LUT R16, R15, 0xffffe000, RZ, 0xc0, !PT ;  /* 0xffffe0000f107812 */ /* 0x020fe200078ec0ff */
[----:B------:R-:W-:Y:S01]  /*e5c0*/  BSSY B0, `(.L_x_152) ;  /* 0x000000d000007945 */ /* 0x000fe20003800000 */
[----:B------:R-:W-:Y:S02]  /*e5d0*/  IADD3 R18, P3, R10, R4, RZ ;  /* 0x000000040a127210 */ /* 0x000fe40007f7e0ff */
[----:B------:R-:W-:Y:S01]  /*e5e0*/  ISETP.GT.AND P1, PT, R14, 0x48, PT ;  /* 0x000000480e00780c */ /* 0x000fe20003f24270 */
[----:B------:R-:W-:Y:S01]  /*e5f0*/  FMUL R16, R16, UR22 ;  /* 0x0000001610107c20 */ /* 0x000fe20008400000 */
[----:B------:R-:W-:Y:S02]  /*e600*/  IADD3.X R5, R11, R19, R5, P3, !PT ;  /* 0x000000130b057210 */ /* 0x000fe40001ffe405 */
[----:B------:R-:W-:Y:S01]  /*e610*/  ISETP.GT.AND P3, PT, R0, RZ, P1 ;  /* 0x000000ff0000720c */ /* 0x000fe20000f64270 */
[----:B------:R-:W-:Y:S01]  /*e620*/  FFMA R153, R153, UR11, R16 ;  /* 0x0000000b99997c23 */ /* 0x000fe20008000010 */
[----:B------:R-:W-:-:S04]  /*e630*/  LEA R4, P4, R18, UR18, 0x2 ;  /* 0x0000001212047c11 */ /* 0x000fc8000f8810ff */
[----:B------:R-:W-:Y:S02]  /*e640*/  F2FP.TF32.F32.PACK_B R153, R153 ;  /* 0x00000099ff99723e */ /* 0x000fe400024050ff */
[----:B------:R-:W-:-:S03]  /*e650*/  LEA.HI.X R5, R18, UR19, R5, 0x2, P4 ;  /* 0x0000001312057c11 */ /* 0x000fc6000a0f1405 */
[----:B------:R2:W-:Y:S02]  /*e660*/  @P2 STG.E desc[UR20][R8.64+0x4], R153 ;  /* 0x0000049908002986 */ /* 0x0005e4000c101914 */
[----:B------:R-:W-:Y:S05]  /*e670*/  @!P3 BRA `(.L_x_153) ;  /* 0x000000000004b947 */ /* 0x000fea0003800000 */
[----:B------:R3:W5:Y:S02]  /*e680*/  LDG.E.LTC128B R15, desc[UR20][R4.64] ;  /* 0x00000014040f7981 */ /* 0x000764000c1e1920 */
.L_x_153:
[----:B------:R-:W-:Y:S05]  /*e690*/  BSYNC B0 ;  /* 0x0000000000007941 */ /* 0x000fea0003800000 */
.L_x_152:
[----:B-----5:R-:W-:Y:S01]  /*e6a0*/  LOP3.LUT R16, R15, 0xffffe000, RZ, 0xc0, !PT ;  /* 0xffffe0000f107812 */ /* 0x020fe200078ec0ff */
[----:B------:R-:W-:Y:S01]  /*e6b0*/  BSSY B0, `(.L_x_154) ;  /* 0x000000a000007945 */ /* 0x000fe20003800000 */
[----:B------:R-:W-:Y:S02]  /*e6c0*/  IADD3 R18, P4, R8, UR8, RZ ;  /* 0x0000000808127c10 */ /* 0x000fe4000ff9e0ff */
[----:B------:R-:W-:Y:S01]  /*e6d0*/  ISETP.GT.AND P2, PT, R0, 0x1, P1 ;  /* 0x000000010000780c */ /* 0x000fe20000f44270 */
[----:B------:R-:W-:-:S04]  /*e6e0*/  FMUL R19, R16, UR22 ;  /* 0x0000001610137c20 */ /* 0x000fc80008400000 */
[----:B------:R-:W-:Y:S01]  /*e6f0*/  FFMA R21, R154, UR11, R19 ;  /* 0x0000000b9a157c23 */ /* 0x000fe20008000013 */
[----:B------:R-:W-:-:S04]  /*e700*/  IADD3.X R19, R9, UR5, RZ, P4, !PT ;  /* 0x0000000509137c10 */ /* 0x000fc8000a7fe4ff */
[----:B------:R-:W-:-:S05]  /*e710*/  F2FP.TF32.F32.PACK_B R21, R21 ;  /* 0x00000015ff15723e */ /* 0x000fca00024050ff */
[----:B------:R4:W-:Y:S01]  /*e720*/  @P3 STG.E desc[UR20][R18.64], R21 ;  /* 0x0000001512003986 */ /* 0x0009e2000c101914 */
[----:B------:R-:W-:Y:S05]  /*e730*/  @!P2 BRA `(.L_x_155) ;  /* 0x000000000004a947 */ /* 0x000fea0003800000 */
[----:B------:R0:W5:Y:S02]  /*e740*/  LDG.E.LTC128B R15, desc[UR20][R4.64+0x4] ;  /* 0x00000414040f7981 */ /* 0x000164000c1e1920 */
.L_x_155:
[----:B------:R-:W-:Y:S05]  /*e750*/  BSYNC B0 ;  /* 0x0000000000007941 */ /* 0x000fea0003800000 */
.L_x_154:
[----:B-----5:R-:W-:Y:S01]  /*e760*/  LOP3.LUT R16, R15, 0xffffe000, RZ, 0xc0, !PT ;  /* 0xffffe0000f107812 */ /* 0x020fe200078ec0ff */
[----:B------:R-:W-:Y:S01]  /*e770*/  BSSY B0, `(.L_x_156) ;  /* 0x0000008000007945 */ /* 0x000fe20003800000 */
[----:B------:R-:W-:-:S03]  /*e780*/  ISETP.GT.AND P3, PT, R0, 0x8, P0 ;  /* 0x000000080000780c */ /* 0x000fc60000764270 */
[----:B------:R-:W-:-:S04]  /*e790*/  FMUL R16, R16, UR22 ;  /* 0x0000001610107c20 */ /* 0x000fc80008400000 */
[----:B------:R-:W-:-:S05]  /*e7a0*/  FFMA R155, R155, UR11, R16 ;  /* 0x0000000b9b9b7c23 */ /* 0x000fca0008000010 */
[----:B------:R-:W-:-:S05]  /*e7b0*/  F2FP.TF32.F32.PACK_B R155, R155 ;  /* 0x0000009bff9b723e */ /* 0x000fca00024050ff */
[----:B------:R0:W-:Y:S01]  /*e7c0*/  @P2 STG.E desc[UR20][R18.64+0x4], R155 ;  /* 0x0000049b12002986 */ /* 0x0001e2000c101914 */
[----:B------:R-:W-:Y:S05]  /*e7d0*/  @!P3 BRA `(.L_x_157) ;  /* 0x000000000004b947 */ /* 0x000fea0003800000 */
[----:B------:R0:W5:Y:S02]  /*e7e0*/  LDG.E.LTC128B R15, desc[UR20][R6.64+0x20] ;  /* 0x00002014060f7981 */ /* 0x000164000c1e1920 */
.L_x_157:
[----:B------:R-:W-:Y:S05]  /*e7f0*/  BSYNC B0 ;  /* 0x0000000000007941 */ /* 0x000fea0003800000 */
.L_x_156:
[----:B-----5:R-:W-:Y:S01]  /*e800*/  LOP3.LUT R16, R15, 0xffffe000, RZ, 0xc0, !PT ;  /* 0xffffe0000f107812 */ /* 0x020fe200078ec0ff */
[----:B------:R-:W-:Y:S01]  /*e810*/  BSSY B0, `(.L_x_158) ;  /* 0x0000008000007945 */ /* 0x000fe20003800000 */
[----:B------:R-:W-:-:S03]  /*e820*/  ISETP.GT.AND P2, PT, R0, 0x9, P0 ;  /* 0x000000090000780c */ /* 0x000fc60000744270 */
[----:B0---4-:R-:W-:-:S04]  /*e830*/  FMUL R19, R16, UR22 ;  /* 0x0000001610137c20 */ /* 0x011fc80008400000 */
[----:B------:R-:W-:-:S05]  /*e840*/  FFMA R19, R156, UR11, R19 ;  /* 0x0000000b9c137c23 */ /* 0x000fca0008000013 */
[----:B------:R-:W-:-:S05]  /*e850*/  F2FP.TF32.F32.PACK_B R19, R19 ;  /* 0x00000013ff13723e */ /* 0x000fca00024050ff */
[----:B------:R0:W-:Y:S01]  /*e860*/  @P3 STG.E desc[UR20][R8.64+0x20], R19 ;  /* 0x0000201308003986 */ /* 0x0001e2000c101914 */
[----:B------:R-:W-:Y:S05]  /*e870*/  @!P2 BRA `(.L_x_159) ;  /* 0x000000000004a947 */ /* 0x000fea0003800000 */
[----:B------:R4:W5:Y:S02]  /*e880*/  LDG.E.LTC128B R15, desc[UR20][R6.64+0x24] ;  /* 0x00002414060f7981 */ /* 0x000964000c1e1920 */
.L_x_159:
[----:B------:R-:W-:Y:S05]  /*e890*/  BSYNC B0 ;  /* 0x0000000000007941 */ /* 0x000fea0003800000 */
.L_x_158:
        /* <DEDUP_REMOVED lines=9> */
.L_x_161:
[----:B------:R-:W-:Y:S05]  /*e930*/  BSYNC B0 ;  /* 0x0000000000007941 */ /* 0x000fea0003800000 */
.L_x_160:
[----:B-----5:R-:W-:Y:S01]  /*e940*/  LOP3.LUT R16, R15, 0xffffe000, RZ, 0xc0, !PT ;  /* 0xffffe0000f107812 */ /* 0x020fe200078ec0ff */
[----:B------:R-:W-:Y:S01]  /*e950*/  IMAD.U32 R21, RZ, RZ, UR8 ;  /* 0x00000008ff157e24 */ /* 0x000fe2000f8e00ff */
[----:B------:R-:W-:Y:S01]  /*e960*/  MOV R23, UR5 ;  /* 0x0000000500177c02 */ /* 0x000fe20008000f00 */
[----:B------:R-:W-:Y:S01]  /*e970*/  BSSY B0, `(.L_x_162) ;  /* 0x000000a000007945 */ /* 0x000fe20003800000 */
[----:B------:R-:W-:Y:S01]  /*e980*/  ISETP.GT.AND P2, PT, R0, 0x9, P1 ;  /* 0x000000090000780c */ /* 0x000fe20000f44270 */
[----:B0-----:R-:W-:Y:S01]  /*e990*/  FMUL R19, R16, UR22 ;  /* 0x0000001610137c20 */ /* 0x001fe20008400000 */
[----:B------:R-:W-:-:S03]  /*e9a0*/  IADD3 R18, P4, P5, R21, UR7, R2 ;  /* 0x0000000715127c10 */ /* 0x000fc6000fd9e002 */
[----:B------:R-:W-:Y:S01]  /*e9b0*/  FFMA R21, R158, UR11, R19 ;  /* 0x0000000b9e157c23 */ /* 0x000fe20008000013 */
[----:B------:R-:W-:-:S04]  /*e9c0*/  IADD3.X R19, R23, UR4, R3, P4, P5 ;  /* 0x0000000417137c10 */ /* 0x000fc8000a7ea403 */
[----:B------:R-:W-:-:S05]  /*e9d0*/  F2FP.TF32.F32.PACK_B R21, R21 ;  /* 0x00000015ff15723e */ /* 0x000fca00024050ff */
[----:B------:R0:W-:Y:S01]  /*e9e0*/  @P3 STG.E desc[UR20][R18.64+0x20], R21 ;  /* 0x0000201512003986 */ /* 0x0001e2000c101914 */
[----:B------:R-:W-:Y:S05]  /*e9f0*/  @!P2 BRA `(.L_x_163) ;  /* 0x000000000004a947 */ /* 0x000fea0003800000 */
[----:B------:R0:W5:Y:S02]  /*ea00*/  LDG.E.LTC128B R15, desc[UR20][R4.64+0x24] ;  /* 0x00002414040f7981 */ /* 0x000164000c1e1920 */
.L_x_163:
[----:B------:R-:W-:Y:S05]  /*ea10*/  BSYNC B0 ;  /* 0x0000000000007941 */ /* 0x000fea0003800000 */
.L_x_162:
        /* <DEDUP_REMOVED lines=9> */
.L_x_165:
[----:B------:R-:W-:Y:S05]  /*eab0*/  BSYNC B0 ;  /* 0x0000000000007941 */ /* 0x000fea0003800000 */
.L_x_164:
[----:B-----5:R-:W-:Y:S01]  /*eac0*/  LOP3.LUT R16, R15, 0xffffe000, RZ, 0xc0, !PT ;  /* 0xffffe0000f107812 */ /* 0x020fe200078ec0ff */
[----:B------:R-:W-:Y:S01]  /*ead0*/  BSSY B0, `(.L_x_166) ;  /* 0x0000008000007945 */ /* 0x000fe20003800000 */
[----:B------:R-:W-:-:S03]  /*eae0*/  ISETP.GT.AND P2, PT, R0, 0x11, P0 ;  /* 0x000000110000780c */ /* 0x000fc60000744270 */
[----:B0-----:R-:W-:-:S04]  /*eaf0*/  FMUL R21, R16, UR22 ;  /* 0x0000001610157c20 */ /* 0x001fc80008400000 */
[----:B------:R-:W-:-:S05]  /*eb00*/  FFMA R21, R160, UR11, R21 ;  /* 0x0000000ba0157c23 */ /* 0x000fca0008000015 */
[----:B------:R-:W-:-:S05]  /*eb10*/  F2FP.TF32.F32.PACK_B R21, R21 ;  /* 0x00000015ff15723e */ /* 0x000fca00024050ff */
[----:B------:R0:W-:Y:S01]  /*eb20*/  @P3 STG.E desc[UR20][R8.64+0x40], R21 ;  /* 0x0000401508003986 */ /* 0x0001e2000c101914 */
[----:B------:R-:W-:Y:S05]  /*eb30*/  @!P2 BRA `(.L_x_167) ;  /* 0x000000000004a947 */ /* 0x000fea0003800000 */
[----:B------:R0:W5:Y:S02]  /*eb40*/  LDG.E.LTC128B R15, desc[UR20][R6.64+0x44] ;  /* 0x00004414060f7981 */ /* 0x000164000c1e1920 */
.L_x_167:
[----:B------:R-:W-:Y:S05]  /*eb50*/  BSYNC B0 ;  /* 0x0000000000007941 */ /* 0x000fea0003800000 */
.L_x_166:
        /* <DEDUP_REMOVED lines=9> */
.L_x_169:
[----:B------:R-:W-:Y:S05]  /*ebf0*/  BSYNC B0 ;  /* 0x0000000000007941 */ /* 0x000fea0003800000 */
.L_x_168:
        /* <DEDUP_REMOVED lines=9> */
.L_x_171:
[----:B------:R-:W-:Y:S05]  /*ec90*/  BSYNC B0 ;  /* 0x0000000000007941 */ /* 0x000fea0003800000 */
.L_x_170:
        /* <DEDUP_REMOVED lines=9> */
.L_x_173:
[----:B------:R-:W-:Y:S05]  /*ed30*/  BSYNC B0 ;  /* 0x0000000000007941 */ /* 0x000fea0003800000 */
.L_x_172:
        /* <DEDUP_REMOVED lines=9> */
.L_x_175:
[----:B------:R-:W-:Y:S05]  /*edd0*/  BSYNC B0 ;  /* 0x0000000000007941 */ /* 0x000fea0003800000 */
.L_x_174:
        /* <DEDUP_REMOVED lines=9> */
.L_x_177:
[----:B------:R-:W-:Y:S05]  /*ee70*/  BSYNC B0 ;  /* 0x0000000000007941 */ /* 0x000fea0003800000 */
.L_x_176:
        /* <DEDUP_REMOVED lines=9> */
.L_x_179:
[----:B------:R-:W-:Y:S05]  /*ef10*/  BSYNC B0 ;  /* 0x0000000000007941 */ /* 0x000fea0003800000 */
.L_x_178:
        /* <DEDUP_REMOVED lines=9> */
.L_x_181:
[----:B------:R-:W-:Y:S05]  /*efb0*/  BSYNC B0 ;  /* 0x0000000000007941 */ /* 0x000fea0003800000 */
.L_x_180:
        /* <DEDUP_REMOVED lines=9> */
.L_x_183:
[----:B------:R-:W-:Y:S05]  /*f050*/  BSYNC B0 ;  /* 0x0000000000007941 */ /* 0x000fea0003800000 */
.L_x_182:
        /* <DEDUP_REMOVED lines=9> */
.L_x_185:
[----:B------:R-:W-:Y:S05]  /*f0f0*/  BSYNC B0 ;  /* 0x0000000000007941 */ /* 0x000fea0003800000 */
.L_x_184:
        /* <DEDUP_REMOVED lines=9> */
.L_x_187:
[----:B------:R-:W-:Y:S05]  /*f190*/  BSYNC B0 ;  /* 0x0000000000007941 */ /* 0x000fea0003800000 */
.L_x_186:
        /* <DEDUP_REMOVED lines=9> */
.L_x_189:
[----:B------:R-:W-:Y:S05]  /*f230*/  BSYNC B0 ;  /* 0x0000000000007941 */ /* 0x000fea0003800000 */
.L_x_188:
        /* <DEDUP_REMOVED lines=9> */
.L_x_191:
[----:B------:R-:W-:Y:S05]  /*f2d0*/  BSYNC B0 ;  /* 0x0000000000007941 */ /* 0x000fea0003800000 */
.L_x_190:
        /* <DEDUP_REMOVED lines=9> */
.L_x_193:
[----:B------:R-:W-:Y:S05]  /*f370*/  BSYNC B0 ;  /* 0x0000000000007941 */ /* 0x000fea0003800000 */
.L_x_192:
        /* <DEDUP_REMOVED lines=9> */
.L_x_195:
[----:B------:R-:W-:Y:S05]  /*f410*/  BSYNC B0 ;  /* 0x0000000000007941 */ /* 0x000fea0003800000 */
.L_x_194:
        /* <DEDUP_REMOVED lines=9> */
.L_x_197:
[----:B------:R-:W-:Y:S05]  /*f4b0*/  BSYNC B0 ;  /* 0x0000000000007941 */ /* 0x000fea0003800000 */
.L_x_196:
        /* <DEDUP_REMOVED lines=9> */
.L_x_199:
[----:B------:R-:W-:Y:S05]  /*f550*/  BSYNC B0 ;  /* 0x0000000000007941 */ /* 0x000fea0003800000 */
.L_x_198:
        /* <DEDUP_REMOVED lines=9> */
.L_x_201:
[----:B------:R-:W-:Y:S05]  /*f5f0*/  BSYNC B0 ;  /* 0x0000000000007941 */ /* 0x000fea0003800000 */
.L_x_200:
        /* <DEDUP_REMOVED lines=9> */
.L_x_203:
[----:B------:R-:W-:Y:S05]  /*f690*/  BSYNC B0 ;  /* 0x0000000000007941 */ /* 0x000fea0003800000 */
.L_x_202:
        /* <DEDUP_REMOVED lines=9> */
.L_x_205:
[----:B------:R-:W-:Y:S05]  /*f730*/  BSYNC B0 ;  /* 0x0000000000007941 */ /* 0x000fea0003800000 */
.L_x_204:
        /* <DEDUP_REMOVED lines=9> */
.L_x_207:
[----:B------:R-:W-:Y:S05]  /*f7d0*/  BSYNC B0 ;  /* 0x0000000000007941 */ /* 0x000fea0003800000 */
.L_x_206:
        /* <DEDUP_REMOVED lines=9> */
.L_x_209:
[----:B------:R-:W-:Y:S05]  /*f870*/  BSYNC B0 ;  /* 0x0000000000007941 */ /* 0x000fea0003800000 */
.L_x_208:
        /* <DEDUP_REMOVED lines=9> */
.L_x_211:
[----:B------:R-:W-:Y:S05]  /*f910*/  BSYNC B0 ;  /* 0x0000000000007941 */ /* 0x000fea0003800000 */
.L_x_210:
        /* <DEDUP_REMOVED lines=9> */
.L_x_213:
[----:B------:R-:W-:Y:S05]  /*f9b0*/  BSYNC B0 ;  /* 0x0000000000007941 */ /* 0x000fea0003800000 */
.L_x_212:
        /* <DEDUP_REMOVED lines=9> */
.L_x_215:
[----:B------:R-:W-:Y:S05]  /*fa50*/  BSYNC B0 ;  /* 0x0000000000007941 */ /* 0x000fea0003800000 */
.L_x_214:
        /* <DEDUP_REMOVED lines=9> */
.L_x_217:
[----:B------:R-:W-:Y:S05]  /*faf0*/  BSYNC B0 ;  /* 0x0000000000007941 */ /* 0x000fea0003800000 */
.L_x_216:
        /* <DEDUP_REMOVED lines=9> */
.L_x_219:
[----:B------:R-:W-:Y:S05]  /*fb90*/  BSYNC B0 ;  /* 0x0000000000007941 */ /* 0x000fea0003800000 */
.L_x_218:
        /* <DEDUP_REMOVED lines=9> */
.L_x_221:
[----:B------:R-:W-:Y:S05]  /*fc30*/  BSYNC B0 ;  /* 0x0000000000007941 */ /* 0x000fea0003800000 */
.L_x_220:
        /* <DEDUP_REMOVED lines=9> */
.L_x_223:
[----:B------:R-:W-:Y:S05]  /*fcd0*/  BSYNC B0 ;  /* 0x0000000000007941 */ /* 0x000fea0003800000 */
.L_x_222:
        /* <DEDUP_REMOVED lines=9> */
.L_x_225:
[----:B------:R-:W-:Y:S05]  /*fd70*/  BSYNC B0 ;  /* 0x0000000000007941 */ /* 0x000fea0003800000 */
.L_x_224:
        /* <DEDUP_REMOVED lines=9> */
.L_x_227:
[----:B------:R-:W-:Y:S05]  /*fe10*/  BSYNC B0 ;  /* 0x0000000000007941 */ /* 0x000fea0003800000 */
.L_x_226:
        /* <DEDUP_REMOVED lines=9> */
.L_x_229:
[----:B------:R-:W-:Y:S05]  /*feb0*/  BSYNC B0 ;  /* 0x0000000000007941 */ /* 0x000fea0003800000 */
.L_x_228:
        /* <DEDUP_REMOVED lines=9> */
.L_x_231:
[----:B------:R-:W-:Y:S05]  /*ff50*/  BSYNC B0 ;  /* 0x0000000000007941 */ /* 0x000fea0003800000 */
.L_x_230:
        /* <DEDUP_REMOVED lines=9> */
.L_x_233:
[----:B------:R-:W-:Y:S05]  /*fff0*/  BSYNC B0 ;  /* 0x0000000000007941 */ /* 0x000fea0003800000 */
.L_x_232:
        /* <DEDUP_REMOVED lines=9> */
.L_x_235:
[----:B------:R-:W-:Y:S05]  /*10090*/  BSYNC B0 ;  /* 0x0000000000007941 */ /* 0x000fea0003800000 */
.L_x_234:
        /* <DEDUP_REMOVED lines=9> */
.L_x_237:
[----:B------:R-:W-:Y:S05]  /*10130*/  BSYNC B0 ;  /* 0x0000000000007941 */ /* 0x000fea0003800000 */
.L_x_236:
        /* <DEDUP_REMOVED lines=9> */
.L_x_239:
[----:B------:R-:W-:Y:S05]  /*101d0*/  BSYNC B0 ;  /* 0x0000000000007941 */ /* 0x000fea0003800000 */
.L_x_238:
        /* <DEDUP_REMOVED lines=9> */
.L_x_241:
[----:B------:R-:W-:Y:S05]  /*10270*/  BSYNC B0 ;  /* 0x0000000000007941 */ /* 0x000fea0003800000 */
.L_x_240:
        /* <DEDUP_REMOVED lines=9> */
.L_x_243:
[----:B------:R-:W-:Y:S05]  /*10310*/  BSYNC B0 ;  /* 0x0000000000007941 */ /* 0x000fea0003800000 */
.L_x_242:
        /* <DEDUP_REMOVED lines=9> */
.L_x_245:
[----:B------:R-:W-:Y:S05]  /*103b0*/  BSYNC B0 ;  /* 0x0000000000007941 */ /* 0x000fea0003800000 */
.L_x_244:
        /* <DEDUP_REMOVED lines=9> */
.L_x_247:
[----:B------:R-:W-:Y:S05]  /*10450*/  BSYNC B0 ;  /* 0x0000000000007941 */ /* 0x000fea0003800000 */
.L_x_246:
        /* <DEDUP_REMOVED lines=9> */
.L_x_249:
[----:B------:R-:W-:Y:S05]  /*104f0*/  BSYNC B0 ;  /* 0x0000000000007941 */ /* 0x000fea0003800000 */
.L_x_248:
        /* <DEDUP_REMOVED lines=9> */
.L_x_251:
[----:B------:R-:W-:Y:S05]  /*10590*/  BSYNC B0 ;  /* 0x0000000000007941 */ /* 0x000fea0003800000 */
.L_x_250:
        /* <DEDUP_REMOVED lines=9> */
.L_x_253:
[----:B------:R-:W-:Y:S05]  /*10630*/  BSYNC B0 ;  /* 0x0000000000007941 */ /* 0x000fea0003800000 */
.L_x_252:
        /* <DEDUP_REMOVED lines=9> */
.L_x_255:
[----:B------:R-:W-:Y:S05]  /*106d0*/  BSYNC B0 ;  /* 0x0000000000007941 */ /* 0x000fea0003800000 */
.L_x_254:
        /* <DEDUP_REMOVED lines=9> */
.L_x_257:
[----:B------:R-:W-:Y:S05]  /*10770*/  BSYNC B0 ;  /* 0x0000000000007941 */ /* 0x000fea0003800000 */
.L_x_256:
        /* <DEDUP_REMOVED lines=9> */
.L_x_259:
[----:B------:R-:W-:Y:S05]  /*10810*/  BSYNC B0 ;  /* 0x0000000000007941 */ /* 0x000fea0003800000 */
.L_x_258:
        /* <DEDUP_REMOVED lines=9> */
.L_x_261:
[----:B------:R-:W-:Y:S05]  /*108b0*/  BSYNC B0 ;  /* 0x0000000000007941 */ /* 0x000fea0003800000 */
.L_x_260:
        /* <DEDUP_REMOVED lines=9> */
.L_x_263:
[----:B------:R-:W-:Y:S05]  /*10950*/  BSYNC B0 ;  /* 0x0000000000007941 */ /* 0x000fea0003800000 */
.L_x_262:
        /* <DEDUP_REMOVED lines=9> */
.L_x_265:
[----:B------:R-:W-:Y:S05]  /*109f0*/  BSYNC B0 ;  /* 0x0000000000007941 */ /* 0x000fea0003800000 */
.L_x_264:
        /* <DEDUP_REMOVED lines=9> */
.L_x_267:
[----:B------:R-:W-:Y:S05]  /*10a90*/  BSYNC B0 ;  /* 0x0000000000007941 */ /* 0x000fea0003800000 */
.L_x_266:
        /* <DEDUP_REMOVED lines=9> */
.L_x_269:
[----:B------:R-:W-:Y:S05]  /*10b30*/  BSYNC B0 ;  /* 0x0000000000007941 */ /* 0x000fea0003800000 */
.L_x_268:
        /* <DEDUP_REMOVED lines=9> */
.L_x_271:
[----:B------:R-:W-:Y:S05]  /*10bd0*/  BSYNC B0 ;  /* 0x0000000000007941 */ /* 0x000fea0003800000 */
.L_x_270:
[----:B01--45:R-:W-:Y:S01]  /*10be0*/  LOP3.LUT R6, R15, 0xffffe000, RZ, 0xc0, !PT ;  /* 0xffffe0000f067812 */ /* 0x033fe200078ec0ff */
        /* <DEDUP_REMOVED lines=8> */
.L_x_273:
[----:B------:R-:W-:Y:S05]  /*10c70*/  BSYNC B0 ;  /* 0x0000000000007941 */ /* 0x000fea0003800000 */
.L_x_272:
[----:B-----5:R-:W-:Y:S01]  /*10c80*/  LOP3.LUT R6, R15, 0xffffe000, RZ, 0xc0, !PT ;  /* 0xffffe0000f067812 */ /* 0x020fe200078ec0ff */
[----:B------:R-:W-:Y:S01]  /*10c90*/  BSSY B0, `(.L_x_274) ;  /* 0x000000c000007945 */ /* 0x000fe20003800000 */
[----:B------:R-:W-:Y:S02]  /*10ca0*/  ISETP.GT.AND P1, PT, R0, 0x79, P1 ;  /* 0x000000790000780c */ /* 0x000fe40000f24270 */
[----:B------:R-:W-:Y:S01]  /*10cb0*/  IADD3 R16, P0, R12, 0x80, RZ ;  /* 0x000000800c107810 */ /* 0x000fe20007f1e0ff */
[----:B------:R-:W-:Y:S01]  /*10cc0*/  FMUL R7, R6, UR22 ;  /* 0x0000001606077c20 */ /* 0x000fe20008400000 */
[----:B------:R-:W-:-:S03]  /*10cd0*/  @P2 IMAD.MOV.U32 R6, RZ, RZ, R18 ;  /* 0x000000ffff062224 */ /* 0x000fc600078e0012 */
[----:B0-2---:R-:W-:Y:S01]  /*10ce0*/  FFMA R9, R214, UR11, R7 ;  /* 0x0000000bd6097c23 */ /* 0x005fe20008000007 */
[----:B------:R-:W-:Y:S02]  /*10cf0*/  @P2 IMAD.MOV.U32 R7, RZ, RZ, R19 ;  /* 0x000000ffff072224 */ /* 0x000fe400078e0013 */
[----:B------:R-:W-:Y:S02]  /*10d00*/  IMAD.X R8, RZ, RZ, R13, P0 ;  /* 0x000000ffff087224 */ /* 0x000fe400000e060d */
[----:B------:R-:W-:-:S05]  /*10d10*/  F2FP.TF32.F32.PACK_B R9, R9 ;  /* 0x00000009ff09723e */ /* 0x000fca00024050ff */
[----:B------:R0:W-:Y:S01]  /*10d20*/  @P2 STG.E desc[UR20][R6.64+0x1e0], R9 ;  /* 0x0001e00906002986 */ /* 0x0001e2000c101914 */
[----:B------:R-:W-:Y:S05]  /*10d30*/  @!P1 BRA `(.L_x_275) ;  /* 0x0000000000049947 */ /* 0x000fea0003800000 */
[----:B------:R2:W5:Y:S02]  /*10d40*/  LDG.E.LTC128B R15, desc[UR20][R4.64+0x1e4] ;  /* 0x0001e414040f7981 */ /* 0x000564000c1e1920 */
.L_x_275:
[----:B------:R-:W-:Y:S05]  /*10d50*/  BSYNC B0 ;  /* 0x0000000000007941 */ /* 0x000fea0003800000 */
.L_x_274:
[----:B-123-5:R-:W-:Y:S01]  /*10d60*/  LOP3.LUT R4, R15, 0xffffe000, RZ, 0xc0, !PT ;  /* 0xffffe0000f047812 */ /* 0x02efe200078ec0ff */
[----:B------:R-:W-:Y:S01]  /*10d70*/  IMAD R5, R8, UR16, RZ ;  /* 0x0000001008057c24 */ /* 0x000fe2000f8e02ff */
[----:B------:R-:W-:Y:S01]  /*10d80*/  ISETP.GT.AND P0, PT, R14, 0x80, PT ;  /* 0x000000800e00780c */ /* 0x000fe20003f04270 */
[----:B0-----:R-:W-:-:S04]  /*10d90*/  IMAD.WIDE.U32 R6, R16, UR16, R10 ;  /* 0x0000001010067c25 */ /* 0x001fc8000f8e000a */
[----:B------:R-:W-:Y:S01]  /*10da0*/  FMUL R4, R4, UR22 ;  /* 0x0000001604047c20 */ /* 0x000fe20008400000 */
[----:B------:R-:W-:Y:S01]  /*10db0*/  ISETP.GT.AND P3, PT, R0, RZ, P0 ;  /* 0x000000ff0000720c */ /* 0x000fe20000764270 */
[----:B------:R-:W-:Y:S02]  /*10dc0*/  IMAD R21, R16, UR17, R5 ;  /* 0x0000001110157c24 */ /* 0x000fe4000f8e0205 */
[----:B------:R-:W-:Y:S01]  /*10dd0*/  FFMA R215, R215, UR11, R4 ;  /* 0x0000000bd7d77c23 */ /* 0x000fe20008000004 */
[----:B------:R-:W-:Y:S01]  /*10de0*/  LEA R4, P2, R6, UR18, 0x2 ;  /* 0x0000001206047c11 */ /* 0x000fe2000f8410ff */
[----:B------:R-:W-:-:S03]  /*10df0*/  IMAD.IADD R5, R7, 0x1, R21 ;  /* 0x0000000107057824 */ /* 0x000fc600078e0215 */
[----:B------:R-:W-:Y:S02]  /*10e00*/  F2FP.TF32.F32.PACK_B R215, R215 ;  /* 0x000000d7ffd7723e */ /* 0x000fe400024050ff */
[----:B------:R-:W-:-:S03]  /*10e10*/  LEA.HI.X R5, R6, UR19, R5, 0x2, P2 ;  /* 0x0000001306057c11 */ /* 0x000fc600090f1405 */
[----:B------:R0:W-:Y:S04]  /*10e20*/  @P1 STG.E desc[UR20][R18.64+0x1e4], R215 ;  /* 0x0001e4d712001986 */ /* 0x0001e8000c101914 */
[----:B------:R-:W2:Y:S01]  /*10e30*/  @P3 LDG.E.LTC128B R15, desc[UR20][R4.64] ;  /* 0x00000014040f3981 */ /* 0x000ea2000c1e1920 */
[----:B------:R-:W-:Y:S01]  /*10e40*/  USHF.L.U32 UR4, UR14, 0x9, URZ ;  /* 0x000000090e047899 */ /* 0x000fe2000800063f */
[----:B------:R-:W-:Y:S01]  /*10e50*/  ISETP.GT.AND P2, PT, R0, 0x1, P0 ;  /* 0x000000010000780c */ /* 0x000fe20000744270 */
[----:B------:R-:W-:Y:S01]  /*10e60*/  USHF.L.U64.HI UR6, UR14, 0x9, UR15 ;  /* 0x000000090e067899 */ /* 0x000fe2000801020f */
[----:B------:R-:W-:Y:S03]  /*10e70*/  BSSY B0, `(.L_x_276) ;  /* 0x000000b000007945 */ /* 0x000fe60003800000 */
[----:B------:R-:W-:-:S04]  /*10e80*/  IADD3 R8, P1, R2, UR4, RZ ;  /* 0x0000000402087c10 */ /* 0x000fc8000ff3e0ff */
[----:B------:R-:W-:Y:S02]  /*10e90*/  IADD3.X R9, R3, UR6, RZ, P1, !PT ;  /* 0x0000000603097c10 */ /* 0x000fe40008ffe4ff */
[----:B--2---:R-:W-:-:S05]  /*10ea0*/  LOP3.LUT R6, R15, 0xffffe000, RZ, 0xc0, !PT ;  /* 0xffffe0000f067812 */ /* 0x004fca00078ec0ff */
[----:B------:R-:W-:-:S04]  /*10eb0*/  FMUL R7, R6, UR22 ;  /* 0x0000001606077c20 */ /* 0x000fc80008400000 */
[----:B------:R-:W-:Y:S01]  /*10ec0*/  FFMA R23, R88, UR11, R7 ;  /* 0x0000000b58177c23 */ /* 0x000fe20008000007 */
[----:B------:R-:W-:-:S04]  /*10ed0*/  IMAD.WIDE.U32 R6, R16, R17, UR12 ;  /* 0x0000000c10067e25 */ /* 0x000fc8000f8e0011 */
[----:B------:R-:W-:-:S05]  /*10ee0*/  F2FP.TF32.F32.PACK_B R23, R23 ;  /* 0x00000017ff17723e */ /* 0x000fca00024050ff */
[----:B------:R0:W-:Y:S01]  /*10ef0*/  @P3 STG.E desc[UR20][R8.64], R23 ;  /* 0x0000001708003986 */ /* 0x0001e2000c101914 */
[----:B------:R-:W-:Y:S05]  /*10f00*/  @!P2 BRA `(.L_x_277) ;  /* 0x000000000004a947 */ /* 0x000fea0003800000 */
[----:B------:R1:W5:Y:S02]  /*10f10*/  LDG.E.LTC128B R15, desc[UR20][R4.64+0x4] ;  /* 0x00000414040f7981 */ /* 0x000364000c1e1920 */
.L_x_277:
[----:B------:R-:W-:Y:S05]  /*10f20*/  BSYNC B0 ;  /* 0x0000000000007941 */ /* 0x000fea0003800000 */
.L_x_276:
[----:B-----5:R-:W-:Y:S01]  /*10f30*/  LOP3.LUT R16, R15, 0xffffe000, RZ, 0xc0, !PT ;  /* 0xffffe0000f107812 */ /* 0x020fe200078ec0ff */
[----:B------:R-:W-:Y:S01]  /*10f40*/  BSSY B0, `(.L_x_278) ;  /* 0x000000d000007945 */ /* 0x000fe20003800000 */
[----:B0-----:R-:W-:Y:S02]  /*10f50*/  IADD3 R18, P3, R10, R6, RZ ;  /* 0x000000060a127210 */ /* 0x001fe40007f7e0ff */
        /* <DEDUP_REMOVED lines=11> */
.L_x_279:
[----:B------:R-:W-:Y:S05]  /*11010*/  BSYNC B0 ;  /* 0x0000000000007941 */ /* 0x000fea0003800000 */
.L_x_278:
        /* <DEDUP_REMOVED lines=11> */
.L_x_281:
[----:B------:R-:W-:Y:S05]  /*110d0*/  BSYNC B0 ;  /* 0x0000000000007941 */ /* 0x000fea0003800000 */
.L_x_280:
        /* <DEDUP_REMOVED lines=9> */
.L_x_283:
[----:B------:R-:W-:Y:S05]  /*11170*/  BSYNC B0 ;  /* 0x0000000000007941 */ /* 0x000fea0003800000 */
.L_x_282:
[----:B-----5:R-:W-:Y:S01]  /*11180*/  LOP3.LUT R16, R15, 0xffffe000, RZ, 0xc0, !PT ;  /* 0xffffe0000f107812 */ /* 0x020fe200078ec0ff */
[----:B------:R-:W-:Y:S01]  /*11190*/  BSSY B0, `(.L_x_284) ;  /* 0x0000008000007945 */ /* 0x000fe20003800000 */
[----:B------:R-:W-:-:S03]  /*111a0*/  ISETP.GT.AND P2, PT, R0, 0x9, P0 ;  /* 0x000000090000780c */ /* 0x000fc60000744270 */
[----:B0--3--:R-:W-:-:S04]  /*111b0*/  FMUL R19, R16, UR22 ;  /* 0x0000001610137c20 */ /* 0x009fc80008400000 */
[----:B------:R-:W-:-:S05]  /*111c0*/  FFMA R19, R92, UR11, R19 ;  /* 0x0000000b5c137c23 */ /* 0x000fca0008000013 */
[----:B------:R-:W-:-:S05]  /*111d0*/  F2FP.TF32.F32.PACK_B R19, R19 ;  /* 0x00000013ff13723e */ /* 0x000fca00024050ff */
[----:B------:R0:W-:Y:S01]  /*111e0*/  @P3 STG.E desc[UR20][R8.64+0x20], R19 ;  /* 0x0000201308003986 */ /* 0x0001e2000c101914 */
[----:B------:R-:W-:Y:S05]  /*111f0*/  @!P2 BRA `(.L_x_285) ;  /* 0x000000000004a947 */ /* 0x000fea0003800000 */
[----:B------:R3:W5:Y:S02]  /*11200*/  LDG.E.LTC128B R15, desc[UR20][R4.64+0x24] ;  /* 0x00002414040f7981 */ /* 0x000764000c1e1920 */
.L_x_285:
[----:B------:R-:W-:Y:S05]  /*11210*/  BSYNC B0 ;  /* 0x0000000000007941 */ /* 0x000fea0003800000 */
.L_x_284:
        /* <DEDUP_REMOVED lines=9> */
.L_x_287:
[----:B------:R-:W-:Y:S05]  /*112b0*/  BSYNC B0 ;  /* 0x0000000000007941 */ /* 0x000fea0003800000 */
.L_x_286:
[----:B-----5:R-:W-:Y:S01]  /*112c0*/  LOP3.LUT R16, R15, 0xffffe000, RZ, 0xc0, !PT ;  /* 0xffffe0000f107812 */ /* 0x020fe200078ec0ff */
[----:B------:R-:W-:Y:S01]  /*112d0*/  IMAD.U32 R21, RZ, RZ, UR4 ;  /* 0x00000004ff157e24 */ /* 0x000fe2000f8e00ff */
[----:B------:R-:W-:Y:S01]  /*112e0*/  ISETP.GT.AND P2, PT, R0, 0x9, P1 ;  /* 0x000000090000780c */ /* 0x000fe20000f44270 */
[----:B------:R-:W-:Y:S01]  /*112f0*/  IMAD.U32 R23, RZ, RZ, UR6 ;  /* 0x00000006ff177e24 */ /* 0x000fe2000f8e00ff */
[----:B------:R-:W-:Y:S01]  /*11300*/  BSSY B0, `(.L_x_288) ;  /* 0x0000009000007945 */ /* 0x000fe20003800000 */
        /* <DEDUP_REMOVED lines=8> */
.L_x_289:
[----:B------:R-:W-:Y:S05]  /*11390*/  BSYNC B0 ;  /* 0x0000000000007941 */ /* 0x000fea0003800000 */
.L_x_288:
        /* <DEDUP_REMOVED lines=9> */
.L_x_291:
[----:B------:R-:W-:Y:S05]  /*11430*/  BSYNC B0 ;  /* 0x0000000000007941 */ /* 0x000fea0003800000 */
.L_x_290:
        /* <DEDUP_REMOVED lines=9> */
.L_x_293:
[----:B------:R-:W-:Y:S05]  /*114d0*/  BSYNC B0 ;  /* 0x0000000000007941 */ /* 0x000fea0003800000 */
.L_x_292:
        /* <DEDUP_REMOVED lines=9> */
.L_x_295:
[----:B------:R-:W-:Y:S05]  /*11570*/  BSYNC B0 ;  /* 0x0000000000007941 */ /* 0x000fea0003800000 */
.L_x_294:
        /* <DEDUP_REMOVED lines=9> */
.L_x_297:
[----:B------:R-:W-:Y:S05]  /*11610*/  BSYNC B0 ;  /* 0x0000000000007941 */ /* 0x000fea0003800000 */
.L_x_296:
        /* <DEDUP_REMOVED lines=9> */
.L_x_299:
[----:B------:R-:W-:Y:S05]  /*116b0*/  BSYNC B0 ;  /* 0x0000000000007941 */ /* 0x000fea0003800000 */
.L_x_298:
        /* <DEDUP_REMOVED lines=9> */
.L_x_301:
[----:B------:R-:W-:Y:S05]  /*11750*/  BSYNC B0 ;  /* 0x0000000000007941 */ /* 0x000fea0003800000 */
.L_x_300:
        /* <DEDUP_REMOVED lines=9> */
.L_x_303:
[----:B------:R-:W-:Y:S05]  /*117f0*/  BSYNC B0 ;  /* 0x0000000000007941 */ /* 0x000fea0003800000 */
.L_x_302:
        /* <DEDUP_REMOVED lines=9> */
.L_x_305:
[----:B------:R-:W-:Y:S05]  /*11890*/  BSYNC B0 ;  /* 0x0000000000007941 */ /* 0x000fea0003800000 */
.L_x_304:
        /* <DEDUP_REMOVED lines=9> */
.L_x_307:
[----:B------:R-:W-:Y:S05]  /*11930*/  BSYNC B0 ;  /* 0x0000000000007941 */ /* 0x000fea0003800000 */
.L_x_306:
        /* <DEDUP_REMOVED lines=9> */
.L_x_309:
[----:B------:R-:W-:Y:S05]  /*119d0*/  BSYNC B0 ;  /* 0x0000000000007941 */ /* 0x000fea0003800000 */
.L_x_308:
        /* <DEDUP_REMOVED lines=9> */
.L_x_311:
[----:B------:R-:W-:Y:S05]  /*11a70*/  BSYNC B0 ;  /* 0x0000000000007941 */ /* 0x000fea0003800000 */
.L_x_310:
        /* <DEDUP_REMOVED lines=9> */
.L_x_313:
[----:B------:R-:W-:Y:S05]  /*11b10*/  BSYNC B0 ;  /* 0x0000000000007941 */ /* 0x000fea0003800000 */
.L_x_312:
        /* <DEDUP_REMOVED lines=9> */
.L_x_315:
[----:B------:R-:W-:Y:S05]  /*11bb0*/  BSYNC B0 ;  /* 0x0000000000007941 */ /* 0x000fea0003800000 */
.L_x_314:
        /* <DEDUP_REMOVED lines=9> */
.L_x_317:
[----:B------:R-:W-:Y:S05]  /*11c50*/  BSYNC B0 ;  /* 0x0000000000007941 */ /* 0x000fea0003800000 */
.L_x_316:
        /* <DEDUP_REMOVED lines=9> */
.L_x_319:
[----:B------:R-:W-:Y:S05]  /*11cf0*/  BSYNC B0 ;  /* 0x0000000000007941 */ /* 0x000fea0003800000 */
.L_x_318:
        /* <DEDUP_REMOVED lines=9> */
.L_x_321:
[----:B------:R-:W-:Y:S05]  /*11d90*/  BSYNC B0 ;  /* 0x0000000000007941 */ /* 0x000fea0003800000 */
.L_x_320:
        /* <DEDUP_REMOVED lines=9> */
.L_x_323:
[----:B------:R-:W-:Y:S05]  /*11e30*/  BSYNC B0 ;  /* 0x0000000000007941 */ /* 0x000fea0003800000 */
.L_x_322:
        /* <DEDUP_REMOVED lines=9> */
.L_x_325:
[----:B------:R-:W-:Y:S05]  /*11ed0*/  BSYNC B0 ;  /* 0x0000000000007941 */ /* 0x000fea0003800000 */
.L_x_324:
        /* <DEDUP_REMOVED lines=9> */
.L_x_327:
[----:B------:R-:W-:Y:S05]  /*11f70*/  BSYNC B0 ;  /* 0x0000000000007941 */ /* 0x000fea0003800000 */
.L_x_326:
        /* <DEDUP_REMOVED lines=9> */
.L_x_329:
[----:B------:R-:W-:Y:S05]  /*12010*/  BSYNC B0 ;  /* 0x0000000000007941 */ /* 0x000fea0003800000 */
.L_x_328:
        /* <DEDUP_REMOVED lines=9> */
.L_x_331:
[----:B------:R-:W-:Y:S05]  /*120b0*/  BSYNC B0 ;  /* 0x0000000000007941 */ /* 0x000fea0003800000 */
.L_x_330:
        /* <DEDUP_REMOVED lines=9> */
.L_x_333:
[----:B------:R-:W-:Y:S05]  /*12150*/  BSYNC B0 ;  /* 0x0000000000007941 */ /* 0x000fea0003800000 */
.L_x_332:
        /* <DEDUP_REMOVED lines=9> */
.L_x_335:
[----:B------:R-:W-:Y:S05]  /*121f0*/  BSYNC B0 ;  /* 0x0000000000007941 */ /* 0x000fea0003800000 */
.L_x_334:
        /* <DEDUP_REMOVED lines=9> */
.L_x_337:
[----:B------:R-:W-:Y:S05]  /*12290*/  BSYNC B0 ;  /* 0x0000000000007941 */ /* 0x000fea0003800000 */
.L_x_336:
        /* <DEDUP_REMOVED lines=9> */
.L_x_339:
[----:B------:R-:W-:Y:S05]  /*12330*/  BSYNC B0 ;  /* 0x0000000000007941 */ /* 0x000fea0003800000 */
.L_x_338:
        /* <DEDUP_REMOVED lines=9> */
.L_x_341:
[----:B------:R-:W-:Y:S05]  /*123d0*/  BSYNC B0 ;  /* 0x0000000000007941 */ /* 0x000fea0003800000 */
.L_x_340:
        /* <DEDUP_REMOVED lines=9> */
.L_x_343:
[----:B------:R-:W-:Y:S05]  /*12470*/  BSYNC B0 ;  /* 0x0000000000007941 */ /* 0x000fea0003800000 */
.L_x_342:
        /* <DEDUP_REMOVED lines=9> */
.L_x_345:
[----:B------:R-:W-:Y:S05]  /*12510*/  BSYNC B0 ;  /* 0x0000000000007941 */ /* 0x000fea0003800000 */
.L_x_344:
        /* <DEDUP_REMOVED lines=9> */
.L_x_347:
[----:B------:R-:W-:Y:S05]  /*125b0*/  BSYNC B0 ;  /* 0x0000000000007941 */ /* 0x000fea0003800000 */
.L_x_346:
        /* <DEDUP_REMOVED lines=9> */
.L_x_349:
[----:B------:R-:W-:Y:S05]  /*12650*/  BSYNC B0 ;  /* 0x0000000000007941 */ /* 0x000fea0003800000 */
.L_x_348:
        /* <DEDUP_REMOVED lines=9> */
.L_x_351:
[----:B------:R-:W-:Y:S05]  /*126f0*/  BSYNC B0 ;  /* 0x0000000000007941 */ /* 0x000fea0003800000 */
.L_x_350:
        /* <DEDUP_REMOVED lines=9> */
.L_x_353:
[----:B------:R-:W-:Y:S05]  /*12790*/  BSYNC B0 ;  /* 0x0000000000007941 */ /* 0x000fea0003800000 */
.L_x_352:
        /* <DEDUP_REMOVED lines=9> */
.L_x_355:
[----:B------:R-:W-:Y:S05]  /*12830*/  BSYNC B0 ;  /* 0x0000000000007941 */ /* 0x000fea0003800000 */
.L_x_354:
        /* <DEDUP_REMOVED lines=9> */
.L_x_357:
[----:B------:R-:W-:Y:S05]  /*128d0*/  BSYNC B0 ;  /* 0x0000000000007941 */ /* 0x000fea0003800000 */
.L_x_356:
        /* <DEDUP_REMOVED lines=9> */
.L_x_359:
[----:B------:R-:W-:Y:S05]  /*12970*/  BSYNC B0 ;  /* 0x0000000000007941 */ /* 0x000fea0003800000 */
.L_x_358:
        /* <DEDUP_REMOVED lines=9> */
.L_x_361:
[----:B------:R-:W-:Y:S05]  /*12a10*/  BSYNC B0 ;  /* 0x0000000000007941 */ /* 0x000fea0003800000 */
.L_x_360:
        /* <DEDUP_REMOVED lines=9> */
.L_x_363:
[----:B------:R-:W-:Y:S05]  /*12ab0*/  BSYNC B0 ;  /* 0x0000000000007941 */ /* 0x000fea0003800000 */
.L_x_362:
        /* <DEDUP_REMOVED lines=9> */
.L_x_365:
[----:B------:R-:W-:Y:S05]  /*12b50*/  BSYNC B0 ;  /* 0x0000000000007941 */ /* 0x000fea0003800000 */
.L_x_364:
        /* <DEDUP_REMOVED lines=9> */
.L_x_367:
[----:B------:R-:W-:Y:S05]  /*12bf0*/  BSYNC B0 ;  /* 0x0000000000007941 */ /* 0x000fea0003800000 */
.L_x_366:
        /* <DEDUP_REMOVED lines=9> */
.L_x_369:
[----:B------:R-:W-:Y:S05]  /*12c90*/  BSYNC B0 ;  /* 0x0000000000007941 */ /* 0x000fea0003800000 */
.L_x_368:
        /* <DEDUP_REMOVED lines=9> */
.L_x_371:
[----:B------:R-:W-:Y:S05]  /*12d30*/  BSYNC B0 ;  /* 0x0000000000007941 */ /* 0x000fea0003800000 */
.L_x_370:
        /* <DEDUP_REMOVED lines=9> */
.L_x_373:
[----:B------:R-:W-:Y:S05]  /*12dd0*/  BSYNC B0 ;  /* 0x0000000000007941 */ /* 0x000fea0003800000 */
.L_x_372:
        /* <DEDUP_REMOVED lines=9> */
.L_x_375:
[----:B------:R-:W-:Y:S05]  /*12e70*/  BSYNC B0 ;  /* 0x0000000000007941 */ /* 0x000fea0003800000 */
.L_x_374:
        /* <DEDUP_REMOVED lines=9> */
.L_x_377:
[----:B------:R-:W-:Y:S05]  /*12f10*/  BSYNC B0 ;  /* 0x0000000000007941 */ /* 0x000fea0003800000 */
.L_x_376:
        /* <DEDUP_REMOVED lines=9> */
.L_x_379:
[----:B------:R-:W-:Y:S05]  /*12fb0*/  BSYNC B0 ;  /* 0x0000000000007941 */ /* 0x000fea0003800000 */
.L_x_378:
        /* <DEDUP_REMOVED lines=9> */
.L_x_381:
[----:B------:R-:W-:Y:S05]  /*13050*/  BSYNC B0 ;  /* 0x0000000000007941 */ /* 0x000fea0003800000 */
.L_x_380:
        /* <DEDUP_REMOVED lines=9> */
.L_x_383:
[----:B------:R-:W-:Y:S05]  /*130f0*/  BSYNC B0 ;  /* 0x0000000000007941 */ /* 0x000fea0003800000 */
.L_x_382:
        /* <DEDUP_REMOVED lines=9> */
.L_x_385:
[----:B------:R-:W-:Y:S05]  /*13190*/  BSYNC B0 ;  /* 0x0000000000007941 */ /* 0x000fea0003800000 */
.L_x_384:
        /* <DEDUP_REMOVED lines=9> */
.L_x_387:
[----:B------:R-:W-:Y:S05]  /*13230*/  BSYNC B0 ;  /* 0x0000000000007941 */ /* 0x000fea0003800000 */
.L_x_386:
        /* <DEDUP_REMOVED lines=9> */
.L_x_389:
[----:B------:R-:W-:Y:S05]  /*132d0*/  BSYNC B0 ;  /* 0x0000000000007941 */ /* 0x000fea0003800000 */
.L_x_388:
        /* <DEDUP_REMOVED lines=9> */
.L_x_391:
[----:B------:R-:W-:Y:S05]  /*13370*/  BSYNC B0 ;  /* 0x0000000000007941 */ /* 0x000fea0003800000 */
.L_x_390:
        /* <DEDUP_REMOVED lines=9> */
.L_x_393:
[----:B------:R-:W-:Y:S05]  /*13410*/  BSYNC B0 ;  /* 0x0000000000007941 */ /* 0x000fea0003800000 */
.L_x_392:
        /* <DEDUP_REMOVED lines=9> */
.L_x_395:
[----:B------:R-:W-:Y:S05]  /*134b0*/  BSYNC B0 ;  /* 0x0000000000007941 */ /* 0x000fea0003800000 */
.L_x_394:
        /* <DEDUP_REMOVED lines=9> */
.L_x_397:
[----:B------:R-:W-:Y:S05]  /*13550*/  BSYNC B0 ;  /* 0x0000000000007941 */ /* 0x000fea0003800000 */
.L_x_396:
[----:B01-3-5:R-:W-:Y:S01]  /*13560*/  LOP3.LUT R4, R15, 0xffffe000, RZ, 0xc0, !PT ;  /* 0xffffe0000f047812 */ /* 0x02bfe200078ec0ff */
        /* <DEDUP_REMOVED lines=8> */
.L_x_399:
[----:B------:R-:W-:Y:S05]  /*135f0*/  BSYNC B0 ;  /* 0x0000000000007941 */ /* 0x000fea0003800000 */
.L_x_398:
[----:B-----5:R-:W-:Y:S01]  /*13600*/  LOP3.LUT R4, R15, 0xffffe000, RZ, 0xc0, !PT ;  /* 0xffffe0000f047812 */ /* 0x020fe200078ec0ff */
[----:B------:R-:W-:Y:S01]  /*13610*/  BSSY B0, `(.L_x_400) ;  /* 0x000000c000007945 */ /* 0x000fe20003800000 */
[----:B------:R-:W-:Y:S02]  /*13620*/  ISETP.GT.AND P1, PT, R0, 0x79, P1 ;  /* 0x000000790000780c */ /* 0x000fe40000f24270 */
[----:B0-----:R-:W-:Y:S01]  /*13630*/  IADD3 R8, P0, R12, 0xc0, RZ ;  /* 0x000000c00c087810 */ /* 0x001fe20007f1e0ff */
[----:B------:R-:W-:Y:S01]  /*13640*/  FMUL R5, R4, UR22 ;  /* 0x0000001604057c20 */ /* 0x000fe20008400000 */
[----:B------:R-:W-:-:S03]  /*13650*/  @P2 IMAD.MOV.U32 R4, RZ, RZ, R18 ;  /* 0x000000ffff042224 */ /* 0x000fc600078e0012 */
[----:B------:R-:W-:Y:S01]  /*13660*/  FFMA R9, R150, UR11, R5 ;  /* 0x0000000b96097c23 */ /* 0x000fe20008000005 */
[----:B------:R-:W-:Y:S02]  /*13670*/  @P2 IMAD.MOV.U32 R5, RZ, RZ, R19 ;  /* 0x000000ffff052224 */ /* 0x000fe400078e0013 */
[----:B------:R-:W-:Y:S02]  /*13680*/  IMAD.X R12, RZ, RZ, R13, P0 ;  /* 0x000000ffff0c7224 */ /* 0x000fe400000e060d */
[----:B------:R-:W-:-:S05]  /*13690*/  F2FP.TF32.F32.PACK_B R9, R9 ;  /* 0x00000009ff09723e */ /* 0x000fca00024050ff */
[----:B------:R0:W-:Y:S01]  /*136a0*/  @P2 STG.E desc[UR20][R4.64+0x1e0], R9 ;  /* 0x0001e00904002986 */ /* 0x0001e2000c101914 */
[----:B------:R-:W-:Y:S05]  /*136b0*/  @!P1 BRA `(.L_x_401) ;  /* 0x0000000000049947 */ /* 0x000fea0003800000 */
[----:B------:R3:W5:Y:S02]  /*136c0*/  LDG.E.LTC128B R15, desc[UR20][R6.64+0x1e4] ;  /* 0x0001e414060f7981 */ /* 0x000764000c1e1920 */
.L_x_401:
[----:B------:R-:W-:Y:S05]  /*136d0*/  BSYNC B0 ;  /* 0x0000000000007941 */ /* 0x000fea0003800000 */
.L_x_400:
[----:B0----5:R-:W-:Y:S01]  /*136e0*/  LOP3.LUT R4, R15, 0xffffe000, RZ, 0xc0, !PT ;  /* 0xffffe0000f047812 */ /* 0x021fe200078ec0ff */
[----:B------:R-:W-:Y:S01]  /*136f0*/  IMAD R5, R12, UR16, RZ ;  /* 0x000000100c057c24 */ /* 0x000fe2000f8e02ff */
[----:B------:R-:W-:Y:S01]  /*13700*/  ISETP.GT.AND P0, PT, R14, 0xc0, PT ;  /* 0x000000c00e00780c */ /* 0x000fe20003f04270 */
[----:B-1234-:R-:W-:-:S04]  /*13710*/  IMAD.WIDE.U32 R6, R8, UR16, R10 ;  /* 0x0000001008067c25 */ /* 0x01efc8000f8e000a */
[----:B------:R-:W-:Y:S01]  /*13720*/  FMUL R4, R4, UR22 ;  /* 0x0000001604047c20 */ /* 0x000fe20008400000 */
[----:B------:R-:W-:Y:S01]  /*13730*/  ISETP.GT.AND P2, PT, R0, RZ, P0 ;  /* 0x000000ff0000720c */ /* 0x000fe20000744270 */
[----:B------:R-:W-:Y:S02]  /*13740*/  IMAD R13, R8, UR17, R5 ;  /* 0x00000011080d7c24 */ /* 0x000fe4000f8e0205 */
[----:B------:R-:W-:Y:S01]  /*13750*/  FFMA R151, R151, UR11, R4 ;  /* 0x0000000b97977c23 */ /* 0x000fe20008000004 */
[C---:B------:R-:W-:Y:S02]  /*13760*/  LEA R4, P3, R6.reuse, UR18, 0x2 ;  /* 0x0000001206047c11 */ /* 0x040fe4000f8610ff */
[----:B------:R-:W-:Y:S02]  /*13770*/  IADD3 R5, R7, R13, RZ ;  /* 0x0000000d07057210 */ /* 0x000fe40007ffe0ff */
[----:B------:R-:W-:Y:S02]  /*13780*/  F2FP.TF32.F32.PACK_B R151, R151 ;  /* 0x00000097ff97723e */ /* 0x000fe400024050ff */
[----:B------:R-:W-:-:S03]  /*13790*/  LEA.HI.X R5, R6, UR19, R5, 0x2, P3 ;  /* 0x0000001306057c11 */ /* 0x000fc600098f1405 */
[----:B------:R0:W-:Y:S04]  /*137a0*/  @P1 STG.E desc[UR20][R18.64+0x1e4], R151 ;  /* 0x0001e49712001986 */ /* 0x0001e8000c101914 */
[----:B------:R-:W2:Y:S01]  /*137b0*/  @P2 LDG.E.LTC128B R15, desc[UR20][R4.64] ;  /* 0x00000014040f2981 */ /* 0x000ea2000c1e1920 */
[----:B------:R-:W-:Y:S01]  /*137c0*/  IMAD.U32 R9, RZ, RZ, UR14 ;  /* 0x0000000eff097e24 */ /* 0x000fe2000f8e00ff */
[----:B------:R-:W-:Y:S01]  /*137d0*/  UIMAD UR4, UR15, 0x300, URZ ;  /* 0x000003000f0478a4 */ /* 0x000fe2000f8e023f */
[----:B------:R-:W-:Y:S01]  /*137e0*/  ISETP.GT.AND P3, PT, R0, 0x1, P0 ;  /* 0x000000010000780c */ /* 0x000fe20000764270 */
[----:B------:R-:W-:Y:S01]  /*137f0*/  BSSY B0, `(.L_x_402) ;  /* 0x000000c000007945 */ /* 0x000fe20003800000 */
[----:B------:R-:W-:-:S04]  /*13800*/  IMAD.WIDE.U32 R2, R9, 0x300, R2 ;  /* 0x0000030009027825 */ /* 0x000fc800078e0002 */
[----:B------:R-:W-:Y:S01]  /*13810*/  IMAD.WIDE.U32 R8, R8, R17, UR12 ;  /* 0x0000000c08087e25 */ /* 0x000fe2000f8e0011 */
[----:B--2---:R-:W-:-:S05]  /*13820*/  LOP3.LUT R6, R15, 0xffffe000, RZ, 0xc0, !PT ;  /* 0xffffe0000f067812 */ /* 0x004fca00078ec0ff */
[----:B------:R-:W-:Y:S01]  /*13830*/  FMUL R7, R6, UR22 ;  /* 0x0000001606077c20 */ /* 0x000fe20008400000 */
[----:B------:R-:W-:-:S03]  /*13840*/  @P2 IMAD.MOV.U32 R6, RZ, RZ, R2 ;  /* 0x000000ffff062224 */ /* 0x000fc600078e0002 */
[----:B------:R-:W-:Y:S01]  /*13850*/  FFMA R21, R24, UR11, R7 ;  /* 0x0000000b18157c23 */ /* 0x000fe20008000007 */
[----:B------:R-:W-:-:S04]  /*13860*/  VIADD R7, R3, UR4 ;  /* 0x0000000403077c36 */ /* 0x000fc80008000000 */
[----:B------:R-:W-:-:S05]  /*13870*/  F2FP.TF32.F32.PACK_B R21, R21 ;  /* 0x00000015ff15723e */ /* 0x000fca00024050ff */
[----:B------:R0:W-:Y:S01]  /*13880*/  @P2 STG.E desc[UR20][R6.64], R21 ;  /* 0x0000001506002986 */ /* 0x0001e2000c101914 */
[----:B------:R-:W-:Y:S05]  /*13890*/  @!P3 BRA `(.L_x_403) ;  /* 0x000000000004b947 */ /* 0x000fea0003800000 */
[----:B------:R1:W5:Y:S02]  /*138a0*/  LDG.E.LTC128B R15, desc[UR20][R4.64+0x4] ;  /* 0x00000414040f7981 */ /* 0x000364000c1e1920 */
.L_x_403:
[----:B------:R-:W-:Y:S05]  /*138b0*/  BSYNC B0 ;  /* 0x0000000000007941 */ /* 0x000fea0003800000 */
.L_x_402:
[----:B-----5:R-:W-:Y:S01]  /*138c0*/  LOP3.LUT R12, R15, 0xffffe000, RZ, 0xc0, !PT ;  /* 0xffffe0000f0c7812 */ /* 0x020fe200078ec0ff */
[----:B------:R-:W-:Y:S01]  /*138d0*/  BSSY B0, `(.L_x_404) ;  /* 0x000000f000007945 */ /* 0x000fe20003800000 */
[----:B------:R-:W-:Y:S02]  /*138e0*/  IADD3 R10, P2, R10, R8, RZ ;  /* 0x000000080a0a7210 */ /* 0x000fe40007f5e0ff */
[----:B------:R-:W-:Y:S01]  /*138f0*/  ISETP.GT.AND P1, PT, R14, 0xc8, PT ;  /* 0x000000c80e00780c */ /* 0x000fe20003f24270 */
[----:B------:R-:W-:Y:S01]  /*13900*/  FMUL R12, R12, UR22 ;  /* 0x000000160c0c7c20 */ /* 0x000fe20008400000 */
[----:B------:R-:W-:Y:S01]  /*13910*/  IADD3.X R9, R11, R13, R9, P2, !PT ;  /* 0x0000000d0b097210 */ /* 0x000fe200017fe409 */
[----:B------:R-:W-:Y:S01]  /*13920*/  @P3 IMAD.MOV.U32 R11, RZ, RZ, R7 ;  /* 0x000000ffff0b3224 */ /* 0x000fe200078e0007 */
[----:B------:R-:W-:Y:S01]  /*13930*/  LEA R8, P2, R10, UR18, 0x2 ;  /* 0x000000120a087c11 */ /* 0x000fe2000f8410ff */
[----:B------:R-:W-:Y:S01]  /*13940*/  FFMA R25, R25, UR11, R12 ;  /* 0x0000000b19197c23 */ /* 0x000fe2000800000c */
[----:B------:R-:W-:-:S02]  /*13950*/  ISETP.GT.AND P4, PT, R0, RZ, P1 ;  /* 0x000000ff0000720c */ /* 0x000fc40000f84270 */
[----:B------:R-:W-:Y:S01]  /*13960*/  LEA.HI.X R9, R10, UR19, R9, 0x2, P2 ;  /* 0x000000130a097c11 */ /* 0x000fe200090f1409 */
[----:B------:R-:W-:Y:S01]  /*13970*/  @P3 IMAD.MOV.U32 R10, RZ, RZ, R2 ;  /* 0x000000ffff0a3224 */ /* 0x000fe200078e0002 */
[----:B------:R-:W-:-:S05]  /*13980*/  F2FP.TF32.F32.PACK_B R25, R25 ;  /* 0x00000019ff19723e */ /* 0x000fca00024050ff */
[----:B------:R2:W-:Y:S04]  /*13990*/  @P3 STG.E desc[UR20][R10.64+0x4], R25 ;  /* 0x000004190a003986 */ /* 0x0005e8000c101914 */
[----:B------:R-:W-:Y:S05]  /*139a0*/  @!P4 BRA `(.L_x_405) ;  /* 0x000000000004c947 */ /* 0x000fea0003800000 */
[----:B------:R3:W5:Y:S02]  /*139b0*/  LDG.E.LTC128B R15, desc[UR20][R8.64] ;  /* 0x00000014080f7981 */ /* 0x000764000c1e1920 */
.L_x_405:
[----:B------:R-:W-:Y:S05]  /*139c0*/  BSYNC B0 ;  /* 0x0000000000007941 */ /* 0x000fea0003800000 */
.L_x_404:
[----:B--2--5:R-:W-:Y:S01]  /*139d0*/  LOP3.LUT R10, R15, 0xffffe000, RZ, 0xc0, !PT ;  /* 0xffffe0000f0a7812 */ /* 0x024fe200078ec0ff */
[----:B------:R-:W-:Y:S01]  /*139e0*/  BSSY B0, `(.L_x_406) ;  /* 0x000000a000007945 */ /* 0x000fe20003800000 */
[----:B------:R-:W-:-:S03]  /*139f0*/  ISETP.GT.AND P3, PT, R0, 0x1, P1 ;  /* 0x000000010000780c */ /* 0x000fc60000f64270 */
        /* <DEDUP_REMOVED lines=8> */
.L_x_407:
[----:B------:R-:W-:Y:S05]  /*13a80*/  BSYNC B0 ;  /* 0x0000000000007941 */ /* 0x000fea0003800000 */
.L_x_406:
        /* <DEDUP_REMOVED lines=9> */
.L_x_409:
[----:B------:R-:W-:Y:S05]  /*13b20*/  BSYNC B0 ;  /* 0x0000000000007941 */ /* 0x000fea0003800000 */
.L_x_408:
[----:B-----5:R-:W-:Y:S01]  /*13b30*/  LOP3.LUT R12, R15, 0xffffe000, RZ, 0xc0, !PT ;  /* 0xffffe0000f0c7812 */ /* 0x020fe200078ec0ff */
[----:B------:R-:W-:Y:S01]  /*13b40*/  BSSY B0, `(.L_x_410) ;  /* 0x000000a000007945 */ /* 0x000fe20003800000 */
[----:B------:R-:W-:-:S03]  /*13b50*/  ISETP.GT.AND P3, PT, R0, 0x9, P0 ;  /* 0x000000090000780c */ /* 0x000fc60000764270 */
[----:B--2---:R-:W-:Y:S01]  /*13b60*/  FMUL R13, R12, UR22 ;  /* 0x000000160c0d7c20 */ /* 0x004fe20008400000 */
[----:B------:R-:W-:-:S03]  /*13b70*/  @P4 IMAD.MOV.U32 R12, RZ, RZ, R2 ;  /* 0x000000ffff0c4224 */ /* 0x000fc600078e0002 */
[----:B------:R-:W-:Y:S01]  /*13b80*/  FFMA R17, R28, UR11, R13 ;  /* 0x0000000b1c117c23 */ /* 0x000fe2000800000d */
[----:B------:R-:W-:-:S04]  /*13b90*/  @P4 IMAD.MOV.U32 R13, RZ, RZ, R7 ;  /* 0x000000ffff0d4224 */ /* 0x000fc800078e0007 */
[----:B------:R-:W-:-:S05]  /*13ba0*/  F2FP.TF32.F32.PACK_B R17, R17 ;  /* 0x00000011ff11723e */ /* 0x000fca00024050ff */
[----:B------:R2:W-:Y:S01]  /*13bb0*/  @P4 STG.E desc[UR20][R12.64+0x20], R17 ;  /* 0x000020110c004986 */ /* 0x0005e2000c101914 */
[----:B------:R-:W-:Y:S05]  /*13bc0*/  @!P3 BRA `(.L_x_411) ;  /* 0x000000000004b947 */ /* 0x000fea0003800000 */
[----:B------:R0:W5:Y:S02]  /*13bd0*/  LDG.E.LTC128B R15, desc[UR20][R4.64+0x24] ;  /* 0x00002414040f7981 */ /* 0x000164000c1e1920 */
.L_x_411:
[----:B------:R-:W-:Y:S05]  /*13be0*/  BSYNC B0 ;  /* 0x0000000000007941 */ /* 0x000fea0003800000 */
.L_x_410:
[----:B--2--5:R-:W-:Y:S01]  /*13bf0*/  LOP3.LUT R12, R15, 0xffffe000, RZ, 0xc0, !PT ;  /* 0xffffe0000f0c7812 */ /* 0x024fe200078ec0ff */
[----:B------:R-:W-:Y:S01]  /*13c00*/  @P3 IMAD.MOV.U32 R13, RZ, RZ, R7 ;  /* 0x000000ffff0d3224 */ /* 0x000fe200078e0007 */
[----:B------:R-:W-:Y:S01]  /*13c10*/  ISETP.GT.AND P4, PT, R0, 0x8, P1 ;  /* 0x000000080000780c */ /* 0x000fe20000f84270 */
[----:B------:R-:W-:Y:S02]  /*13c20*/  BSSY B0, `(.L_x_412) ;  /* 0x0000008000007945 */ /* 0x000fe40003800000 */
[----:B------:R-:W-:-:S04]  /*13c30*/  FMUL R12, R12, UR22 ;  /* 0x000000160c0c7c20 */ /* 0x000fc80008400000 */
[----:B------:R-:W-:Y:S01]  /*13c40*/  FFMA R29, R29, UR11, R12 ;  /* 0x0000000b1d1d7c23 */ /* 0x000fe2000800000c */
[----:B------:R-:W-:-:S04]  /*13c50*/  @P3 IMAD.MOV.U32 R12, RZ, RZ, R2 ;  /* 0x000000ffff0c3224 */ /* 0x000fc800078e0002 */
[----:B------:R-:W-:-:S05]  /*13c60*/  F2FP.TF32.F32.PACK_B R29, R29 ;  /* 0x0000001dff1d723e */ /* 0x000fca00024050ff */
[----:B------:R2:W-:Y:S01]  /*13c70*/  @P3 STG.E desc[UR20][R12.64+0x24], R29 ;  /* 0x0000241d0c003986 */ /* 0x0005e2000c101914 */
[----:B------:R-:W-:Y:S05]  /*13c80*/  @!P4 BRA `(.L_x_413) ;  /* 0x000000000004c947 */ /* 0x000fea0003800000 */
[----:B------:R0:W5:Y:S02]  /*13c90*/  LDG.E.LTC128B R15, desc[UR20][R8.64+0x20] ;  /* 0x00002014080f7981 */ /* 0x000164000c1e1920 */
.L_x_413:
[----:B------:R-:W-:Y:S05]  /*13ca0*/  BSYNC B0 ;  /* 0x0000000000007941 */ /* 0x000fea0003800000 */
.L_x_412:
[----:B--2--5:R-:W-:Y:S01]  /*13cb0*/  LOP3.LUT R12, R15, 0xffffe000, RZ, 0xc0, !PT ;  /* 0xffffe0000f0c7812 */ /* 0x024fe200078ec0ff */
        /* <DEDUP_REMOVED lines=8> */
.L_x_415:
[----:B------:R-:W-:Y:S05]  /*13d40*/  BSYNC B0 ;  /* 0x0000000000007941 */ /* 0x000fea0003800000 */
.L_x_414:
        /* <DEDUP_REMOVED lines=9> */
.L_x_417:
[----:B------:R-:W-:Y:S05]  /*13de0*/  BSYNC B0 ;  /* 0x0000000000007941 */ /* 0x000fea0003800000 */
.L_x_416:
[----:B-----5:R-:W-:Y:S01]  /*13df0*/  LOP3.LUT R12, R15, 0xffffe000, RZ, 0xc0, !PT ;  /* 0xffffe0000f0c7812 */ /* 0x020fe200078ec0ff */
[----:B------:R-:W-:Y:S01]  /*13e00*/  BSSY B0, `(.L_x_418) ;  /* 0x000000a000007945 */ /* 0x000fe20003800000 */
[----:B------:R-:W-:-:S03]  /*13e10*/  ISETP.GT.AND P3, PT, R0, 0x11, P0 ;  /* 0x000000110000780c */ /* 0x000fc60000764270 */
[----:B--2---:R-:W-:Y:S01]  /*13e20*/  FMUL R13, R12, UR22 ;  /* 0x000000160c0d7c20 */ /* 0x004fe20008400000 */
[----:B------:R-:W-:-:S03]  /*13e30*/  @P4 MOV R12, R2 ;  /* 0x00000002000c4202 */ /* 0x000fc60000000f00 */
[----:B------:R-:W-:Y:S01]  /*13e40*/  FFMA R17, R32, UR11, R13 ;  /* 0x0000000b20117c23 */ /* 0x000fe2000800000d */
[----:B------:R-:W-:-:S04]  /*13e50*/  @P4 IMAD.MOV.U32 R13, RZ, RZ, R7 ;  /* 0x000000ffff0d4224 */ /* 0x000fc800078e0007 */
[----:B------:R-:W-:-:S05]  /*13e60*/  F2FP.TF32.F32.PACK_B R17, R17 ;  /* 0x00000011ff11723e */ /* 0x000fca00024050ff */
[----:B------:R2:W-:Y:S01]  /*13e70*/  @P4 STG.E desc[UR20][R12.64+0x40], R17 ;  /* 0x000040110c004986 */ /* 0x0005e2000c101914 */
[----:B------:R-:W-:Y:S05]  /*13e80*/  @!P3 BRA `(.L_x_419) ;  /* 0x000000000004b947 */ /* 0x000fea0003800000 */
[----:B------:R0:W5:Y:S02]  /*13e90*/  LDG.E.LTC128B R15, desc[UR20][R4.64+0x44] ;  /* 0x00004414040f7981 */ /* 0x000164000c1e1920 */
.L_x_419:
[----:B------:R-:W-:Y:S05]  /*13ea0*/  BSYNC B0 ;  /* 0x0000000000007941 */ /* 0x000fea0003800000 */
.L_x_418:
        /* <DEDUP_REMOVED lines=11> */
.L_x_421:
[----:B------:R-:W-:Y:S05]  /*13f60*/  BSYNC B0 ;  /* 0x0000000000007941 */ /* 0x000fea0003800000 */
.L_x_420:
        /* <DEDUP_REMOVED lines=9> */
.L_x_423:
[----:B------:R-:W-:Y:S05]  /*14000*/  BSYNC B0 ;  /* 0x0000000000007941 */ /* 0x000fea0003800000 */
.L_x_422:
        /* <DEDUP_REMOVED lines=9> */
.L_x_425:
[----:B------:R-:W-:Y:S05]  /*140a0*/  BSYNC B0 ;  /* 0x0000000000007941 */ /* 0x000fea0003800000 */
.L_x_424:
        /* <DEDUP_REMOVED lines=11> */
.L_x_427:
[----:B------:R-:W-:Y:S05]  /*14160*/  BSYNC B0 ;  /* 0x0000000000007941 */ /* 0x000fea0003800000 */
.L_x_426:
        /* <DEDUP_REMOVED lines=11> */
.L_x_429:
[----:B------:R-:W-:Y:S05]  /*14220*/  BSYNC B0 ;  /* 0x0000000000007941 */ /* 0x000fea0003800000 */
.L_x_428:
        /* <DEDUP_REMOVED lines=9> */
.L_x_431:
[----:B------:R-:W-:Y:S05]  /*142c0*/  BSYNC B0 ;  /* 0x0000000000007941 */ /* 0x000fea0003800000 */
.L_x_430:
        /* <DEDUP_REMOVED lines=9> */
.L_x_433:
[----:B------:R-:W-:Y:S05]  /*14360*/  BSYNC B0 ;  /* 0x0000000000007941 */ /* 0x000fea0003800000 */
.L_x_432:
        /* <DEDUP_REMOVED lines=11> */
.L_x_435:
[----:B------:R-:W-:Y:S05]  /*14420*/  BSYNC B0 ;  /* 0x0000000000007941 */ /* 0x000fea0003800000 */
.L_x_434:
[----:B--2--5:R-:W-:Y:S01]  /*14430*/  LOP3.LUT R12, R15, 0xffffe000, RZ, 0xc0, !PT ;  /* 0xffffe0000f0c7812 */ /* 0x024fe200078ec0ff */
[----:B------:R-:W-:Y:S01]  /*14440*/  @P3 IMAD.MOV.U32 R13, RZ, RZ, R7 ;  /* 0x000000ffff0d3224 */ /* 0x000fe200078e0007 */
[----:B------:R-:W-:Y:S01]  /*14450*/  ISETP.GT.AND P4, PT, R0, 0x20, P1 ;  /* 0x000000200000780c */ /* 0x000fe20000f84270 */
[----:B------:R-:W-:Y:S02]  /*14460*/  BSSY B0, `(.L_x_436) ;  /* 0x0000008000007945 */ /* 0x000fe40003800000 */
[----:B------:R-:W-:-:S04]  /*14470*/  FMUL R12, R12, UR22 ;  /* 0x000000160c0c7c20 */ /* 0x000fc80008400000 */
[----:B------:R-:W-:Y:S01]  /*14480*/  FFMA R41, R41, UR11, R12 ;  /* 0x0000000b29297c23 */ /* 0x000fe2000800000c */
[----:B------:R-:W-:-:S04]  /*14490*/  @P3 MOV R12, R2 ;  /* 0x00000002000c3202 */ /* 0x000fc80000000f00 */
[----:B------:R-:W-:-:S05]  /*144a0*/  F2FP.TF32.F32.PACK_B R41, R41 ;  /* 0x00000029ff29723e */ /* 0x000fca00024050ff */
[----:B------:R2:W-:Y:S01]  /*144b0*/  @P3 STG.E desc[UR20][R12.64+0x84], R41 ;  /* 0x000084290c003986 */ /* 0x0005e2000c101914 */
[----:B------:R-:W-:Y:S05]  /*144c0*/  @!P4 BRA `(.L_x_437) ;  /* 0x000000000004c947 */ /* 0x000fea0003800000 */
[----:B------:R0:W5:Y:S02]  /*144d0*/  LDG.E.LTC128B R15, desc[UR20][R8.64+0x80] ;  /* 0x00008014080f7981 */ /* 0x000164000c1e1920 */
.L_x_437:
[----:B------:R-:W-:Y:S05]  /*144e0*/  BSYNC B0 ;  /* 0x0000000000007941 */ /* 0x000fea0003800000 */
.L_x_436:
        /* <DEDUP_REMOVED lines=9> */
.L_x_439:
[----:B------:R-:W-:Y:S05]  /*14580*/  BSYNC B0 ;  /* 0x0000000000007941 */ /* 0x000fea0003800000 */
.L_x_438:
        /* <DEDUP_REMOVED lines=9> */
.L_x_441:
[----:B------:R-:W-:Y:S05]  /*14620*/  BSYNC B0 ;  /* 0x0000000000007941 */ /* 0x000fea0003800000 */
.L_x_440:
        /* <DEDUP_REMOVED lines=11> */
.L_x_443:
[----:B------:R-:W-:Y:S05]  /*146e0*/  BSYNC B0 ;  /* 0x0000000000007941 */ /* 0x000fea0003800000 */
.L_x_442:
        /* <DEDUP_REMOVED lines=11> */
.L_x_445:
[----:B------:R-:W-:Y:S05]  /*147a0*/  BSYNC B0 ;  /* 0x0000000000007941 */ /* 0x000fea0003800000 */
.L_x_444:
        /* <DEDUP_REMOVED lines=9> */
.L_x_447:
[----:B------:R-:W-:Y:S05]  /*14840*/  BSYNC B0 ;  /* 0x0000000000007941 */ /* 0x000fea0003800000 */
.L_x_446:
        /* <DEDUP_REMOVED lines=9> */
.L_x_449:
[----:B------:R-:W-:Y:S05]  /*148e0*/  BSYNC B0 ;  /* 0x0000000000007941 */ /* 0x000fea0003800000 */
.L_x_448:
        /* <DEDUP_REMOVED lines=11> */
.L_x_451:
[----:B------:R-:W-:Y:S05]  /*149a0*/  BSYNC B0 ;  /* 0x0000000000007941 */ /* 0x000fea0003800000 */
.L_x_450:
        /* <DEDUP_REMOVED lines=11> */
.L_x_453:
[----:B------:R-:W-:Y:S05]  /*14a60*/  BSYNC B0 ;  /* 0x0000000000007941 */ /* 0x000fea0003800000 */
.L_x_452:
[----:B0----5:R-:W-:Y:S01]  /*14a70*/  LOP3.LUT R11, R15, 0xffffe000, RZ, 0xc0, !PT ;  /* 0xffffe0000f0b7812 */ /* 0x021fe200078ec0ff */
[----:B------:R-:W-:Y:S01]  /*14a80*/  BSSY B0, `(.L_x_454) ;  /* 0x0000009000007945 */ /* 0x000fe20003800000 */
[----:B------:R-:W-:-:S03]  /*14a90*/  ISETP.GT.AND P3, PT, R0, 0x31, P1 ;  /* 0x000000310000780c */ /* 0x000fc60000f64270 */
[----:B------:R-:W-:-:S04]  /*14aa0*/  FMUL R11, R11, UR22 ;  /* 0x000000160b0b7c20 */ /* 0x000fc80008400000 */
[----:B--2---:R-:W-:Y:S01]  /*14ab0*/  FFMA R13, R50, UR11, R11 ;  /* 0x0000000b320d7c23 */ /* 0x004fe2000800000b */
[----:B------:R-:W-:-:S04]  /*14ac0*/  IADD3.X R11, R7, UR5, RZ, P2, !PT ;  /* 0x00000005070b7c10 */ /* 0x000fc800097fe4ff */
[----:B------:R-:W-:-:S05]  /*14ad0*/  F2FP.TF32.F32.PACK_B R13, R13 ;  /* 0x0000000dff0d723e */ /* 0x000fca00024050ff */
[----:B------:R0:W-:Y:S01]  /*14ae0*/  @P4 STG.E desc[UR20][R10.64+0xc0], R13 ;  /* 0x0000c00d0a004986 */ /* 0x0001e2000c101914 */
[----:B------:R-:W-:Y:S05]  /*14af0*/  @!P3 BRA `(.L_x_455) ;  /* 0x000000000004b947 */ /* 0x000fea0003800000 */
[----:B------:R2:W5:Y:S02]  /*14b00*/  LDG.E.LTC128B R15, desc[UR20][R8.64+0xc4] ;  /* 0x0000c414080f7981 */ /* 0x000564000c1e1920 */
.L_x_455:
[----:B------:R-:W-:Y:S05]  /*14b10*/  BSYNC B0 ;  /* 0x0000000000007941 */ /* 0x000fea0003800000 */
.L_x_454:
[----:B-----5:R-:W-:Y:S01]  /*14b20*/  LOP3.LUT R12, R15, 0xffffe000, RZ, 0xc0, !PT ;  /* 0xffffe0000f0c7812 */ /* 0x020fe200078ec0ff */
[----:B0-----:R-:W-:Y:S01]  /*14b30*/  @P3 IMAD.MOV.U32 R13, RZ, RZ, R11 ;  /* 0x000000ffff0d3224 */ /* 0x001fe200078e000b */
[----:B------:R-:W-:Y:S01]  /*14b40*/  ISETP.GT.AND P2, PT, R0, 0x38, P0 ;  /* 0x000000380000780c */ /* 0x000fe20000744270 */
[----:B------:R-:W-:Y:S02]  /*14b50*/  BSSY B0, `(.L_x_456) ;  /* 0x0000008000007945 */ /* 0x000fe40003800000 */
[----:B------:R-:W-:-:S04]  /*14b60*/  FMUL R12, R12, UR22 ;  /* 0x000000160c0c7c20 */ /* 0x000fc80008400000 */
[----:B------:R-:W-:Y:S01]  /*14b70*/  FFMA R51, R51, UR11, R12 ;  /* 0x0000000b33337c23 */ /* 0x000fe2000800000c */
[----:B------:R-:W-:-:S04]  /*14b80*/  IADD3 R12, R2, UR8, RZ ;  /* 0x00000008020c7c10 */ /* 0x000fc8000fffe0ff */
[----:B------:R-:W-:-:S05]  /*14b90*/  F2FP.TF32.F32.PACK_B R51, R51 ;  /* 0x00000033ff33723e */ /* 0x000fca00024050ff */
[----:B------:R0:W-:Y:S01]  /*14ba0*/  @P3 STG.E desc[UR20][R12.64+0xc4], R51 ;  /* 0x0000c4330c003986 */ /* 0x0001e2000c101914 */
[----:B------:R-:W-:Y:S05]  /*14bb0*/  @!P2 BRA `(.L_x_457) ;  /* 0x000000000004a947 */ /* 0x000fea0003800000 */
[----:B------:R0:W5:Y:S02]  /*14bc0*/  LDG.E.LTC128B R15, desc[UR20][R4.64+0xe0] ;  /* 0x0000e014040f7981 */ /* 0x000164000c1e1920 */
.L_x_457:
[----:B------:R-:W-:Y:S05]  /*14bd0*/  BSYNC B0 ;  /* 0x0000000000007941 */ /* 0x000fea0003800000 */
.L_x_456:
[----:B0----5:R-:W-:Y:S01]  /*14be0*/  LOP3.LUT R12, R15, 0xffffe000, RZ, 0xc0, !PT ;  /* 0xffffe0000f0c7812 */ /* 0x021fe200078ec0ff */
[----:B------:R-:W-:Y:S01]  /*14bf0*/  BSSY B0, `(.L_x_458) ;  /* 0x000000a000007945 */ /* 0x000fe20003800000 */
[----:B------:R-:W-:-:S03]  /*14c00*/  ISETP.GT.AND P3, PT, R0, 0x39, P0 ;  /* 0x000000390000780c */ /* 0x000fc60000764270 */
[----:B------:R-:W-:Y:S01]  /*14c10*/  FMUL R13, R12, UR22 ;  /* 0x000000160c0d7c20 */ /* 0x000fe20008400000 */
[----:B------:R-:W-:-:S03]  /*14c20*/  @P2 IMAD.MOV.U32 R12, RZ, RZ, R2 ;  /* 0x000000ffff0c2224 */ /* 0x000fc600078e0002 */
[----:B------:R-:W-:Y:S01]  /*14c30*/  FFMA R17, R52, UR11, R13 ;  /* 0x0000000b34117c23 */ /* 0x000fe2000800000d */
[----:B------:R-:W-:-:S04]  /*14c40*/  @P2 IMAD.MOV.U32 R13, RZ, RZ, R7 ;  /* 0x000000ffff0d2224 */ /* 0x000fc800078e0007 */
[----:B------:R-:W-:-:S05]  /*14c50*/  F2FP.TF32.F32.PACK_B R17, R17 ;  /* 0x00000011ff11723e */ /* 0x000fca00024050ff */
[----:B------:R0:W-:Y:S01]  /*14c60*/  @P2 STG.E desc[UR20][R12.64+0xe0], R17 ;  /* 0x0000e0110c002986 */ /* 0x0001e2000c101914 */
[----:B------:R-:W-:Y:S05]  /*14c70*/  @!P3 BRA `(.L_x_459) ;  /* 0x000000000004b947 */ /* 0x000fea0003800000 */
[----:B------:R0:W5:Y:S02]  /*14c80*/  LDG.E.LTC128B R15, desc[UR20][R4.64+0xe4] ;  /* 0x0000e414040f7981 */ /* 0x000164000c1e1920 */
.L_x_459:
[----:B------:R-:W-:Y:S05]  /*14c90*/  BSYNC B0 ;  /* 0x0000000000007941 */ /* 0x000fea0003800000 */
.L_x_458:
[----:B0----5:R-:W-:Y:S01]  /*14ca0*/  LOP3.LUT R12, R15, 0xffffe000, RZ, 0xc0, !PT ;  /* 0xffffe0000f0c7812 */ /* 0x021fe200078ec0ff */
        /* <DEDUP_REMOVED lines=10> */
.L_x_461:
[----:B------:R-:W-:Y:S05]  /*14d50*/  BSYNC B0 ;  /* 0x0000000000007941 */ /* 0x000fea0003800000 */
.L_x_460:
[----:B0----5:R-:W-:Y:S01]  /*14d60*/  LOP3.LUT R12, R15, 0xffffe000, RZ, 0xc0, !PT ;  /* 0xffffe0000f0c7812 */ /* 0x021fe200078ec0ff */
[----:B------:R-:W-:Y:S01]  /*14d70*/  BSSY B0, `(.L_x_462) ;  /* 0x000000a000007945 */ /* 0x000fe20003800000 */
[----:B------:R-:W-:-:S03]  /*14d80*/  ISETP.GT.AND P3, PT, R0, 0x39, P1 ;  /* 0x000000390000780c */ /* 0x000fc60000f64270 */
[----:B------:R-:W-:Y:S01]  /*14d90*/  FMUL R13, R12, UR22 ;  /* 0x000000160c0d7c20 */ /* 0x000fe20008400000 */
[----:B------:R-:W-:-:S03]  /*14da0*/  VIADD R12, R2, UR8 ;  /* 0x00000008020c7c36 */ /* 0x000fc60008000000 */
[----:B------:R-:W-:Y:S01]  /*14db0*/  FFMA R17, R54, UR11, R13 ;  /* 0x0000000b36117c23 */ /* 0x000fe2000800000d */
[----:B------:R-:W-:-:S04]  /*14dc0*/  @P2 IMAD.MOV.U32 R13, RZ, RZ, R11 ;  /* 0x000000ffff0d2224 */ /* 0x000fc800078e000b */
[----:B------:R-:W-:-:S05]  /*14dd0*/  F2FP.TF32.F32.PACK_B R17, R17 ;  /* 0x00000011ff11723e */ /* 0x000fca00024050ff */
[----:B------:R0:W-:Y:S01]  /*14de0*/  @P2 STG.E desc[UR20][R12.64+0xe0], R17 ;  /* 0x0000e0110c002986 */ /* 0x0001e2000c101914 */
[----:B------:R-:W-:Y:S05]  /*14df0*/  @!P3 BRA `(.L_x_463) ;  /* 0x000000000004b947 */ /* 0x000fea0003800000 */
[----:B------:R0:W5:Y:S02]  /*14e00*/  LDG.E.LTC128B R15, desc[UR20][R8.64+0xe4] ;  /* 0x0000e414080f7981 */ /* 0x000164000c1e1920 */
.L_x_463:
[----:B------:R-:W-:Y:S05]  /*14e10*/  BSYNC B0 ;  /* 0x0000000000007941 */ /* 0x000fea0003800000 */
.L_x_462:
[----:B0----5:R-:W-:Y:S01]  /*14e20*/  LOP3.LUT R12, R15, 0xffffe000, RZ, 0xc0, !PT ;  /* 0xffffe0000f0c7812 */ /* 0x021fe200078ec0ff */
[----:B------:R-:W-:Y:S01]  /*14e30*/  @P3 IMAD.MOV.U32 R13, RZ, RZ, R11 ;  /* 0x000000ffff0d3224 */ /* 0x000fe200078e000b */
[----:B------:R-:W-:Y:S01]  /*14e40*/  ISETP.GT.AND P2, PT, R0, 0x40, P0 ;  /* 0x000000400000780c */ /* 0x000fe20000744270 */
[----:B------:R-:W-:Y:S02]  /*14e50*/  BSSY B0, `(.L_x_464) ;  /* 0x0000008000007945 */ /* 0x000fe40003800000 */
[----:B------:R-:W-:-:S04]  /*14e60*/  FMUL R12, R12, UR22 ;  /* 0x000000160c0c7c20 */ /* 0x000fc80008400000 */
[----:B------:R-:W-:Y:S01]  /*14e70*/  FFMA R55, R55, UR11, R12 ;  /* 0x0000000b37377c23 */ /* 0x000fe2000800000c */
[----:B------:R-:W-:-:S04]  /*14e80*/  VIADD R12, R2, UR8 ;  /* 0x00000008020c7c36 */ /* 0x000fc80008000000 */
[----:B------:R-:W-:-:S05]  /*14e90*/  F2FP.TF32.F32.PACK_B R55, R55 ;  /* 0x00000037ff37723e */ /* 0x000fca00024050ff */
[----:B------:R0:W-:Y:S01]  /*14ea0*/  @P3 STG.E desc[UR20][R12.64+0xe4], R55 ;  /* 0x0000e4370c003986 */ /* 0x0001e2000c101914 */
[----:B------:R-:W-:Y:S05]  /*14eb0*/  @!P2 BRA `(.L_x_465) ;  /* 0x000000000004a947 */ /* 0x000fea0003800000 */
[----:B------:R0:W5:Y:S02]  /*14ec0*/  LDG.E.LTC128B R15, desc[UR20][R4.64+0x100] ;  /* 0x00010014040f7981 */ /* 0x000164000c1e1920 */
.L_x_465:
[----:B------:R-:W-:Y:S05]  /*14ed0*/  BSYNC B0 ;  /* 0x0000000000007941 */ /* 0x000fea0003800000 */
.L_x_464:
[----:B0----5:R-:W-:Y:S01]  /*14ee0*/  LOP3.LUT R12, R15, 0xffffe000, RZ, 0xc0, !PT ;  /* 0xffffe0000f0c7812 */ /* 0x021fe200078ec0ff */
[----:B------:R-:W-:Y:S01]  /*14ef0*/  BSSY B0, `(.L_x_466) ;  /* 0x000000a000007945 */ /* 0x000fe20003800000 */
[----:B------:R-:W-:-:S03]  /*14f00*/  ISETP.GT.AND P3, PT, R0, 0x41, P0 ;  /* 0x000000410000780c */ /* 0x000fc60000764270 */
[----:B------:R-:W-:Y:S01]  /*14f10*/  FMUL R13, R12, UR22 ;  /* 0x000000160c0d7c20 */ /* 0x000fe20008400000 */
[----:B------:R-:W-:-:S03]  /*14f20*/  @P2 MOV R12, R2 ;  /* 0x00000002000c2202 */ /* 0x000fc60000000f00 */
[----:B------:R-:W-:Y:S01]  /*14f30*/  FFMA R17, R56, UR11, R13 ;  /* 0x0000000b38117c23 */ /* 0x000fe2000800000d */
[----:B------:R-:W-:-:S04]  /*14f40*/  @P2 IMAD.MOV.U32 R13, RZ, RZ, R7 ;  /* 0x000000ffff0d2224 */ /* 0x000fc800078e0007 */
[----:B------:R-:W-:-:S05]  /*14f50*/  F2FP.TF32.F32.PACK_B R17, R17 ;  /* 0x00000011ff11723e */ /* 0x000fca00024050ff */
[----:B------:R0:W-:Y:S01]  /*14f60*/  @P2 STG.E desc[UR20][R12.64+0x100], R17 ;  /* 0x000100110c002986 */ /* 0x0001e2000c101914 */
[----:B------:R-:W-:Y:S05]  /*14f70*/  @!P3 BRA `(.L_x_467) ;  /* 0x000000000004b947 */ /* 0x000fea0003800000 */
[----:B------:R0:W5:Y:S02]  /*14f80*/  LDG.E.LTC128B R15, desc[UR20][R4.64+0x104] ;  /* 0x00010414040f7981 */ /* 0x000164000c1e1920 */
.L_x_467:
[----:B------:R-:W-:Y:S05]  /*14f90*/  BSYNC B0 ;  /* 0x0000000000007941 */ /* 0x000fea0003800000 */
.L_x_466:
        /* <DEDUP_REMOVED lines=11> */
.L_x_469:
[----:B------:R-:W-:Y:S05]  /*15050*/  BSYNC B0 ;  /* 0x0000000000007941 */ /* 0x000fea0003800000 */
.L_x_468:
        /* <DEDUP_REMOVED lines=11> */
.L_x_471:
[----:B------:R-:W-:Y:S05]  /*15110*/  BSYNC B0 ;  /* 0x0000000000007941 */ /* 0x000fea0003800000 */
.L_x_470:
        /* <DEDUP_REMOVED lines=11> */
.L_x_473:
[----:B------:R-:W-:Y:S05]  /*151d0*/  BSYNC B0 ;  /* 0x0000000000007941 */ /* 0x000fea0003800000 */
.L_x_472:
        /* <DEDUP_REMOVED lines=11> */
.L_x_475:
[----:B------:R-:W-:Y:S05]  /*15290*/  BSYNC B0 ;  /* 0x0000000000007941 */ /* 0x000fea0003800000 */
.L_x_474:
[----:B0----5:R-:W-:Y:S01]  /*152a0*/  LOP3.LUT R12, R15, 0xffffe000, RZ, 0xc0, !PT ;  /* 0xffffe0000f0c7812 */ /* 0x021fe200078ec0ff */
        /* <DEDUP_REMOVED lines=10> */
.L_x_477:
[----:B------:R-:W-:Y:S05]  /*15350*/  BSYNC B0 ;  /* 0x0000000000007941 */ /* 0x000fea0003800000 */
.L_x_476:
        /* <DEDUP_REMOVED lines=11> */
.L_x_479:
[----:B------:R-:W-:Y:S05]  /*15410*/  BSYNC B0 ;  /* 0x0000000000007941 */ /* 0x000fea0003800000 */
.L_x_478:
        /* <DEDUP_REMOVED lines=11> */
.L_x_481:
[----:B------:R-:W-:Y:S05]  /*154d0*/  BSYNC B0 ;  /* 0x0000000000007941 */ /* 0x000fea0003800000 */
.L_x_480:
        /* <DEDUP_REMOVED lines=11> */
.L_x_483:
[----:B------:R-:W-:Y:S05]  /*15590*/  BSYNC B0 ;  /* 0x0000000000007941 */ /* 0x000fea0003800000 */
.L_x_482:
        /* <DEDUP_REMOVED lines=11> */
.L_x_485:
[----:B------:R-:W-:Y:S05]  /*15650*/  BSYNC B0 ;  /* 0x0000000000007941 */ /* 0x000fea0003800000 */
.L_x_484:
[----:B0----5:R-:W-:Y:S01]  /*15660*/  LOP3.LUT R12, R15, 0xffffe000, RZ, 0xc0, !PT ;  /* 0xffffe0000f0c7812 */ /* 0x021fe200078ec0ff */
[----:B------:R-:W-:Y:S01]  /*15670*/  BSSY B0, `(.L_x_486) ;  /* 0x000000a000007945 */ /* 0x000fe20003800000 */
[----:B------:R-:W-:-:S03]  /*15680*/  ISETP.GT.AND P3, PT, R0, 0x51, P1 ;  /* 0x000000510000780c */ /* 0x000fc60000f64270 */
[----:B------:R-:W-:Y:S01]  /*15690*/  FMUL R13, R12, UR22 ;  /* 0x000000160c0d7c20 */ /* 0x000fe20008400000 */
[----:B------:R-:W-:-:S03]  /*156a0*/  IADD3 R12, R2, UR8, RZ ;  /* 0x00000008020c7c10 */ /* 0x000fc6000fffe0ff */
[----:B------:R-:W-:Y:S01]  /*156b0*/  FFMA R17, R66, UR11, R13 ;  /* 0x0000000b42117c23 */ /* 0x000fe2000800000d */
[----:B------:R-:W-:-:S04]  /*156c0*/  @P2 IMAD.MOV.U32 R13, RZ, RZ, R11 ;  /* 0x000000ffff0d2224 */ /* 0x000fc800078e000b */
[----:B------:R-:W-:-:S05]  /*156d0*/  F2FP.TF32.F32.PACK_B R17, R17 ;  /* 0x00000011ff11723e */ /* 0x000fca00024050ff */
[----:B------:R0:W-:Y:S01]  /*156e0*/  @P2 STG.E desc[UR20][R12.64+0x140], R17 ;  /* 0x000140110c002986 */ /* 0x0001e2000c101914 */
[----:B------:R-:W-:Y:S05]  /*156f0*/  @!P3 BRA `(.L_x_487) ;  /* 0x000000000004b947 */ /* 0x000fea0003800000 */
[----:B------:R0:W5:Y:S02]  /*15700*/  LDG.E.LTC128B R15, desc[UR20][R8.64+0x144] ;  /* 0x00014414080f7981 */ /* 0x000164000c1e1920 */
.L_x_487:
[----:B------:R-:W-:Y:S05]  /*15710*/  BSYNC B0 ;  /* 0x0000000000007941 */ /* 0x000fea0003800000 */
.L_x_486:
        /* <DEDUP_REMOVED lines=11> */
.L_x_489:
[----:B------:R-:W-:Y:S05]  /*157d0*/  BSYNC B0 ;  /* 0x0000000000007941 */ /* 0x000fea0003800000 */
.L_x_488:
        /* <DEDUP_REMOVED lines=11> */
.L_x_491:
[----:B------:R-:W-:Y:S05]  /*15890*/  BSYNC B0 ;  /* 0x0000000000007941 */ /* 0x000fea0003800000 */
.L_x_490:
        /* <DEDUP_REMOVED lines=11> */
.L_x_493:
[----:B------:R-:W-:Y:S05]  /*15950*/  BSYNC B0 ;  /* 0x0000000000007941 */ /* 0x000fea0003800000 */
.L_x_492:
        /* <DEDUP_REMOVED lines=11> */
.L_x_495:
[----:B------:R-:W-:Y:S05]  /*15a10*/  BSYNC B0 ;  /* 0x0000000000007941 */ /* 0x000fea0003800000 */
.L_x_494:
[----:B0----5:R-:W-:Y:S01]  /*15a20*/  LOP3.LUT R12, R15, 0xffffe000, RZ, 0xc0, !PT ;  /* 0xffffe0000f0c7812 */ /* 0x021fe200078ec0ff */
[----:B------:R-:W-:Y:S01]  /*15a30*/  @P3 IMAD.MOV.U32 R13, RZ, RZ, R11 ;  /* 0x000000ffff0d3224 */ /* 0x000fe200078e000b */
        /* <DEDUP_REMOVED lines=9> */
.L_x_497:
[----:B------:R-:W-:Y:S05]  /*15ad0*/  BSYNC B0 ;  /* 0x0000000000007941 */ /* 0x000fea0003800000 */
.L_x_496:
        /* <DEDUP_REMOVED lines=11> */
.L_x_499:
[----:B------:R-:W-:Y:S05]  /*15b90*/  BSYNC B0 ;  /* 0x0000000000007941 */ /* 0x000fea0003800000 */
.L_x_498:
        /* <DEDUP_REMOVED lines=11> */
.L_x_501:
[----:B------:R-:W-:Y:S05]  /*15c50*/  BSYNC B0 ;  /* 0x0000000000007941 */ /* 0x000fea0003800000 */
.L_x_500:
        /* <DEDUP_REMOVED lines=11> */
.L_x_503:
[----:B------:R-:W-:Y:S05]  /*15d10*/  BSYNC B0 ;  /* 0x0000000000007941 */ /* 0x000fea0003800000 */
.L_x_502:
        /* <DEDUP_REMOVED lines=11> */
.L_x_505:
[----:B------:R-:W-:Y:S05]  /*15dd0*/  BSYNC B0 ;  /* 0x0000000000007941 */ /* 0x000fea0003800000 */
.L_x_504:
        /* <DEDUP_REMOVED lines=11> */
.L_x_507:
[----:B------:R-:W-:Y:S05]  /*15e90*/  BSYNC B0 ;  /* 0x0000000000007941 */ /* 0x000fea0003800000 */
.L_x_506:
        /* <DEDUP_REMOVED lines=11> */
.L_x_509:
[----:B------:R-:W-:Y:S05]  /*15f50*/  BSYNC B0 ;  /* 0x0000000000007941 */ /* 0x000fea0003800000 */
.L_x_508:
        /* <DEDUP_REMOVED lines=11> */
.L_x_511:
[----:B------:R-:W-:Y:S05]  /*16010*/  BSYNC B0 ;  /* 0x0000000000007941 */ /* 0x000fea0003800000 */
.L_x_510:
        /* <DEDUP_REMOVED lines=11> */
.L_x_513:
[----:B------:R-:W-:Y:S05]  /*160d0*/  BSYNC B0 ;  /* 0x0000000000007941 */ /* 0x000fea0003800000 */
.L_x_512:
        /* <DEDUP_REMOVED lines=11> */
.L_x_515:
[----:B------:R-:W-:Y:S05]  /*16190*/  BSYNC B0 ;  /* 0x0000000000007941 */ /* 0x000fea0003800000 */
.L_x_514:
        /* <DEDUP_REMOVED lines=11> */
.L_x_517:
[----:B------:R-:W-:Y:S05]  /*16250*/  BSYNC B0 ;  /* 0x0000000000007941 */ /* 0x000fea0003800000 */
.L_x_516:
        /* <DEDUP_REMOVED lines=11> */
.L_x_519:
[----:B------:R-:W-:Y:S05]  /*16310*/  BSYNC B0 ;  /* 0x0000000000007941 */ /* 0x000fea0003800000 */
.L_x_518:
        /* <DEDUP_REMOVED lines=11> */
.L_x_521:
[----:B------:R-:W-:Y:S05]  /*163d0*/  BSYNC B0 ;  /* 0x0000000000007941 */ /* 0x000fea0003800000 */
.L_x_520:
        /* <DEDUP_REMOVED lines=11> */
.L_x_523:
[----:B------:R-:W-:Y:S05]  /*16490*/  BSYNC B0 ;  /* 0x0000000000007941 */ /* 0x000fea0003800000 */
.L_x_522:
[----:B01---5:R-:W-:Y:S01]  /*164a0*/  LOP3.LUT R4, R15, 0xffffe000, RZ, 0xc0, !PT ;  /* 0xffffe0000f047812 */ /* 0x023fe200078ec0ff */
[----:B------:R-:W-:Y:S01]  /*164b0*/  @P0 IMAD.MOV.U32 R6, RZ, RZ, R2 ;  /* 0x000000ffff060224 */ /* 0x000fe200078e0002 */
[----:B------:R-:W-:Y:S01]  /*164c0*/  ISETP.GT.AND P2, PT, R0, 0x78, P1 ;  /* 0x000000780000780c */ /* 0x000fe20000f44270 */
[----:B------:R-:W-:Y:S02]  /*164d0*/  BSSY B0, `(.L_x_524) ;  /* 0x0000007000007945 */ /* 0x000fe40003800000 */
[----:B------:R-:W-:-:S04]  /*164e0*/  FMUL R4, R4, UR22 ;  /* 0x0000001604047c20 */ /* 0x000fc80008400000 */
[----:B------:R-:W-:-:S05]  /*164f0*/  FFMA R85, R85, UR11, R4 ;  /* 0x0000000b55557c23 */ /* 0x000fca0008000004 */
[----:B------:R-:W-:-:S05]  /*16500*/  F2FP.TF32.F32.PACK_B R85, R85 ;  /* 0x00000055ff55723e */ /* 0x000fca00024050ff */
[----:B------:R0:W-:Y:S01]  /*16510*/  @P0 STG.E desc[UR20][R6.64+0x1e4], R85 ;  /* 0x0001e45506000986 */ /* 0x0001e2000c101914 */
[----:B------:R-:W-:Y:S05]  /*16520*/  @!P2 BRA `(.L_x_525) ;  /* 0x000000000004a947 */ /* 0x000fea0003800000 */
[----:B------:R1:W5:Y:S02]  /*16530*/  LDG.E.LTC128B R15, desc[UR20][R8.64+0x1e0] ;  /* 0x0001e014080f7981 */ /* 0x000364000c1e1920 */
.L_x_525:
[----:B------:R-:W-:Y:S05]  /*16540*/  BSYNC B0 ;  /* 0x0000000000007941 */ /* 0x000fea0003800000 */
.L_x_524:
[----:B-----5:R-:W-:Y:S01]  /*16550*/  LOP3.LUT R4, R15, 0xffffe000, RZ, 0xc0, !PT ;  /* 0xffffe0000f047812 */ /* 0x020fe200078ec0ff */
[----:B------:R-:W-:Y:S01]  /*16560*/  BSSY B0, `(.L_x_526) ;  /* 0x000000a000007945 */ /* 0x000fe20003800000 */
[----:B------:R-:W-:-:S03]  /*16570*/  ISETP.GT.AND P1, PT, R0, 0x79, P1 ;  /* 0x000000790000780c */ /* 0x000fc60000f24270 */
[----:B------:R-:W-:Y:S01]  /*16580*/  FMUL R5, R4, UR22 ;  /* 0x0000001604057c20 */ /* 0x000fe20008400000 */
[----:B------:R-:W-:-:S03]  /*16590*/  VIADD R4, R2, UR8 ;  /* 0x0000000802047c36 */ /* 0x000fc60008000000 */
[----:B0-----:R-:W-:Y:S01]  /*165a0*/  FFMA R7, R86, UR11, R5 ;  /* 0x0000000b56077c23 */ /* 0x001fe20008000005 */
[----:B------:R-:W-:-:S04]  /*165b0*/  @P2 MOV R5, R11 ;  /* 0x0000000b00052202 */ /* 0x000fc80000000f00 */
[----:B------:R-:W-:-:S05]  /*165c0*/  F2FP.TF32.F32.PACK_B R7, R7 ;  /* 0x00000007ff07723e */ /* 0x000fca00024050ff */
[----:B------:R0:W-:Y:S01]  /*165d0*/  @P2 STG.E desc[UR20][R4.64+0x1e0], R7 ;  /* 0x0001e00704002986 */ /* 0x0001e2000c101914 */
[----:B------:R-:W-:Y:S05]  /*165e0*/  @!P1 BRA `(.L_x_527) ;  /* 0x0000000000049947 */ /* 0x000fea0003800000 */
[----:B------:R0:W5:Y:S02]  /*165f0*/  LDG.E.LTC128B R15, desc[UR20][R8.64+0x1e4] ;  /* 0x0001e414080f7981 */ /* 0x000164000c1e1920 */
.L_x_527:
[----:B------:R-:W-:Y:S05]  /*16600*/  BSYNC B0 ;  /* 0x0000000000007941 */ /* 0x000fea0003800000 */
.L_x_526:
[----:B-----5:R-:W-:Y:S01]  /*16610*/  LOP3.LUT R15, R15, 0xffffe000, RZ, 0xc0, !PT ;  /* 0xffffe0000f0f7812 */ /* 0x020fe200078ec0ff */
[----:B------:R-:W-:-:S04]  /*16620*/  VIADD R2, R2, UR8 ;  /* 0x0000000802027c36 */ /* 0x000fc80008000000 */
[----:B------:R-:W-:-:S04]  /*16630*/  FMUL R0, R15, UR22 ;  /* 0x000000160f007c20 */ /* 0x000fc80008400000 */
[----:B------:R-:W-:Y:S01]  /*16640*/  FFMA R0, R87, UR11, R0 ;  /* 0x0000000b57007c23 */ /* 0x000fe20008000000 */
[----:B------:R-:W-:Y:S06]  /*16650*/  @!P1 EXIT ;  /* 0x000000000000994d */ /* 0x000fec0003800000 */
[----:B0-----:R-:W-:Y:S01]  /*16660*/  F2FP.TF32.F32.PACK_B R5, R0 ;  /* 0x00000000ff05723e */ /* 0x001fe200024050ff */
[----:B------:R-:W-:-:S05]  /*16670*/  IMAD.MOV.U32 R3, RZ, RZ, R11 ;  /* 0x000000ffff037224 */ /* 0x000fca00078e000b */
[----:B------:R-:W-:Y:S01]  /*16680*/  STG.E desc[UR20][R2.64+0x1e4], R5 ;  /* 0x0001e40502007986 */ /* 0x000fe2000c101914 */
[----:B------:R-:W-:Y:S05]  /*16690*/  EXIT ;  /* 0x000000000000794d */ /* 0x000fea0003800000 */
.L_x_25:
[----:B------:R-:W2:Y:S01]  /*166a0*/  LDL.LU R6, [R1+0x8] ;  /* 0x0000080001067983 */ /* 0x000ea20000300800 */
[----:B------:R-:W-:-:S03]  /*166b0*/  ULDC.64 UR6, c[0x0][0x5c8] ;  /* 0x0001720000067ab9 */ /* 0x000fc60000000a00 */
[----:B------:R-:W3:Y:S04]  /*166c0*/  LDL.LU R7, [R1+0x14] ;  /* 0x0000140001077983 */ /* 0x000ee80000300800 */
[----:B------:R-:W4:Y:S04]  /*166d0*/  LDL.LU R9, [R1+0x30] ;  /* 0x0000300001097983 */ /* 0x000f280000300800 */
[----:B------:R-:W5:Y:S04]  /*166e0*/  LDL.LU R252, [R1+0x34] ;  /* 0x0000340001fc7983 */ /* 0x000f680000300800 */
        /* <DEDUP_REMOVED lines=41> */
[----:B------:R-:W5:Y:S01]  /*16980*/  LDL.LU R218, [R1+0xdc] ;  /* 0x0000dc0001da7983 */ /* 0x000f620000300800 */
[----:B------:R-:W-:-:S03]  /*16990*/  LEA R2, P2, R4, UR6, 0x2 ;  /* 0x0000000604027c11 */ /* 0x000fc6000f8410ff */
[----:B------:R-:W5:Y:S04]  /*169a0*/  LDL.LU R216, [R1+0xe0] ;  /* 0x0000e00001d87983 */ /* 0x000f680000300800 */
[----:B------:R-:W5:Y:S04]  /*169b0*/  LDL.LU R22, [R1+0xe4] ;  /* 0x0000e40001167983 */ /* 0x000f680000300800 */
[----:B------:R-:W5:Y:S04]  /*169c0*/  LDL.LU R20, [R1+0xe8] ;  /* 0x0000e80001147983 */ /* 0x000f680000300800 */
[----:B------:R-:W5:Y:S01]  /*169d0*/  LDL.LU R18, [R1+0xec] ;  /* 0x0000ec0001127983 */ /* 0x000f620000300800 */
[----:B------:R-:W-:-:S03]  /*169e0*/  LEA.HI.X R3, R4, UR7, R3, 0x2, P2 ;  /* 0x0000000704037c11 */ /* 0x000fc600090f1403 */
[----:B------:R-:W5:Y:S04]  /*169f0*/  LDL.LU R16, [R1+0xf0] ;  /* 0x0000f00001107983 */ /* 0x000f680000300800 */
[----:B------:R-:W5:Y:S04]  /*16a00*/  LDL.LU R12, [R1+0xf4] ;  /* 0x0000f400010c7983 */ /* 0x000f680000300800 */
[----:B------:R-:W5:Y:S04]  /*16a10*/  LDL.LU R10, [R1+0xf8] ;  /* 0x0000f800010a7983 */ /* 0x000f680000300800 */
[----:B------:R-:W5:Y:S04]  /*16a20*/  LDL.LU R8, [R1+0xfc] ;  /* 0x0000fc0001087983 */ /* 0x000f680000300800 */
[----:B------:R-:W3:Y:S04]  /*16a30*/  LDL.LU R4, [R1+0x4] ;  /* 0x0000040001047983 */ /* 0x000ee80000300800 */
[----:B------:R-:W4:Y:S01]  /*16a40*/  LDL.LU R5, [R1] ;  /* 0x0000000001057983 */ /* 0x000f220000300800 */
[----:B------:R-:W-:Y:S01]  /*16a50*/  ISETP.GT.AND P2, PT, R0, 0x1, P1 ;  /* 0x000000010000780c */ /* 0x000fe20000f44270 */
[----:B------:R-:W-:-:S02]  /*16a60*/  USHF.L.U32 UR9, UR4, 0x2, URZ ;  /* 0x0000000204097899 */ /* 0x000fc4000800063f */
[----:B------:R-:W-:Y:S01]  /*16a70*/  USHF.L.U64.HI UR8, UR4, 0x2, UR5 ;  /* 0x0000000204087899 */ /* 0x000fe20008010205 */
[----:B--2---:R-:W-:-:S05]  /*16a80*/  FMUL R6, R6, UR11 ;  /* 0x0000000b06067c20 */ /* 0x004fca0008400000 */
[----:B------:R-:W-:Y:S01]  /*16a90*/  F2FP.TF32.F32.PACK_B R6, R6 ;  /* 0x00000006ff06723e */ /* 0x000fe200024050ff */
[----:B---3--:R-:W-:-:S05]  /*16aa0*/  FMUL R4, R4, UR11 ;  /* 0x0000000b04047c20 */ /* 0x008fca0008400000 */
[----:B------:R-:W-:-:S05]  /*16ab0*/  F2FP.TF32.F32.PACK_B R4, R4 ;  /* 0x00000004ff04723e */ /* 0x000fca00024050ff */
[----:B------:R4:W-:Y:S02]  /*16ac0*/  @P2 STG.E desc[UR20][R2.64+0x4], R4 ;  /* 0x0000040402002986 */ /* 0x0009e4000c101914 */
[----:B----4-:R-:W-:-:S05]  /*16ad0*/  FMUL R4, R5, UR11 ;  /* 0x0000000b05047c20 */ /* 0x010fca0008400000 */
[----:B------:R-:W-:-:S05]  /*16ae0*/  F2FP.TF32.F32.PACK_B R4, R4 ;  /* 0x00000004ff04723e */ /* 0x000fca00024050ff */
[----:B------:R1:W-:Y:S01]  /*16af0*/  @P0 STG.E desc[UR20][R2.64], R4 ;  /* 0x0000000402000986 */ /* 0x0003e2000c101914 */
[----:B------:R-:W-:-:S04]  /*16b00*/  ISETP.GT.AND P0, PT, R14, 0x8, PT ;  /* 0x000000080e00780c */ /* 0x000fc80003f04270 */
[----:B------:R-:W-:Y:S02]  /*16b10*/  ISETP.GT.AND P2, PT, R0, RZ, P0 ;  /* 0x000000ff0000720c */ /* 0x000fe40000744270 */
[----:B-1----:R-:W-:-:S04]  /*16b20*/  IADD3 R4, P3, R2, UR9, RZ ;  /* 0x0000000902047c10 */ /* 0x002fc8000ff7e0ff */
[----:B------:R-:W-:-:S07]  /*16b30*/  IADD3.X R5, R3, UR8, RZ, P3, !PT ;  /* 0x0000000803057c10 */ /* 0x000fce0009ffe4ff */
[----:B------:R1:W-:Y:S04]  /*16b40*/  @P2 STG.E desc[UR20][R4.64], R6 ;  /* 0x0000000604002986 */ /* 0x0003e8000c101914 */
[----:B-1----:R-:W2:Y:S01]  /*16b50*/  LDL.LU R6, [R1+0xc] ;  /* 0x00000c0001067983 */ /* 0x002ea20000300800 */
[----:B------:R-:W-:Y:S01]  /*16b60*/  ISETP.GT.AND P2, PT, R0, 0x1, P0 ;  /* 0x000000010000780c */ /* 0x000fe20000744270 */
[----:B--2---:R-:W-:-:S05]  /*16b70*/  FMUL R6, R6, UR11 ;  /* 0x0000000b06067c20 */ /* 0x004fca0008400000 */
[----:B------:R-:W-:-:S07]  /*16b80*/  F2FP.TF32.F32.PACK_B R6, R6 ;  /* 0x00000006ff06723e */ /* 0x000fce00024050ff */
[----:B------:R1:W-:Y:S04]  /*16b90*/  @P2 STG.E desc[UR20][R4.64+0x4], R6 ;  /* 0x0000040604002986 */ /* 0x0003e8000c101914 */
[----:B-1----:R-:W2:Y:S01]  /*16ba0*/  LDL.LU R6, [R1+0x10] ;  /* 0x0000100001067983 */ /* 0x002ea20000300800 */
[----:B------:R-:W-:Y:S01]  /*16bb0*/  ISETP.GT.AND P2, PT, R0, 0x8, P1 ;  /* 0x000000080000780c */ /* 0x000fe20000f44270 */
[----:B--2---:R-:W-:-:S05]  /*16bc0*/  FMUL R6, R6, UR11 ;  /* 0x0000000b06067c20 */ /* 0x004fca0008400000 */
[----:B------:R-:W-:-:S07]  /*16bd0*/  F2FP.TF32.F32.PACK_B R6, R6 ;  /* 0x00000006ff06723e */ /* 0x000fce00024050ff */
[----:B------:R1:W-:Y:S04]  /*16be0*/  @P2 STG.E desc[UR20][R2.64+0x20], R6 ;  /* 0x0000200602002986 */ /* 0x0003e8000c101914 */
[----:B-1----:R-:W2:Y:S01]  /*16bf0*/  LDL.LU R6, [R1+0x18] ;  /* 0x0000180001067983 */ /* 0x002ea20000300800 */
[C---:B------:R-:W-:Y:S01]  /*16c00*/  ISETP.GT.AND P2, PT, R0.reuse, 0x9, P1 ;  /* 0x000000090000780c */ /* 0x040fe20000f44270 */
[----:B------:R-:W-:Y:S01]  /*16c10*/  FMUL R7, R7, UR11 ;  /* 0x0000000b07077c20 */ /* 0x000fe20008400000 */
[----:B------:R-:W-:-:S04]  /*16c20*/  ISETP.GT.AND P3, PT, R0, 0x8, P0 ;  /* 0x000000080000780c */ /* 0x000fc80000764270 */
[----:B------:R-:W-:-:S07]  /*16c30*/  F2FP.TF32.F32.PACK_B R7, R7 ;  /* 0x00000007ff07723e */ /* 0x000fce00024050ff */
[----:B------:R1:W-:Y:S04]  /*16c40*/  @P2 STG.E desc[UR20][R2.64+0x24], R7 ;  /* 0x0000240702002986 */ /* 0x0003e8000c101914 */
[----:B-1----:R-:W3:Y:S01]  /*16c50*/  LDL.LU R7, [R1+0x24] ;  /* 0x0000240001077983 */ /* 0x002ee20000300800 */
[----:B--2---:R-:W-:-:S05]  /*16c60*/  FMUL R6, R6, UR11 ;  /* 0x0000000b06067c20 */ /* 0x004fca0008400000 */
[----:B------:R-:W-:-:S05]  /*16c70*/  F2FP.TF32.F32.PACK_B R6, R6 ;  /* 0x00000006ff06723e */ /* 0x000fca00024050ff */
        /* <DEDUP_REMOVED lines=8> */
[----:B---3--:R-:W-:-:S05]  /*16d00*/  FMUL R7, R7, UR11 ;  /* 0x0000000b07077c20 */ /* 0x008fca0008400000 */
[----:B------:R-:W-:Y:S01]  /*16d10*/  F2FP.TF32.F32.PACK_B R7, R7 ;  /* 0x00000007ff07723e */ /* 0x000fe200024050ff */
[----:B--2---:R-:W-:-:S05]  /*16d20*/  FMUL R6, R6, UR11 ;  /* 0x0000000b06067c20 */ /* 0x004fca0008400000 */
[----:B------:R-:W-:-:S05]  /*16d30*/  F2FP.TF32.F32.PACK_B R6, R6 ;  /* 0x00000006ff06723e */ /* 0x000fca00024050ff */
[----:B------:R1:W-:Y:S01]  /*16d40*/  @P2 STG.E desc[UR20][R2.64+0x40], R6 ;  /* 0x0000400602002986 */ /* 0x0003e2000c101914 */
[----:B------:R-:W-:-:S03]  /*16d50*/  ISETP.GT.AND P2, PT, R0, 0x11, P1 ;  /* 0x000000110000780c */ /* 0x000fc60000f44270 */
[----:B-1----:R-:W2:Y:S10]  /*16d60*/  LDL.LU R6, [R1+0x28] ;  /* 0x0000280001067983 */ /* 0x002eb40000300800 */
[----:B------:R1:W-:Y:S04]  /*16d70*/  @P2 STG.E desc[UR20][R2.64+0x44], R7 ;  /* 0x0000440702002986 */ /* 0x0003e8000c101914 */
[----:B-1----:R-:W3:Y:S01]  /*16d80*/  LDL.LU R7, [R1+0x2c] ;  /* 0x00002c0001077983 */ /* 0x002ee20000300800 */
[----:B------:R-:W-:-:S02]  /*16d90*/  ISETP.GT.AND P3, PT, R0, 0x10, P0 ;  /* 0x000000100000780c */ /* 0x000fc40000764270 */
[----:B------:R-:W-:Y:S01]  /*16da0*/  ISETP.GT.AND P2, PT, R0, 0x11, P0 ;  /* 0x000000110000780c */ /* 0x000fe20000744270 */
[----:B------:R-:W-:-:S05]  /*16db0*/  FMUL R9, R9, UR11 ;  /* 0x0000000b09097c20 */ /* 0x000fca0008400000 */
[----:B------:R-:W-:Y:S01]  /*16dc0*/  F2FP.TF32.F32.PACK_B R9, R9 ;  /* 0x00000009ff09723e */ /* 0x000fe200024050ff */
[----:B-----5:R-:W-:-:S05]  /*16dd0*/  FMUL R11, R11, UR11 ;  /* 0x0000000b0b0b7c20 */ /* 0x020fca0008400000 */
[----:B------:R-:W-:Y:S01]  /*16de0*/  F2FP.TF32.F32.PACK_B R11, R11 ;  /* 0x0000000bff0b723e */ /* 0x000fe200024050ff */
[----:B------:R-:W-:-:S05]  /*16df0*/  FMUL R13, R13, UR11 ;  /* 0x0000000b0d0d7c20 */ /* 0x000fca0008400000 */
[----:B------:R-:W-:Y:S02]  /*16e00*/  F2FP.TF32.F32.PACK_B R13, R13 ;  /* 0x0000000dff0d723e */ /* 0x000fe400024050ff */
[C---:B------:R-:W-:Y:S02]  /*16e10*/  ISETP.GT.AND P4, PT, R0.reuse, 0x29, P1 ;  /* 0x000000290000780c */ /* 0x040fe40000f84270 */
[----:B------:R-:W-:Y:S01]  /*16e20*/  ISETP.GT.AND P5, PT, R0, 0x31, P1 ;  /* 0x000000310000780c */ /* 0x000fe20000fa4270 */
[----:B------:R-:W-:Y:S01]  /*16e30*/  FMUL R17, R17, UR11 ;  /* 0x0000000b11117c20 */ /* 0x000fe20008400000 */
[----:B------:R-:W-:-:S04]  /*16e40*/  FMUL R15, R15, UR11 ;  /* 0x0000000b0f0f7c20 */ /* 0x000fc80008400000 */
[----:B------:R-:W-:Y:S02]  /*16e50*/  F2FP.TF32.F32.PACK_B R17, R17 ;  /* 0x00000011ff11723e */ /* 0x000fe400024050ff */
[----:B------:R-:W-:Y:S01]  /*16e60*/  F2FP.TF32.F32.PACK_B R15, R15 ;  /* 0x0000000fff0f723e */ /* 0x000fe200024050ff */
[----:B------:R-:W-:-:S05]  /*16e70*/  FMUL R19, R19, UR11 ;  /* 0x0000000b13137c20 */ /* 0x000fca0008400000 */
[----:B------:R-:W-:Y:S02]  /*16e80*/  F2FP.TF32.F32.PACK_B R19, R19 ;  /* 0x00000013ff13723e */ /* 0x000fe400024050ff */
[----:B------:R-:W-:Y:S01]  /*16e90*/  ISETP.GT.AND P6, PT, R0, 0x48, P0 ;  /* 0x000000480000780c */ /* 0x000fe200007c4270 */
[----:B------:R-:W-:Y:S01]  /*16ea0*/  FMUL R21, R21, UR11 ;  /* 0x0000000b15157c20 */ /* 0x000fe20008400000 */
[----:B------:R-:W-:-:S04]  /*16eb0*/  FMUL R23, R23, UR11 ;  /* 0x0000000b17177c20 */ /* 0x000fc80008400000 */
[----:B------:R-:W-:Y:S02]  /*16ec0*/  F2FP.TF32.F32.PACK_B R21, R21 ;  /* 0x00000015ff15723e */ /* 0x000fe400024050ff */
[----:B------:R-:W-:Y:S01]  /*16ed0*/  F2FP.TF32.F32.PACK_B R23, R23 ;  /* 0x00000017ff17723e */ /* 0x000fe200024050ff */
[----:B------:R-:W-:Y:S01]  /*16ee0*/  FMUL R217, R217, UR11 ;  /* 0x0000000bd9d97c20 */ /* 0x000fe20008400000 */
[----:B------:R-:W-:Y:S01]  /*16ef0*/  FMUL R219, R219, UR11 ;  /* 0x0000000bdbdb7c20 */ /* 0x000fe20008400000 */
[----:B------:R-:W-:-:S03]  /*16f00*/  FMUL R221, R221, UR11 ;  /* 0x0000000bdddd7c20 */ /* 0x000fc60008400000 */
[----:B------:R-:W-:Y:S01]  /*16f10*/  F2FP.TF32.F32.PACK_B R217, R217 ;  /* 0x000000d9ffd9723e */ /* 0x000fe200024050ff */
[----:B------:R-:W-:Y:S01]  /*16f20*/  FMUL R223, R223, UR11 ;  /* 0x0000000bdfdf7c20 */ /* 0x000fe20008400000 */
[----:B------:R-:W-:Y:S02]  /*16f30*/  F2FP.TF32.F32.PACK_B R219, R219 ;  /* 0x000000dbffdb723e */ /* 0x000fe400024050ff */
[----:B------:R-:W-:Y:S02]  /*16f40*/  F2FP.TF32.F32.PACK_B R221, R221 ;  /* 0x000000ddffdd723e */ /* 0x000fe400024050ff */
[----:B------:R-:W-:Y:S01]  /*16f50*/  F2FP.TF32.F32.PACK_B R223, R223 ;  /* 0x000000dfffdf723e */ /* 0x000fe200024050ff */
[----:B--2---:R-:W-:-:S05]  /*16f60*/  FMUL R6, R6, UR11 ;  /* 0x0000000b06067c20 */ /* 0x004fca0008400000 */
[----:B------:R-:W-:-:S05]  /*16f70*/  F2FP.TF32.F32.PACK_B R6, R6 ;  /* 0x00000006ff06723e */ /* 0x000fca00024050ff */
[----:B------:R3:W-:Y:S02]  /*16f80*/  @P3 STG.E desc[UR20][R4.64+0x40], R6 ;  /* 0x0000400604003986 */ /* 0x0007e4000c101914 */
[----:B---3--:R-:W-:-:S05]  /*16f90*/  FMUL R6, R7, UR11 ;  /* 0x0000000b07067c20 */ /* 0x008fca0008400000 */
[----:B------:R-:W-:-:S05]  /*16fa0*/  F2FP.TF32.F32.PACK_B R6, R6 ;  /* 0x00000006ff06723e */ /* 0x000fca00024050ff */
[----:B------:R-:W-:Y:S01]  /*16fb0*/  @P2 STG.E desc[UR20][R4.64+0x44], R6 ;  /* 0x0000440604002986 */ /* 0x000fe2000c101914 */
[----:B------:R-:W-:Y:S01]  /*16fc0*/  ISETP.GT.AND P2, PT, R0, 0x18, P1 ;  /* 0x000000180000780c */ /* 0x000fe20000f44270 */
[----:B------:R-:W-:-:S12]  /*16fd0*/  FMUL R7, R252, UR11 ;  /* 0x0000000bfc077c20 */ /* 0x000fd80008400000 */
[----:B------:R1:W-:Y:S01]  /*16fe0*/  @P2 STG.E desc[UR20][R2.64+0x60], R9 ;  /* 0x0000600902002986 */ /* 0x0003e2000c101914 */
[C---:B------:R-:W-:Y:S02]  /*16ff0*/  ISETP.GT.AND P2, PT, R0.reuse, 0x19, P1 ;  /* 0x000000190000780c */ /* 0x040fe40000f44270 */
[----:B------:R-:W-:Y:S02]  /*17000*/  F2FP.TF32.F32.PACK_B R7, R7 ;  /* 0x00000007ff07723e */ /* 0x000fe400024050ff */
[----:B------:R-:W-:-:S09]  /*17010*/  ISETP.GT.AND P3, PT, R0, 0x18, P0 ;  /* 0x000000180000780c */ /* 0x000fd20000764270 */
[----:B------:R2:W-:Y:S01]  /*17020*/  @P2 STG.E desc[UR20][R2.64+0x64], R7 ;  /* 0x0000640702002986 */ /* 0x0005e2000c101914 */
[----:B------:R-:W-:Y:S01]  /*17030*/  ISETP.GT.AND P2, PT, R0, 0x19, P0 ;  /* 0x000000190000780c */ /* 0x000fe20000744270 */
[----:B-1----:R-:W-:-:S05]  /*17040*/  FMUL R9, R251, UR11 ;  /* 0x0000000bfb097c20 */ /* 0x002fca0008400000 */
[----:B------:R-:W-:Y:S01]  /*17050*/  F2FP.TF32.F32.PACK_B R9, R9 ;  /* 0x00000009ff09723e */ /* 0x000fe200024050ff */
[----:B------:R1:W-:Y:S06]  /*17060*/  @P3 STG.E desc[UR20][R4.64+0x60], R11 ;  /* 0x0000600b04003986 */ /* 0x0003ec000c101914 */
[----:B------:R3:W-:Y:S01]  /*17070*/  @P2 STG.E desc[UR20][R4.64+0x64], R9 ;  /* 0x0000640904002986 */ /* 0x0007e2000c101914 */
[C---:B------:R-:W-:Y:S02]  /*17080*/  ISETP.GT.AND P2, PT, R0.reuse, 0x20, P1 ;  /* 0x000000200000780c */ /* 0x040fe40000f44270 */
[----:B------:R-:W-:Y:S01]  /*17090*/  ISETP.GT.AND P3, PT, R0, 0x20, P0 ;  /* 0x000000200000780c */ /* 0x000fe20000764270 */
[----:B--2---:R-:W-:Y:S01]  /*170a0*/  FMUL R7, R250, UR11 ;  /* 0x0000000bfa077c20 */ /* 0x004fe20008400000 */
[----:B-1----:R-:W-:-:S09]  /*170b0*/  FMUL R11, R249, UR11 ;  /* 0x0000000bf90b7c20 */ /* 0x002fd20008400000 */
[----:B------:R1:W-:Y:S01]  /*170c0*/  @P2 STG.E desc[UR20][R2.64+0x80], R13 ;  /* 0x0000800d02002986 */ /* 0x0003e2000c101914 */
[----:B------:R-:W-:Y:S02]  /*170d0*/  ISETP.GT.AND P2, PT, R0, 0x21, P1 ;  /* 0x000000210000780c */ /* 0x000fe40000f44270 */
[----:B------:R-:W-:Y:S02]  /*170e0*/  F2FP.TF32.F32.PACK_B R7, R7 ;  /* 0x00000007ff07723e */ /* 0x000fe400024050ff */
[----:B------:R-:W-:Y:S01]  /*170f0*/  F2FP.TF32.F32.PACK_B R11, R11 ;  /* 0x0000000bff0b723e */ /* 0x000fe200024050ff */
[----:B---3--:R-:W-:-:S08]  /*17100*/  FMUL R9, R248, UR11 ;  /* 0x0000000bf8097c20 */ /* 0x008fd00008400000 */
[----:B------:R2:W-:Y:S01]  /*17110*/  @P2 STG.E desc[UR20][R2.64+0x84], R7 ;  /* 0x0000840702002986 */ /* 0x0005e2000c101914 */
[----:B------:R-:W-:-:S03]  /*17120*/  ISETP.GT.AND P2, PT, R0, 0x21, P0 ;  /* 0x000000210000780c */ /* 0x000fc60000744270 */
[----:B------:R3:W-:Y:S01]  /*17130*/  @P3 STG.E desc[UR20][R4.64+0x80], R11 ;  /* 0x0000800b04003986 */ /* 0x0007e2000c101914 */
[----:B------:R-:W-:Y:S01]  /*17140*/  ISETP.GT.AND P3, PT, R0, 0x28, P1 ;  /* 0x000000280000780c */ /* 0x000fe20000f64270 */
[----:B-1----:R-:W-:Y:S01]  /*17150*/  FMUL R13, R247, UR11 ;  /* 0x0000000bf70d7c20 */ /* 0x002fe20008400000 */
[----:B------:R-:W-:-:S04]  /*17160*/  F2FP.TF32.F32.PACK_B R9, R9 ;  /* 0x00000009ff09723e */ /* 0x000fc800024050ff */
[----:B------:R-:W-:Y:S01]  /*17170*/  F2FP.TF32.F32.PACK_B R13, R13 ;  /* 0x0000000dff0d723e */ /* 0x000fe200024050ff */
[----:B--2---:R-:W-:Y:S02]  /*17180*/  FMUL R7, R246, UR11 ;  /* 0x0000000bf6077c20 */ /* 0x004fe40008400000 */
[----:B------:R1:W-:Y:S01]  /*17190*/  @P2 STG.E desc[UR20][R4.64+0x84], R9 ;  /* 0x0000840904002986 */ /* 0x0003e2000c101914 */
[C---:B------:R-:W-:Y:S02]  /*171a0*/  ISETP.GT.AND P2, PT, R0.reuse, 0x28, P0 ;  /* 0x000000280000780c */ /* 0x040fe40000744270 */
[----:B------:R-:W-:Y:S01]  /*171b0*/  F2FP.TF32.F32.PACK_B R7, R7 ;  /* 0x00000007ff07723e */ /* 0x000fe200024050ff */
[----:B------:R-:W-:Y:S01]  /*171c0*/  @P3 STG.E desc[UR20][R2.64+0xa0], R13 ;  /* 0x0000a00d02003986 */ /* 0x000fe2000c101914 */
[C---:B------:R-:W-:Y:S01]  /*171d0*/  ISETP.GT.AND P3, PT, R0.reuse, 0x29, P0 ;  /* 0x000000290000780c */ /* 0x040fe20000764270 */
[----:B---3--:R-:W-:Y:S02]  /*171e0*/  FMUL R11, R245, UR11 ;  /* 0x0000000bf50b7c20 */ /* 0x008fe40008400000 */
[----:B------:R2:W-:Y:S01]  /*171f0*/  @P4 STG.E desc[UR20][R2.64+0xa4], R7 ;  /* 0x0000a40702004986 */ /* 0x0005e2000c101914 */
[----:B------:R-:W-:Y:S01]  /*17200*/  ISETP.GT.AND P4, PT, R0, 0x30, P1 ;  /* 0x000000300000780c */ /* 0x000fe20000f84270 */
[----:B-1----:R-:W-:Y:S01]  /*17210*/  FMUL R9, R244, UR11 ;  /* 0x0000000bf4097c20 */ /* 0x002fe20008400000 */
[----:B------:R-:W-:-:S04]  /*17220*/  F2FP.TF32.F32.PACK_B R11, R11 ;  /* 0x0000000bff0b723e */ /* 0x000fc800024050ff */
[----:B------:R-:W-:Y:S01]  /*17230*/  F2FP.TF32.F32.PACK_B R9, R9 ;  /* 0x00000009ff09723e */ /* 0x000fe200024050ff */
[----:B------:R1:W-:Y:S01]  /*17240*/  @P2 STG.E desc[UR20][R4.64+0xa0], R11 ;  /* 0x0000a00b04002986 */ /* 0x0003e2000c101914 */
[----:B------:R-:W-:-:S03]  /*17250*/  ISETP.GT.AND P2, PT, R0, 0x30, P0 ;  /* 0x000000300000780c */ /* 0x000fc60000744270 */
[----:B------:R3:W-:Y:S01]  /*17260*/  @P3 STG.E desc[UR20][R4.64+0xa4], R9 ;  /* 0x0000a40904003986 */ /* 0x0007e2000c101914 */
[C---:B------:R-:W-:Y:S01]  /*17270*/  ISETP.GT.AND P3, PT, R0.reuse, 0x31, P0 ;  /* 0x000000310000780c */ /* 0x040fe20000764270 */
[----:B--2---:R-:W-:Y:S02]  /*17280*/  FMUL R7, R243, UR11 ;  /* 0x0000000bf3077c20 */ /* 0x004fe40008400000 */
[----:B------:R2:W-:Y:S01]  /*17290*/  @P5 STG.E desc[UR20][R2.64+0xc4], R17 ;  /* 0x0000c41102005986 */ /* 0x0005e2000c101914 */
[----:B------:R-:W-:Y:S01]  /*172a0*/  ISETP.GT.AND P5, PT, R0, 0x39, P1 ;  /* 0x000000390000780c */ /* 0x000fe20000fa4270 */
[----:B-1----:R-:W-:Y:S02]  /*172b0*/  FMUL R11, R242, UR11 ;  /* 0x0000000bf20b7c20 */ /* 0x002fe40008400000 */
[----:B------:R-:W-:Y:S01]  /*172c0*/  @P4 STG.E desc[UR20][R2.64+0xc0], R15 ;  /* 0x0000c00f02004986 */ /* 0x000fe2000c101914 */
[----:B------:R-:W-:Y:S01]  /*172d0*/  ISETP.GT.AND P4, PT, R0, 0x38, P1 ;  /* 0x000000380000780c */ /* 0x000fe20000f84270 */
[----:B------:R-:W-:Y:S01]  /*172e0*/  FMUL R13, R241, UR11 ;  /* 0x0000000bf10d7c20 */ /* 0x000fe20008400000 */
[----:B------:R-:W-:-:S02]  /*172f0*/  F2FP.TF32.F32.PACK_B R7, R7 ;  /* 0x00000007ff07723e */ /* 0x000fc400024050ff */
[----:B------:R-:W-:Y:S02]  /*17300*/  F2FP.TF32.F32.PACK_B R11, R11 ;  /* 0x0000000bff0b723e */ /* 0x000fe400024050ff */
[----:B------:R-:W-:Y:S01]  /*17310*/  F2FP.TF32.F32.PACK_B R13, R13 ;  /* 0x0000000dff0d723e */ /* 0x000fe200024050ff */
[----:B------:R1:W-:Y:S01]  /*17320*/  @P2 STG.E desc[UR20][R4.64+0xc0], R7 ;  /* 0x0000c00704002986 */ /* 0x0003e2000c101914 */
[----:B------:R-:W-:-:S03]  /*17330*/  ISETP.GT.AND P2, PT, R0, 0x38, P0 ;  /* 0x000000380000780c */ /* 0x000fc60000744270 */
[----:B------:R4:W-:Y:S01]  /*17340*/  @P3 STG.E desc[UR20][R4.64+0xc4], R11 ;  /* 0x0000c40b04003986 */ /* 0x0009e2000c101914 */
[----:B------:R-:W-:Y:S01]  /*17350*/  ISETP.GT.AND P3, PT, R0, 0x39, P0 ;  /* 0x000000390000780c */ /* 0x000fe20000764270 */
[----:B---3--:R-:W-:Y:S02]  /*17360*/  FMUL R9, R240, UR11 ;  /* 0x0000000bf0097c20 */ /* 0x008fe40008400000 */
[----:B------:R-:W-:Y:S01]  /*17370*/  @P5 STG.E desc[UR20][R2.64+0xe4], R19 ;  /* 0x0000e41302005986 */ /* 0x000fe2000c101914 */
[C---:B------:R-:W-:Y:S01]  /*17380*/  ISETP.GT.AND P5, PT, R0.reuse, 0x41, P1 ;  /* 0x000000410000780c */ /* 0x040fe20000fa4270 */
[----:B--2---:R-:W-:Y:S01]  /*17390*/  FMUL R17, R237, UR11 ;  /* 0x0000000bed117c20 */ /* 0x004fe20008400000 */
[----:B-1----:R-:W-:Y:S01]  /*173a0*/  FMUL R7, R239, UR11 ;  /* 0x0000000bef077c20 */ /* 0x002fe20008400000 */
[----:B------:R1:W-:Y:S01]  /*173b0*/  @P4 STG.E desc[UR20][R2.64+0xe0], R13 ;  /* 0x0000e00d02004986 */ /* 0x0003e2000c101914 */
[----:B------:R-:W-:Y:S01]  /*173c0*/  ISETP.GT.AND P4, PT, R0, 0x40, P1 ;  /* 0x000000400000780c */ /* 0x000fe20000f84270 */
[----:B------:R-:W-:Y:S01]  /*173d0*/  FMUL R15, R238, UR11 ;  /* 0x0000000bee0f7c20 */ /* 0x000fe20008400000 */
[----:B------:R-:W-:-:S02]  /*173e0*/  F2FP.TF32.F32.PACK_B R9, R9 ;  /* 0x00000009ff09723e */ /* 0x000fc400024050ff */
[----:B------:R-:W-:Y:S02]  /*173f0*/  F2FP.TF32.F32.PACK_B R7, R7 ;  /* 0x00000007ff07723e */ /* 0x000fe400024050ff */
[----:B------:R-:W-:Y:S01]  /*17400*/  F2FP.TF32.F32.PACK_B R17, R17 ;  /* 0x00000011ff11723e */ /* 0x000fe200024050ff */
[----:B------:R2:W-:Y:S01]  /*17410*/  @P2 STG.E desc[UR20][R4.64+0xe0], R9 ;  /* 0x0000e00904002986 */ /* 0x0005e2000c101914 */
[----:B------:R-:W-:Y:S02]  /*17420*/  F2FP.TF32.F32.PACK_B R15, R15 ;  /* 0x0000000fff0f723e */ /* 0x000fe400024050ff */
[C---:B------:R-:W-:Y:S01]  /*17430*/  ISETP.GT.AND P2, PT, R0.reuse, 0x40, P0 ;  /* 0x000000400000780c */ /* 0x040fe20000744270 */
[----:B------:R3:W-:Y:S01]  /*17440*/  @P3 STG.E desc[UR20][R4.64+0xe4], R7 ;  /* 0x0000e40704003986 */ /* 0x0007e2000c101914 */
[----:B------:R-:W-:Y:S01]  /*17450*/  ISETP.GT.AND P3, PT, R0, 0x41, P0 ;  /* 0x000000410000780c */ /* 0x000fe20000764270 */
[----:B----4-:R-:W-:Y:S02]  /*17460*/  FMUL R11, R236, UR11 ;  /* 0x0000000bec0b7c20 */ /* 0x010fe40008400000 */
[----:B------:R-:W-:Y:S01]  /*17470*/  @P5 STG.E desc[UR20][R2.64+0x104], R17 ;  /* 0x0001041102005986 */ /* 0x000fe2000c101914 */
[C---:B------:R-:W-:Y:S01]  /*17480*/  ISETP.GT.AND P5, PT, R0.reuse, 0x49, P1 ;  /* 0x000000490000780c */ /* 0x040fe20000fa4270 */
[----:B-1----:R-:W-:Y:S01]  /*17490*/  FMUL R13, R235, UR11 ;  /* 0x0000000beb0d7c20 */ /* 0x002fe20008400000 */
[----:B------:R-:W-:Y:S01]  /*174a0*/  FMUL R19, R233, UR11 ;  /* 0x0000000be9137c20 */ /* 0x000fe20008400000 */
[----:B------:R1:W-:Y:S01]  /*174b0*/  @P4 STG.E desc[UR20][R2.64+0x100], R15 ;  /* 0x0001000f02004986 */ /* 0x0003e2000c101914 */
[----:B------:R-:W-:Y:S01]  /*174c0*/  ISETP.GT.AND P4, PT, R0, 0x48, P1 ;  /* 0x000000480000780c */ /* 0x000fe20000f84270 */
[----:B--2---:R-:W-:Y:S01]  /*174d0*/  FMUL R9, R234, UR11 ;  /* 0x0000000bea097c20 */ /* 0x004fe20008400000 */
[----:B------:R-:W-:Y:S01]  /*174e0*/  F2FP.TF32.F32.PACK_B R11, R11 ;  /* 0x0000000bff0b723e */ /* 0x000fe200024050ff */
[----:B---3--:R-:W-:Y:S01]  /*174f0*/  FMUL R7, R232, UR11 ;  /* 0x0000000be8077c20 */ /* 0x008fe20008400000 */
[----:B------:R-:W-:-:S02]  /*17500*/  F2FP.TF32.F32.PACK_B R13, R13 ;  /* 0x0000000dff0d723e */ /* 0x000fc400024050ff */
[----:B------:R-:W-:Y:S01]  /*17510*/  F2FP.TF32.F32.PACK_B R19, R19 ;  /* 0x00000013ff13723e */ /* 0x000fe200024050ff */
[----:B------:R2:W-:Y:S01]  /*17520*/  @P2 STG.E desc[UR20][R4.64+0x100], R11 ;  /* 0x0001000b04002986 */ /* 0x0005e2000c101914 */
[----:B------:R-:W-:Y:S02]  /*17530*/  F2FP.TF32.F32.PACK_B R9, R9 ;  /* 0x00000009ff09723e */ /* 0x000fe400024050ff */
[----:B------:R-:W-:Y:S01]  /*17540*/  F2FP.TF32.F32.PACK_B R7, R7 ;  /* 0x00000007ff07723e */ /* 0x000fe200024050ff */
[----:B------:R3:W-:Y:S01]  /*17550*/  @P3 STG.E desc[UR20][R4.64+0x104], R13 ;  /* 0x0001040d04003986 */ /* 0x0007e2000c101914 */
[----:B------:R-:W-:-:S03]  /*17560*/  ISETP.GT.AND P2, PT, R0, 0x49, P0 ;  /* 0x000000490000780c */ /* 0x000fc60000744270 */
[----:B------:R-:W-:Y:S01]  /*17570*/  @P5 STG.E desc[UR20][R2.64+0x124], R19 ;  /* 0x0001241302005986 */ /* 0x000fe2000c101914 */
[----:B------:R-:W-:Y:S01]  /*17580*/  ISETP.GT.AND P5, PT, R0, 0x50, P1 ;  /* 0x000000500000780c */ /* 0x000fe20000fa4270 */
[----:B-1----:R-:W-:Y:S02]  /*17590*/  FMUL R15, R231, UR11 ;  /* 0x0000000be70f7c20 */ /* 0x002fe40008400000 */
[----:B------:R1:W-:Y:S01]  /*175a0*/  @P4 STG.E desc[UR20][R2.64+0x120], R9 ;  /* 0x0001200902004986 */ /* 0x0003e2000c101914 */
[----:B--2---:R-:W-:Y:S01]  /*175b0*/  FMUL R11, R230, UR11 ;  /* 0x0000000be60b7c20 */ /* 0x004fe20008400000 */
[C---:B------:R-:W-:Y:S02]  /*175c0*/  ISETP.GT.AND P3, PT, R0.reuse, 0x50, P0 ;  /* 0x000000500000780c */ /* 0x040fe40000764270 */
[----:B------:R2:W-:Y:S01]  /*175d0*/  @P6 STG.E desc[UR20][R4.64+0x120], R7 ;  /* 0x0001200704006986 */ /* 0x0005e2000c101914 */
[----:B------:R-:W-:Y:S01]  /*175e0*/  ISETP.GT.AND P6, PT, R0, 0x51, P1 ;  /* 0x000000510000780c */ /* 0x000fe20000fc4270 */
[----:B------:R-:W-:Y:S01]  /*175f0*/  FMUL R17, R229, UR11 ;  /* 0x0000000be5117c20 */ /* 0x000fe20008400000 */
[----:B------:R-:W-:-:S02]  /*17600*/  F2FP.TF32.F32.PACK_B R15, R15 ;  /* 0x0000000fff0f723e */ /* 0x000fc400024050ff */
[----:B------:R-:W-:Y:S02]  /*17610*/  F2FP.TF32.F32.PACK_B R11, R11 ;  /* 0x0000000bff0b723e */ /* 0x000fe400024050ff */
[C---:B------:R-:W-:Y:S01]  /*17620*/  ISETP.GT.AND P4, PT, R0.reuse, 0x51, P0 ;  /* 0x000000510000780c */ /* 0x040fe20000784270 */
[----:B------:R-:W-:Y:S01]  /*17630*/  @P2 STG.E desc[UR20][R4.64+0x124], R15 ;  /* 0x0001240f04002986 */ /* 0x000fe2000c101914 */
[----:B------:R-:W-:Y:S02]  /*17640*/  F2FP.TF32.F32.PACK_B R17, R17 ;  /* 0x00000011ff11723e */ /* 0x000fe400024050ff */
[C---:B------:R-:W-:Y:S01]  /*17650*/  ISETP.GT.AND P2, PT, R0.reuse, 0x58, P1 ;  /* 0x000000580000780c */ /* 0x040fe20000f44270 */
[----:B------:R-:W-:Y:S01]  /*17660*/  @P5 STG.E desc[UR20][R2.64+0x140], R11 ;  /* 0x0001400b02005986 */ /* 0x000fe2000c101914 */
[----:B------:R-:W-:Y:S01]  /*17670*/  ISETP.GT.AND P5, PT, R0, 0x59, P1 ;  /* 0x000000590000780c */ /* 0x000fe20000fa4270 */
[----:B---3--:R-:W-:Y:S01]  /*17680*/  FMUL R13, R228, UR11 ;  /* 0x0000000be40d7c20 */ /* 0x008fe20008400000 */
[----:B-1----:R-:W-:Y:S01]  /*17690*/  FMUL R9, R227, UR11 ;  /* 0x0000000be3097c20 */ /* 0x002fe20008400000 */
[----:B------:R-:W-:Y:S01]  /*176a0*/  @P6 STG.E desc[UR20][R2.64+0x144], R17 ;  /* 0x0001441102006986 */ /* 0x000fe2000c101914 */
[----:B------:R-:W-:-:S03]  /*176b0*/  ISETP.GT.AND P6, PT, R0, 0x58, P0 ;  /* 0x000000580000780c */ /* 0x000fc600007c4270 */
[----:B------:R-:W-:Y:S01]  /*176c0*/  @P3 STG.E desc[UR20][R4.64+0x140], R21 ;  /* 0x0001401504003986 */ /* 0x000fe2000c101914 */
[----:B------:R-:W-:Y:S02]  /*176d0*/  ISETP.GT.AND P3, PT, R0, 0x59, P0 ;  /* 0x000000590000780c */ /* 0x000fe40000764270 */
[----:B------:R-:W-:Y:S01]  /*176e0*/  F2FP.TF32.F32.PACK_B R13, R13 ;  /* 0x0000000dff0d723e */ /* 0x000fe200024050ff */
[----:B------:R-:W-:Y:S01]  /*176f0*/  FMUL R19, R226, UR11 ;  /* 0x0000000be2137c20 */ /* 0x000fe20008400000 */
[----:B------:R-:W-:Y:S01]  /*17700*/  F2FP.TF32.F32.PACK_B R9, R9 ;  /* 0x00000009ff09723e */ /* 0x000fe200024050ff */
[----:B------:R-:W-:Y:S01]  /*17710*/  @P4 STG.E desc[UR20][R4.64+0x144], R23 ;  /* 0x0001441704004986 */ /* 0x000fe2000c101914 */
[----:B------:R-:W-:-:S03]  /*17720*/  ISETP.GT.AND P4, PT, R0, 0x60, P1 ;  /* 0x000000600000780c */ /* 0x000fc60000f84270 */
[----:B------:R-:W-:Y:S01]  /*17730*/  @P2 STG.E desc[UR20][R2.64+0x160], R13 ;  /* 0x0001600d02002986 */ /* 0x000fe2000c101914 */
[C---:B------:R-:W-:Y:S02]  /*17740*/  ISETP.GT.AND P2, PT, R0.reuse, 0x61, P1 ;  /* 0x000000610000780c */ /* 0x040fe40000f44270 */
[----:B------:R-:W-:Y:S01]  /*17750*/  F2FP.TF32.F32.PACK_B R19, R19 ;  /* 0x00000013ff13723e */ /* 0x000fe200024050ff */
[----:B------:R1:W-:Y:S01]  /*17760*/  @P5 STG.E desc[UR20][R2.64+0x164], R9 ;  /* 0x0001640902005986 */ /* 0x0003e2000c101914 */
[----:B------:R-:W-:-:S03]  /*17770*/  ISETP.GT.AND P5, PT, R0, 0x60, P0 ;  /* 0x000000600000780c */ /* 0x000fc600007a4270 */
[----:B------:R-:W-:Y:S01]  /*17780*/  @P6 STG.E desc[UR20][R4.64+0x160], R217 ;  /* 0x000160d904006986 */ /* 0x000fe2000c101914 */
[----:B------:R-:W-:-:S03]  /*17790*/  ISETP.GT.AND P6, PT, R0, 0x61, P0 ;  /* 0x000000610000780c */ /* 0x000fc600007c4270 */
[----:B------:R-:W-:Y:S01]  /*177a0*/  @P3 STG.E desc[UR20][R4.64+0x164], R19 ;  /* 0x0001641304003986 */ /* 0x000fe2000c101914 */
[----:B------:R-:W-:Y:S01]  /*177b0*/  ISETP.GT.AND P3, PT, R0, 0x69, P1 ;  /* 0x000000690000780c */ /* 0x000fe20000f64270 */
[----:B--2---:R-:W-:Y:S01]  /*177c0*/  FMUL R7, R225, UR11 ;  /* 0x0000000be1077c20 */ /* 0x004fe20008400000 */
[----:B------:R-:W-:Y:S01]  /*177d0*/  FMUL R227, R222, UR11 ;  /* 0x0000000bdee37c20 */ /* 0x000fe20008400000 */
[----:B------:R-:W-:Y:S01]  /*177e0*/  @P4 STG.E desc[UR20][R2.64+0x180], R219 ;  /* 0x000180db02004986 */ /* 0x000fe2000c101914 */
[C---:B------:R-:W-:Y:S02]  /*177f0*/  ISETP.GT.AND P4, PT, R0.reuse, 0x68, P1 ;  /* 0x000000680000780c */ /* 0x040fe40000f84270 */
[----:B------:R-:W-:Y:S01]  /*17800*/  F2FP.TF32.F32.PACK_B R7, R7 ;  /* 0x00000007ff07723e */ /* 0x000fe200024050ff */
[----:B------:R-:W-:Y:S01]  /*17810*/  @P2 STG.E desc[UR20][R2.64+0x184], R221 ;  /* 0x000184dd02002986 */ /* 0x000fe2000c101914 */
[----:B------:R-:W-:Y:S01]  /*17820*/  ISETP.GT.AND P2, PT, R0, 0x68, P0 ;  /* 0x000000680000780c */ /* 0x000fe20000744270 */
[----:B------:R-:W-:Y:S01]  /*17830*/  FMUL R225, R224, UR11 ;  /* 0x0000000be0e17c20 */ /* 0x000fe20008400000 */
[----:B------:R-:W-:Y:S01]  /*17840*/  F2FP.TF32.F32.PACK_B R227, R227 ;  /* 0x000000e3ffe3723e */ /* 0x000fe200024050ff */
[----:B------:R-:W-:Y:S01]  /*17850*/  @P5 STG.E desc[UR20][R4.64+0x180], R223 ;  /* 0x000180df04005986 */ /* 0x000fe2000c101914 */
[----:B------:R-:W-:Y:S01]  /*17860*/  ISETP.GT.AND P5, PT, R0, 0x69, P0 ;  /* 0x000000690000780c */ /* 0x000fe200007a4270 */
[----:B------:R-:W-:Y:S01]  /*17870*/  FMUL R229, R220, UR11 ;  /* 0x0000000bdce57c20 */ /* 0x000fe20008400000 */
[----:B------:R-:W-:Y:S01]  /*17880*/  FMUL R231, R218, UR11 ;  /* 0x0000000bdae77c20 */ /* 0x000fe20008400000 */
[----:B------:R2:W-:Y:S01]  /*17890*/  @P6 STG.E desc[UR20][R4.64+0x184], R7 ;  /* 0x0001840704006986 */ /* 0x0005e2000c101914 */
[----:B------:R-:W-:-:S03]  /*178a0*/  F2FP.TF32.F32.PACK_B R225, R225 ;  /* 0x000000e1ffe1723e */ /* 0x000fc600024050ff */
        /* <DEDUP_REMOVED lines=8> */
[----:B------:R-:W-:Y:S01]  /*17930*/  ISETP.GT.AND P2, PT, R0, 0x70, P0 ;  /* 0x000000700000780c */ /* 0x000fe20000744270 */
[----:B------:R-:W-:Y:S01]  /*17940*/  FMUL R233, R216, UR11 ;  /* 0x0000000bd8e97c20 */ /* 0x000fe20008400000 */
[----:B------:R-:W-:Y:S01]  /*17950*/  F2FP.TF32.F32.PACK_B R235, R235 ;  /* 0x000000ebffeb723e */ /* 0x000fe200024050ff */
[----:B------:R-:W-:Y:S01]  /*17960*/  @P5 STG.E desc[UR20][R4.64+0x1a4], R231 ;  /* 0x0001a4e704005986 */ /* 0x000fe2000c101914 */
[C---:B------:R-:W-:Y:S02]  /*17970*/  ISETP.GT.AND P4, PT, R0.reuse, 0x71, P0 ;  /* 0x000000710000780c */ /* 0x040fe40000784270 */
[----:B------:R-:W-:Y:S01]  /*17980*/  ISETP.GT.AND P5, PT, R0, 0x78, P1 ;  /* 0x000000780000780c */ /* 0x000fe20000fa4270 */
[----:B------:R-:W-:Y:S01]  /*17990*/  FMUL R237, R20, UR11 ;  /* 0x0000000b14ed7c20 */ /* 0x000fe20008400000 */
[----:B------:R-:W-:Y:S01]  /*179a0*/  ISETP.GT.AND P1, PT, R0, 0x79, P1 ;  /* 0x000000790000780c */ /* 0x000fe20000f24270 */
[----:B------:R-:W-:Y:S01]  /*179b0*/  FMUL R239, R18, UR11 ;  /* 0x0000000b12ef7c20 */ /* 0x000fe20008400000 */
[----:B------:R-:W-:Y:S01]  /*179c0*/  FMUL R243, R12, UR11 ;  /* 0x0000000b0cf37c20 */ /* 0x000fe20008400000 */
[----:B------:R-:W-:Y:S01]  /*179d0*/  @P3 STG.E desc[UR20][R2.64+0x1c4], R235 ;  /* 0x0001c4eb02003986 */ /* 0x000fe2000c101914 */
[----:B------:R-:W-:-:S02]  /*179e0*/  F2FP.TF32.F32.PACK_B R233, R233 ;  /* 0x000000e9ffe9723e */ /* 0x000fc400024050ff */
[----:B------:R-:W-:Y:S01]  /*179f0*/  ISETP.GT.AND P3, PT, R0, 0x78, P0 ;  /* 0x000000780000780c */ /* 0x000fe20000764270 */
[----:B------:R-:W-:Y:S01]  /*17a00*/  FMUL R241, R16, UR11 ;  /* 0x0000000b10f17c20 */ /* 0x000fe20008400000 */
[----:B------:R-:W-:Y:S01]  /*17a10*/  F2FP.TF32.F32.PACK_B R237, R237 ;  /* 0x000000edffed723e */ /* 0x000fe200024050ff */
[----:B------:R-:W-:Y:S01]  /*17a20*/  FMUL R245, R10, UR11 ;  /* 0x0000000b0af57c20 */ /* 0x000fe20008400000 */
[----:B------:R-:W-:Y:S02]  /*17a30*/  F2FP.TF32.F32.PACK_B R239, R239 ;  /* 0x000000efffef723e */ /* 0x000fe400024050ff */
[----:B------:R-:W-:Y:S01]  /*17a40*/  F2FP.TF32.F32.PACK_B R243, R243 ;  /* 0x000000f3fff3723e */ /* 0x000fe200024050ff */
[----:B------:R-:W-:Y:S01]  /*17a50*/  @P6 STG.E desc[UR20][R2.64+0x1c0], R233 ;  /* 0x0001c0e902006986 */ /* 0x000fe2000c101914 */
[----:B------:R-:W-:Y:S01]  /*17a60*/  F2FP.TF32.F32.PACK_B R241, R241 ;  /* 0x000000f1fff1723e */ /* 0x000fe200024050ff */
[----:B------:R-:W-:Y:S02]  /*17a70*/  USHF.L.U32 UR6, UR14, 0x6, URZ ;  /* 0x000000060e067899 */ /* 0x000fe4000800063f */
[----:B------:R-:W-:Y:S01]  /*17a80*/  @P2 STG.E desc[UR20][R4.64+0x1c0], R237 ;  /* 0x0001c0ed04002986 */ /* 0x000fe2000c101914 */
[----:B------:R-:W-:-:S03]  /*17a90*/  F2FP.TF32.F32.PACK_B R245, R245 ;  /* 0x000000f5fff5723e */ /* 0x000fc600024050ff */
[----:B------:R-:W-:Y:S01]  /*17aa0*/  @P4 STG.E desc[UR20][R4.64+0x1c4], R239 ;  /* 0x0001c4ef04004986 */ /* 0x000fe2000c101914 */
[----:B------:R-:W-:-:S03]  /*17ab0*/  USHF.L.U64.HI UR7, UR14, 0x6, UR15 ;  /* 0x000000060e077899 */ /* 0x000fc6000801020f */
[----:B------:R-:W-:Y:S01]  /*17ac0*/  @P1 STG.E desc[UR20][R2.64+0x1e4], R243 ;  /* 0x0001e4f302001986 */ /* 0x000fe2000c101914 */
[----:B------:R-:W-:Y:S01]  /*17ad0*/  ISETP.GT.AND P1, PT, R14, 0x40, PT ;  /* 0x000000400e00780c */ /* 0x000fe20003f24270 */
[----:B------:R-:W-:Y:S01]  /*17ae0*/  USHF.L.U32 UR10, UR6, 0x2, URZ ;  /* 0x00000002060a7899 */ /* 0x000fe2000800063f */
[C---:B------:R-:W-:Y:S01]  /*17af0*/  ISETP.GT.AND P2, PT, R0.reuse, 0x79, P0 ;  /* 0x000000790000780c */ /* 0x040fe20000744270 */
[----:B------:R-:W-:Y:S01]  /*17b00*/  @P5 STG.E desc[UR20][R2.64+0x1e0], R241 ;  /* 0x0001e0f102005986 */ /* 0x000fe2000c101914 */
[----:B------:R-:W-:Y:S01]  /*17b10*/  ISETP.GT.AND P5, PT, R0, 0x1, P1 ;  /* 0x000000010000780c */ /* 0x000fe20000fa4270 */
[----:B------:R-:W-:Y:S02]  /*17b20*/  FMUL R8, R8, UR11 ;  /* 0x0000000b08087c20 */ /* 0x000fe40008400000 */
[----:B------:R-:W-:Y:S01]  /*17b30*/  @P3 STG.E desc[UR20][R4.64+0x1e0], R245 ;  /* 0x0001e0f504003986 */ /* 0x000fe2000c101914 */
[----:B------:R-:W-:Y:S01]  /*17b40*/  ISETP.GT.AND P3, PT, R0, RZ, P1 ;  /* 0x000000ff0000720c */ /* 0x000fe20000f64270 */
[----:B------:R-:W-:Y:S01]  /*17b50*/  USHF.L.U64.HI UR6, UR6, 0x2, UR7 ;  /* 0x0000000206067899 */ /* 0x000fe20008010207 */
[----:B------:R-:W-:Y:S01]  /*17b60*/  FMUL R153, R153, UR11 ;  /* 0x0000000b99997c20 */ /* 0x000fe20008400000 */
[----:B-1----:R-:W-:Y:S01]  /*17b70*/  FMUL R9, R152, UR11 ;  /* 0x0000000b98097c20 */ /* 0x002fe20008400000 */
[----:B------:R-:W-:-:S02]  /*17b80*/  IADD3 R6, P4, R2, UR10, RZ ;  /* 0x0000000a02067c10 */ /* 0x000fc4000ff9e0ff */
[----:B------:R-:W-:Y:S02]  /*17b90*/  F2FP.TF32.F32.PACK_B R8, R8 ;  /* 0x00000008ff08723e */ /* 0x000fe400024050ff */
[----:B--2---:R-:W-:Y:S02]  /*17ba0*/  IADD3.X R7, R3, UR6, RZ, P4, !PT ;  /* 0x0000000603077c10 */ /* 0x004fe4000a7fe4ff */
[----:B------:R-:W-:Y:S02]  /*17bb0*/  F2FP.TF32.F32.PACK_B R153, R153 ;  /* 0x00000099ff99723e */ /* 0x000fe400024050ff */
[----:B------:R-:W-:Y:S02]  /*17bc0*/  ISETP.GT.AND P0, PT, R14, 0x48, PT ;  /* 0x000000480e00780c */ /* 0x000fe40003f04270 */
[----:B------:R-:W-:Y:S01]  /*17bd0*/  F2FP.TF32.F32.PACK_B R9, R9 ;  /* 0x00000009ff09723e */ /* 0x000fe200024050ff */
[----:B------:R1:W-:Y:S01]  /*17be0*/  @P2 STG.E desc[UR20][R4.64+0x1e4], R8 ;  /* 0x0001e40804002986 */ /* 0x0003e2000c101914 */
[----:B------:R-:W-:-:S03]  /*17bf0*/  ISETP.GT.AND P2, PT, R0, RZ, P0 ;  /* 0x000000ff0000720c */ /* 0x000fc60000744270 */
[----:B------:R-:W-:Y:S01]  /*17c00*/  @P5 STG.E desc[UR20][R6.64+0x4], R153 ;  /* 0x0000049906005986 */ /* 0x000fe2000c101914 */
[----:B------:R-:W-:Y:S01]  /*17c10*/  ISETP.GT.AND P5, PT, R0, 0x1, P0 ;  /* 0x000000010000780c */ /* 0x000fe200007a4270 */
[----:B------:R-:W-:Y:S02]  /*17c20*/  FMUL R13, R154, UR11 ;  /* 0x0000000b9a0d7c20 */ /* 0x000fe40008400000 */
[----:B------:R2:W-:Y:S01]  /*17c30*/  @P3 STG.E desc[UR20][R6.64], R9 ;  /* 0x0000000906003986 */ /* 0x0005e2000c101914 */
[----:B------:R-:W-:Y:S01]  /*17c40*/  ISETP.GT.AND P3, PT, R0, 0x9, P1 ;  /* 0x000000090000780c */ /* 0x000fe20000f64270 */
[----:B------:R-:W-:Y:S01]  /*17c50*/  FMUL R155, R155, UR11 ;  /* 0x0000000b9b9b7c20 */ /* 0x000fe20008400000 */
[----:B------:R-:W-:Y:S01]  /*17c60*/  IADD3 R10, P4, R6, UR9, RZ ;  /* 0x00000009060a7c10 */ /* 0x000fe2000ff9e0ff */
[----:B------:R-:W-:Y:S01]  /*17c70*/  FMUL R157, R157, UR11 ;  /* 0x0000000b9d9d7c20 */ /* 0x000fe20008400000 */
[----:B------:R-:W-:Y:S02]  /*17c80*/  F2FP.TF32.F32.PACK_B R13, R13 ;  /* 0x0000000dff0d723e */ /* 0x000fe400024050ff */
[----:B------:R-:W-:-:S02]  /*17c90*/  IADD3.X R11, R7, UR8, RZ, P4, !PT ;  /* 0x00000008070b7c10 */ /* 0x000fc4000a7fe4ff */
[----:B------:R-:W-:Y:S01]  /*17ca0*/  F2FP.TF32.F32.PACK_B R155, R155 ;  /* 0x0000009bff9b723e */ /* 0x000fe200024050ff */
[----:B-1----:R-:W-:Y:S01]  /*17cb0*/  IMAD.U32 R5, RZ, RZ, UR9 ;  /* 0x00000009ff057e24 */ /* 0x002fe2000f8e00ff */
[----:B------:R-:W-:Y:S01]  /*17cc0*/  F2FP.TF32.F32.PACK_B R157, R157 ;  /* 0x0000009dff9d723e */ /* 0x000fe200024050ff */
[----:B------:R-:W-:Y:S01]  /*17cd0*/  @P2 STG.E desc[UR20][R10.64], R13 ;  /* 0x0000000d0a002986 */ /* 0x000fe2000c101914 */
[----:B------:R-:W-:Y:S01]  /*17ce0*/  ISETP.GT.AND P6, PT, R0, 0x8, P1 ;  /* 0x000000080000780c */ /* 0x000fe20000fc4270 */
[----:B------:R-:W-:Y:S02]  /*17cf0*/  IMAD.U32 R17, RZ, RZ, UR8 ;  /* 0x00000008ff117e24 */ /* 0x000fe4000f8e00ff */
[----:B------:R1:W-:Y:S01]  /*17d00*/  @P5 STG.E desc[UR20][R10.64+0x4], R155 ;  /* 0x0000049b0a005986 */ /* 0x0003e2000c101914 */
[----:B------:R-:W-:Y:S01]  /*17d10*/  FMUL R15, R156, UR11 ;  /* 0x0000000b9c0f7c20 */ /* 0x000fe20008400000 */
[----:B------:R-:W-:Y:S02]  /*17d20*/  ISETP.GT.AND P4, PT, R0, 0x8, P0 ;  /* 0x000000080000780c */ /* 0x000fe40000784270 */
[----:B------:R-:W-:Y:S01]  /*17d30*/  @P3 STG.E desc[UR20][R6.64+0x24], R157 ;  /* 0x0000249d06003986 */ /* 0x000fe2000c101914 */
[----:B------:R-:W-:Y:S01]  /*17d40*/  IADD3 R4, P3, P5, R5, UR10, R2 ;  /* 0x0000000a05047c10 */ /* 0x000fe2000fd7e002 */
[----:B--2---:R-:W-:Y:S01]  /*17d50*/  FMUL R9, R158, UR11 ;  /* 0x0000000b9e097c20 */ /* 0x004fe20008400000 */
[----:B------:R-:W-:-:S02]  /*17d60*/  ISETP.GT.AND P2, PT, R0, 0x9, P0 ;  /* 0x000000090000780c */ /* 0x000fc40000744270 */
[----:B------:R-:W-:Y:S02]  /*17d70*/  IADD3.X R5, R17, UR6, R3, P3, P5 ;  /* 0x0000000611057c10 */ /* 0x000fe40009fea403 */
[----:B------:R-:W-:Y:S01]  /*17d80*/  ISETP.GT.AND P5, PT, R0, 0x10, P1 ;  /* 0x000000100000780c */ /* 0x000fe20000fa4270 */
[----:B------:R-:W-:Y:S01]  /*17d90*/  FMUL R159, R159, UR11 ;  /* 0x0000000b9f9f7c20 */ /* 0x000fe20008400000 */
[----:B------:R-:W-:Y:S01]  /*17da0*/  F2FP.TF32.F32.PACK_B R15, R15 ;  /* 0x0000000fff0f723e */ /* 0x000fe200024050ff */
[----:B-1----:R-:W-:Y:S01]  /*17db0*/  FMUL R11, R160, UR11 ;  /* 0x0000000ba00b7c20 */ /* 0x002fe20008400000 */
[----:B------:R-:W-:Y:S02]  /*17dc0*/  F2FP.TF32.F32.PACK_B R9, R9 ;  /* 0x00000009ff09723e */ /* 0x000fe400024050ff */
[----:B------:R-:W-:Y:S01]  /*17dd0*/  F2FP.TF32.F32.PACK_B R159, R159 ;  /* 0x0000009fff9f723e */ /* 0x000fe200024050ff */
[----:B------:R-:W-:Y:S01]  /*17de0*/  @P6 STG.E desc[UR20][R6.64+0x20], R15 ;  /* 0x0000200f06006986 */ /* 0x000fe2000c101914 */
[----:B------:R-:W-:-:S02]  /*17df0*/  ISETP.GT.AND P6, PT, R0, 0x11, P1 ;  /* 0x000000110000780c */ /* 0x000fc40000fc4270 */
[----:B------:R-:W-:Y:S01]  /*17e00*/  F2FP.TF32.F32.PACK_B R11, R11 ;  /* 0x0000000bff0b723e */ /* 0x000fe200024050ff */
[----:B------:R1:W-:Y:S01]  /*17e10*/  @P4 STG.E desc[UR20][R4.64+0x20], R9 ;  /* 0x0000200904004986 */ /* 0x0003e2000c101914 */
[C---:B------:R-:W-:Y:S01]  /*17e20*/  ISETP.GT.AND P3, PT, R0.reuse, 0x10, P0 ;  /* 0x000000100000780c */ /* 0x040fe20000764270 */
[----:B------:R-:W-:Y:S01]  /*17e30*/  FMUL R161, R161, UR11 ;  /* 0x0000000ba1a17c20 */ /* 0x000fe20008400000 */
[----:B------:R-:W-:Y:S01]  /*17e40*/  ISETP.GT.AND P4, PT, R0, 0x11, P0 ;  /* 0x000000110000780c */ /* 0x000fe20000784270 */
[----:B------:R-:W-:Y:S01]  /*17e50*/  @P2 STG.E desc[UR20][R4.64+0x24], R159 ;  /* 0x0000249f04002986 */ /* 0x000fe2000c101914 */
[----:B------:R-:W-:Y:S01]  /*17e60*/  FMUL R13, R162, UR11 ;  /* 0x0000000ba20d7c20 */ /* 0x000fe20008400000 */
[----:B------:R-:W-:Y:S02]  /*17e70*/  FMUL R163, R163, UR11 ;  /* 0x0000000ba3a37c20 */ /* 0x000fe40008400000 */
[----:B------:R2:W-:Y:S01]  /*17e80*/  @P5 STG.E desc[UR20][R6.64+0x40], R11 ;  /* 0x0000400b06005986 */ /* 0x0005e2000c101914 */
[----:B------:R-:W-:-:S02]  /*17e90*/  ISETP.GT.AND P5, PT, R0, 0x18, P1 ;  /* 0x000000180000780c */ /* 0x000fc40000fa4270 */
[----:B------:R-:W-:Y:S01]  /*17ea0*/  F2FP.TF32.F32.PACK_B R161, R161 ;  /* 0x000000a1ffa1723e */ /* 0x000fe200024050ff */
[----:B-1----:R-:W-:Y:S01]  /*17eb0*/  FMUL R9, R164, UR11 ;  /* 0x0000000ba4097c20 */ /* 0x002fe20008400000 */
[----:B------:R-:W-:Y:S02]  /*17ec0*/  F2FP.TF32.F32.PACK_B R13, R13 ;  /* 0x0000000dff0d723e */ /* 0x000fe400024050ff */
[----:B------:R-:W-:Y:S01]  /*17ed0*/  F2FP.TF32.F32.PACK_B R163, R163 ;  /* 0x000000a3ffa3723e */ /* 0x000fe200024050ff */
[----:B------:R-:W-:Y:S01]  /*17ee0*/  @P6 STG.E desc[UR20][R6.64+0x44], R161 ;  /* 0x000044a106006986 */ /* 0x000fe2000c101914 */
[C---:B------:R-:W-:Y:S02]  /*17ef0*/  ISETP.GT.AND P6, PT, R0.reuse, 0x19, P1 ;  /* 0x000000190000780c */ /* 0x040fe40000fc4270 */
[----:B------:R-:W-:Y:S01]  /*17f00*/  F2FP.TF32.F32.PACK_B R9, R9 ;  /* 0x00000009ff09723e */ /* 0x000fe200024050ff */
[----:B------:R1:W-:Y:S01]  /*17f10*/  @P3 STG.E desc[UR20][R4.64+0x40], R13 ;  /* 0x0000400d04003986 */ /* 0x0003e2000c101914 */
[C---:B------:R-:W-:Y:S01]  /*17f20*/  ISETP.GT.AND P2, PT, R0.reuse, 0x18, P0 ;  /* 0x000000180000780c */ /* 0x040fe20000744270 */
[----:B------:R-:W-:Y:S01]  /*17f30*/  FMUL R165, R165, UR11 ;  /* 0x0000000ba5a57c20 */ /* 0x000fe20008400000 */
[C---:B------:R-:W-:Y:S01]  /*17f40*/  ISETP.GT.AND P3, PT, R0.reuse, 0x19, P0 ;  /* 0x000000190000780c */ /* 0x040fe20000764270 */
[----:B------:R-:W-:Y:S01]  /*17f50*/  @P4 STG.E desc[UR20][R4.64+0x44], R163 ;  /* 0x000044a304004986 */ /* 0x000fe2000c101914 */
[----:B------:R-:W-:Y:S01]  /*17f60*/  ISETP.GT.AND P4, PT, R0, 0x20, P1 ;  /* 0x000000200000780c */ /* 0x000fe20000f84270 */
[----:B--2---:R-:W-:Y:S01]  /*17f70*/  FMUL R11, R166, UR11 ;  /* 0x0000000ba60b7c20 */ /* 0x004fe20008400000 */
[----:B------:R-:W-:Y:S01]  /*17f80*/  FMUL R167, R167, UR11 ;  /* 0x0000000ba7a77c20 */ /* 0x000fe20008400000 */
[----:B------:R2:W-:Y:S01]  /*17f90*/  @P5 STG.E desc[UR20][R6.64+0x60], R9 ;  /* 0x0000600906005986 */ /* 0x0005e2000c101914 */
[----:B------:R-:W-:Y:S01]  /*17fa0*/  ISETP.GT.AND P5, PT, R0, 0x21, P1 ;  /* 0x000000210000780c */ /* 0x000fe20000fa4270 */
[----:B-1----:R-:W-:Y:S01]  /*17fb0*/  FMUL R13, R168, UR11 ;  /* 0x0000000ba80d7c20 */ /* 0x002fe20008400000 */
[----:B------:R-:W-:Y:S01]  /*17fc0*/  F2FP.TF32.F32.PACK_B R165, R165 ;  /* 0x000000a5ffa5723e */ /* 0x000fe200024050ff */
[----:B------:R-:W-:Y:S01]  /*17fd0*/  FMUL R169, R169, UR11 ;  /* 0x0000000ba9a97c20 */ /* 0x000fe20008400000 */
[----:B------:R-:W-:-:S02]  /*17fe0*/  F2FP.TF32.F32.PACK_B R11, R11 ;  /* 0x0000000bff0b723e */ /* 0x000fc400024050ff */
[----:B------:R-:W-:Y:S02]  /*17ff0*/  F2FP.TF32.F32.PACK_B R167, R167 ;  /* 0x000000a7ffa7723e */ /* 0x000fe400024050ff */
[----:B------:R-:W-:Y:S01]  /*18000*/  F2FP.TF32.F32.PACK_B R13, R13 ;  /* 0x0000000dff0d723e */ /* 0x000fe200024050ff */
[----:B------:R-:W-:Y:S01]  /*18010*/  @P6 STG.E desc[UR20][R6.64+0x64], R165 ;  /* 0x000064a506006986 */ /* 0x000fe2000c101914 */
[----:B------:R-:W-:-:S03]  /*18020*/  F2FP.TF32.F32.PACK_B R169, R169 ;  /* 0x000000a9ffa9723e */ /* 0x000fc600024050ff */
[----:B------:R1:W-:Y:S01]  /*18030*/  @P2 STG.E desc[UR20][R4.64+0x60], R11 ;  /* 0x0000600b04002986 */ /* 0x0003e2000c101914 */
[----:B------:R-:W-:-:S03]  /*18040*/  ISETP.GT.AND P2, PT, R0, 0x20, P0 ;  /* 0x000000200000780c */ /* 0x000fc60000744270 */
[----:B------:R-:W-:Y:S01]  /*18050*/  @P3 STG.E desc[UR20][R4.64+0x64], R167 ;  /* 0x000064a704003986 */ /* 0x000fe2000c101914 */
[----:B------:R-:W-:Y:S01]  /*18060*/  ISETP.GT.AND P3, PT, R0, 0x21, P0 ;  /* 0x000000210000780c */ /* 0x000fe20000764270 */
[----:B--2---:R-:W-:Y:S02]  /*18070*/  FMUL R9, R170, UR11 ;  /* 0x0000000baa097c20 */ /* 0x004fe40008400000 */
[----:B------:R2:W-:Y:S01]  /*18080*/  @P4 STG.E desc[UR20][R6.64+0x80], R13 ;  /* 0x0000800d06004986 */ /* 0x0005e2000c101914 */
[----:B------:R-:W-:Y:S01]  /*18090*/  ISETP.GT.AND P4, PT, R0, 0x28, P1 ;  /* 0x000000280000780c */ /* 0x000fe20000f84270 */
[----:B------:R-:W-:Y:S02]  /*180a0*/  FMUL R171, R171, UR11 ;  /* 0x0000000babab7c20 */ /* 0x000fe40008400000 */
[----:B------:R-:W-:Y:S01]  /*180b0*/  @P5 STG.E desc[UR20][R6.64+0x84], R169 ;  /* 0x000084a906005986 */ /* 0x000fe2000c101914 */
[----:B-1----:R-:W-:Y:S01]  /*180c0*/  FMUL R11, R172, UR11 ;  /* 0x0000000bac0b7c20 */ /* 0x002fe20008400000 */
        /* <DEDUP_REMOVED lines=8> */
[----:B------:R-:W-:Y:S01]  /*18150*/  @P3 STG.E desc[UR20][R4.64+0x84], R171 ;  /* 0x000084ab04003986 */ /* 0x000fe2000c101914 */
[----:B------:R-:W-:Y:S01]  /*18160*/  ISETP.GT.AND P3, PT, R0, 0x29, P0 ;  /* 0x000000290000780c */ /* 0x000fe20000764270 */
[----:B--2---:R-:W-:Y:S02]  /*18170*/  FMUL R13, R174, UR11 ;  /* 0x0000000bae0d7c20 */ /* 0x004fe40008400000 */
[----:B------:R2:W-:Y:S01]  /*18180*/  @P4 STG.E desc[UR20][R6.64+0xa0], R11 ;  /* 0x0000a00b06004986 */ /* 0x0005e2000c101914 */
[----:B------:R-:W-:Y:S01]  /*18190*/  ISETP.GT.AND P4, PT, R0, 0x30, P1 ;  /* 0x000000300000780c */ /* 0x000fe20000f84270 */
[----:B------:R-:W-:-:S02]  /*181a0*/  FMUL R175, R175, UR11 ;  /* 0x0000000bafaf7c20 */ /* 0x000fc40008400000 */
[----:B------:R-:W-:Y:S01]  /*181b0*/  @P5 STG.E desc[UR20][R6.64+0xa4], R173 ;  /* 0x0000a4ad06005986 */ /* 0x000fe2000c101914 */
[----:B-1----:R-:W-:Y:S01]  /*181c0*/  FMUL R9, R176, UR11 ;  /* 0x0000000bb0097c20 */ /* 0x002fe20008400000 */
[----:B------:R-:W-:Y:S01]  /*181d0*/  ISETP.GT.AND P5, PT, R0, 0x31, P1 ;  /* 0x000000310000780c */ /* 0x000fe20000fa4270 */
[----:B------:R-:W-:Y:S01]  /*181e0*/  FMUL R177, R177, UR11 ;  /* 0x0000000bb1b17c20 */ /* 0x000fe20008400000 */
[----:B------:R-:W-:Y:S02]  /*181f0*/  F2FP.TF32.F32.PACK_B R13, R13 ;  /* 0x0000000dff0d723e */ /* 0x000fe400024050ff */
[----:B------:R-:W-:Y:S02]  /*18200*/  F2FP.TF32.F32.PACK_B R175, R175 ;  /* 0x000000afffaf723e */ /* 0x000fe400024050ff */
[----:B------:R-:W-:Y:S01]  /*18210*/  F2FP.TF32.F32.PACK_B R9, R9 ;  /* 0x00000009ff09723e */ /* 0x000fe200024050ff */
[----:B------:R1:W-:Y:S01]  /*18220*/  @P2 STG.E desc[UR20][R4.64+0xa0], R13 ;  /* 0x0000a00d04002986 */ /* 0x0003e2000c101914 */
[----:B------:R-:W-:-:S02]  /*18230*/  F2FP.TF32.F32.PACK_B R177, R177 ;  /* 0x000000b1ffb1723e */ /* 0x000fc400024050ff */
[C---:B------:R-:W-:Y:S01]  /*18240*/  ISETP.GT.AND P2, PT, R0.reuse, 0x30, P0 ;  /* 0x000000300000780c */ /* 0x040fe20000744270 */
        /* <DEDUP_REMOVED lines=24> */
[C---:B------:R-:W-:Y:S02]  /*183d0*/  ISETP.GT.AND P5, PT, R0.reuse, 0x41, P1 ;  /* 0x000000410000780c */ /* 0x040fe40000fa4270 */
[----:B------:R-:W-:Y:S01]  /*183e0*/  ISETP.GT.AND P6, PT, R0, 0x40, P0 ;  /* 0x000000400000780c */ /* 0x000fe200007c4270 */
[----:B------:R-:W-:Y:S01]  /*183f0*/  FMUL R185, R185, UR11 ;  /* 0x0000000bb9b97c20 */ /* 0x000fe20008400000 */
[----:B------:R-:W-:Y:S02]  /*18400*/  F2FP.TF32.F32.PACK_B R9, R9 ;  /* 0x00000009ff09723e */ /* 0x000fe400024050ff */
[----:B------:R-:W-:Y:S01]  /*18410*/  F2FP.TF32.F32.PACK_B R183, R183 ;  /* 0x000000b7ffb7723e */ /* 0x000fe200024050ff */
[----:B--2---:R-:W-:Y:S01]  /*18420*/  FMUL R13, R186, UR11 ;  /* 0x0000000bba0d7c20 */ /* 0x004fe20008400000 */
[----:B------:R-:W-:Y:S01]  /*18430*/  F2FP.TF32.F32.PACK_B R11, R11 ;  /* 0x0000000bff0b723e */ /* 0x000fe200024050ff */
[----:B------:R1:W-:Y:S01]  /*18440*/  @P2 STG.E desc[UR20][R4.64+0xe0], R9 ;  /* 0x0000e00904002986 */ /* 0x0003e2000c101914 */
[----:B------:R-:W-:-:S02]  /*18450*/  F2FP.TF32.F32.PACK_B R185, R185 ;  /* 0x000000b9ffb9723e */ /* 0x000fc400024050ff */
[----:B------:R-:W-:Y:S01]  /*18460*/  F2FP.TF32.F32.PACK_B R13, R13 ;  /* 0x0000000dff0d723e */ /* 0x000fe200024050ff */
[----:B------:R-:W-:Y:S01]  /*18470*/  @P3 STG.E desc[UR20][R4.64+0xe4], R183 ;  /* 0x0000e4b704003986 */ /* 0x000fe2000c101914 */
[----:B------:R-:W-:-:S03]  /*18480*/  ISETP.GT.AND P3, PT, R0, 0x41, P0 ;  /* 0x000000410000780c */ /* 0x000fc60000764270 */
[----:B------:R2:W-:Y:S01]  /*18490*/  @P4 STG.E desc[UR20][R6.64+0x100], R11 ;  /* 0x0001000b06004986 */ /* 0x0005e2000c101914 */
[----:B------:R-:W-:Y:S01]  /*184a0*/  ISETP.GT.AND P4, PT, R0, 0x48, P1 ;  /* 0x000000480000780c */ /* 0x000fe20000f84270 */
[----:B------:R-:W-:Y:S02]  /*184b0*/  FMUL R187, R187, UR11 ;  /* 0x0000000bbbbb7c20 */ /* 0x000fe40008400000 */
[----:B------:R-:W-:Y:S01]  /*184c0*/  @P5 STG.E desc[UR20][R6.64+0x104], R185 ;  /* 0x000104b906005986 */ /* 0x000fe2000c101914 */
[----:B-1----:R-:W-:-:S03]  /*184d0*/  FMUL R9, R188, UR11 ;  /* 0x0000000bbc097c20 */ /* 0x002fc60008400000 */
[----:B------:R1:W-:Y:S01]  /*184e0*/  @P6 STG.E desc[UR20][R4.64+0x100], R13 ;  /* 0x0001000d04006986 */ /* 0x0003e2000c101914 */
[C---:B------:R-:W-:Y:S01]  /*184f0*/  ISETP.GT.AND P6, PT, R0.reuse, 0x49, P1 ;  /* 0x000000490000780c */ /* 0x040fe20000fc4270 */
[----:B------:R-:W-:Y:S01]  /*18500*/  FMUL R189, R189, UR11 ;  /* 0x0000000bbdbd7c20 */ /* 0x000fe20008400000 */
[----:B------:R-:W-:Y:S02]  /*18510*/  F2FP.TF32.F32.PACK_B R187, R187 ;  /* 0x000000bbffbb723e */ /* 0x000fe400024050ff */
[----:B------:R-:W-:Y:S02]  /*18520*/  F2FP.TF32.F32.PACK_B R9, R9 ;  /* 0x00000009ff09723e */ /* 0x000fe400024050ff */
[----:B------:R-:W-:Y:S01]  /*18530*/  ISETP.GT.AND P2, PT, R0, 0x48, P0 ;  /* 0x000000480000780c */ /* 0x000fe20000744270 */
[----:B------:R-:W-:Y:S01]  /*18540*/  @P3 STG.E desc[UR20][R4.64+0x104], R187 ;  /* 0x000104bb04003986 */ /* 0x000fe2000c101914 */
[----:B------:R-:W-:Y:S01]  /*18550*/  F2FP.TF32.F32.PACK_B R189, R189 ;  /* 0x000000bdffbd723e */ /* 0x000fe200024050ff */
[----:B------:R-:W-:Y:S01]  /*18560*/  FMUL R15, R190, UR11 ;  /* 0x0000000bbe0f7c20 */ /* 0x000fe20008400000 */
[C---:B------:R-:W-:Y:S01]  /*18570*/  ISETP.GT.AND P5, PT, R0.reuse, 0x49, P0 ;  /* 0x000000490000780c */ /* 0x040fe200007a4270 */
[----:B------:R3:W-:Y:S01]  /*18580*/  @P4 STG.E desc[UR20][R6.64+0x120], R9 ;  /* 0x0001200906004986 */ /* 0x0007e2000c101914 */
[----:B------:R-:W-:Y:S01]  /*18590*/  ISETP.GT.AND P4, PT, R0, 0x50, P1 ;  /* 0x000000500000780c */ /* 0x000fe20000f84270 */
[----:B------:R-:W-:Y:S01]  /*185a0*/  FMUL R191, R191, UR11 ;  /* 0x0000000bbfbf7c20 */ /* 0x000fe20008400000 */
[----:B------:R-:W-:Y:S01]  /*185b0*/  FMUL R17, R192, UR11 ;  /* 0x0000000bc0117c20 */ /* 0x000fe20008400000 */
[----:B------:R-:W-:Y:S01]  /*185c0*/  @P6 STG.E desc[UR20][R6.64+0x124], R189 ;  /* 0x000124bd06006986 */ /* 0x000fe2000c101914 */
[----:B------:R-:W-:-:S02]  /*185d0*/  ISETP.GT.AND P3, PT, R0, 0x51, P1 ;  /* 0x000000510000780c */ /* 0x000fc40000f64270 */
[----:B------:R-:W-:Y:S02]  /*185e0*/  F2FP.TF32.F32.PACK_B R15, R15 ;  /* 0x0000000fff0f723e */ /* 0x000fe400024050ff */
[----:B------:R-:W-:Y:S01]  /*185f0*/  ISETP.GT.AND P6, PT, R0, 0x50, P0 ;  /* 0x000000500000780c */ /* 0x000fe200007c4270 */
[----:B------:R-:W-:Y:S01]  /*18600*/  FMUL R193, R193, UR11 ;  /* 0x0000000bc1c17c20 */ /* 0x000fe20008400000 */
[----:B------:R-:W-:Y:S01]  /*18610*/  F2FP.TF32.F32.PACK_B R191, R191 ;  /* 0x000000bfffbf723e */ /* 0x000fe200024050ff */
[----:B--2---:R-:W-:Y:S01]  /*18620*/  FMUL R11, R194, UR11 ;  /* 0x0000000bc20b7c20 */ /* 0x004fe20008400000 */
[----:B------:R-:W-:Y:S01]  /*18630*/  F2FP.TF32.F32.PACK_B R17, R17 ;  /* 0x00000011ff11723e */ /* 0x000fe200024050ff */
[----:B------:R-:W-:Y:S01]  /*18640*/  @P2 STG.E desc[UR20][R4.64+0x120], R15 ;  /* 0x0001200f04002986 */ /* 0x000fe2000c101914 */
[----:B------:R-:W-:Y:S02]  /*18650*/  ISETP.GT.AND P2, PT, R0, 0x51, P0 ;  /* 0x000000510000780c */ /* 0x000fe40000744270 */
[----:B------:R-:W-:Y:S01]  /*18660*/  F2FP.TF32.F32.PACK_B R193, R193 ;  /* 0x000000c1ffc1723e */ /* 0x000fe200024050ff */
[----:B------:R-:W-:Y:S01]  /*18670*/  @P5 STG.E desc[UR20][R4.64+0x124], R191 ;  /* 0x000124bf04005986 */ /* 0x000fe2000c101914 */
[----:B------:R-:W-:Y:S01]  /*18680*/  F2FP.TF32.F32.PACK_B R11, R11 ;  /* 0x0000000bff0b723e */ /* 0x000fe200024050ff */
[----:B------:R-:W-:-:S02]  /*18690*/  FMUL R195, R195, UR11 ;  /* 0x0000000bc3c37c20 */ /* 0x000fc40008400000 */
[----:B------:R-:W-:Y:S01]  /*186a0*/  @P4 STG.E desc[UR20][R6.64+0x140], R17 ;  /* 0x0001401106004986 */ /* 0x000fe2000c101914 */
[C---:B------:R-:W-:Y:S02]  /*186b0*/  ISETP.GT.AND P4, PT, R0.reuse, 0x59, P1 ;  /* 0x000000590000780c */ /* 0x040fe40000f84270 */
[----:B------:R-:W-:Y:S01]  /*186c0*/  ISETP.GT.AND P5, PT, R0, 0x58, P1 ;  /* 0x000000580000780c */ /* 0x000fe20000fa4270 */
[----:B------:R-:W-:Y:S01]  /*186d0*/  FMUL R197, R197, UR11 ;  /* 0x0000000bc5c57c20 */ /* 0x000fe20008400000 */
[----:B------:R-:W-:Y:S01]  /*186e0*/  @P3 STG.E desc[UR20][R6.64+0x144], R193 ;  /* 0x000144c106003986 */ /* 0x000fe2000c101914 */
[----:B------:R-:W-:Y:S01]  /*186f0*/  FMUL R19, R196, UR11 ;  /* 0x0000000bc4137c20 */ /* 0x000fe20008400000 */
[----:B------:R-:W-:Y:S02]  /*18700*/  ISETP.GT.AND P3, PT, R0, 0x58, P0 ;  /* 0x000000580000780c */ /* 0x000fe40000764270 */
[----:B------:R-:W-:Y:S01]  /*18710*/  @P6 STG.E desc[UR20][R4.64+0x140], R11 ;  /* 0x0001400b04006986 */ /* 0x000fe2000c101914 */
[----:B------:R-:W-:-:S02]  /*18720*/  F2FP.TF32.F32.PACK_B R195, R195 ;  /* 0x000000c3ffc3723e */ /* 0x000fc400024050ff */
[----:B------:R-:W-:Y:S01]  /*18730*/  ISETP.GT.AND P6, PT, R0, 0x59, P0 ;  /* 0x000000590000780c */ /* 0x000fe200007c4270 */
[----:B------:R-:W-:Y:S01]  /*18740*/  FMUL R21, R198, UR11 ;  /* 0x0000000bc6157c20 */ /* 0x000fe20008400000 */
[----:B------:R-:W-:Y:S01]  /*18750*/  FMUL R199, R199, UR11 ;  /* 0x0000000bc7c77c20 */ /* 0x000fe20008400000 */
[----:B------:R-:W-:Y:S01]  /*18760*/  F2FP.TF32.F32.PACK_B R197, R197 ;  /* 0x000000c5ffc5723e */ /* 0x000fe200024050ff */
[----:B------:R-:W-:Y:S01]  /*18770*/  @P2 STG.E desc[UR20][R4.64+0x144], R195 ;  /* 0x000144c304002986 */ /* 0x000fe2000c101914 */
[----:B------:R-:W-:Y:S02]  /*18780*/  F2FP.TF32.F32.PACK_B R19, R19 ;  /* 0x00000013ff13723e */ /* 0x000fe400024050ff */
[----:B------:R-:W-:Y:S01]  /*18790*/  ISETP.GT.AND P2, PT, R0, 0x60, P1 ;  /* 0x000000600000780c */ /* 0x000fe20000f44270 */
[----:B------:R-:W-:Y:S01]  /*187a0*/  @P4 STG.E desc[UR20][R6.64+0x164], R197 ;  /* 0x000164c506004986 */ /* 0x000fe2000c101914 */
[----:B------:R-:W-:Y:S01]  /*187b0*/  F2FP.TF32.F32.PACK_B R21, R21 ;  /* 0x00000015ff15723e */ /* 0x000fe200024050ff */
[----:B-1----:R-:W-:Y:S01]  /*187c0*/  FMUL R13, R200, UR11 ;  /* 0x0000000bc80d7c20 */ /* 0x002fe20008400000 */
[----:B------:R-:W-:Y:S01]  /*187d0*/  F2FP.TF32.F32.PACK_B R199, R199 ;  /* 0x000000c7ffc7723e */ /* 0x000fe200024050ff */
[----:B------:R-:W-:Y:S01]  /*187e0*/  @P5 STG.E desc[UR20][R6.64+0x160], R19 ;  /* 0x0001601306005986 */ /* 0x000fe2000c101914 */
[----:B------:R-:W-:-:S02]  /*187f0*/  ISETP.GT.AND P4, PT, R0, 0x61, P1 ;  /* 0x000000610000780c */ /* 0x000fc40000f84270 */
[----:B------:R-:W-:Y:S01]  /*18800*/  ISETP.GT.AND P5, PT, R0, 0x60, P0 ;  /* 0x000000600000780c */ /* 0x000fe200007a4270 */
[----:B------:R-:W-:Y:S01]  /*18810*/  FMUL R201, R201, UR11 ;  /* 0x0000000bc9c97c20 */ /* 0x000fe20008400000 */
[----:B------:R-:W-:Y:S01]  /*18820*/  @P3 STG.E desc[UR20][R4.64+0x160], R21 ;  /* 0x0001601504003986 */ /* 0x000fe2000c101914 */
[----:B------:R-:W-:Y:S01]  /*18830*/  FMUL R23, R202, UR11 ;  /* 0x0000000bca177c20 */ /* 0x000fe20008400000 */
[----:B------:R-:W-:Y:S02]  /*18840*/  F2FP.TF32.F32.PACK_B R13, R13 ;  /* 0x0000000dff0d723e */ /* 0x000fe400024050ff */
[----:B------:R-:W-:Y:S01]  /*18850*/  @P6 STG.E desc[UR20][R4.64+0x164], R199 ;  /* 0x000164c704006986 */ /* 0x000fe2000c101914 */
[----:B------:R-:W-:Y:S01]  /*18860*/  ISETP.GT.AND P6, PT, R0, 0x61, P0 ;  /* 0x000000610000780c */ /* 0x000fe200007c4270 */
[----:B------:R-:W-:Y:S01]  /*18870*/  FMUL R203, R203, UR11 ;  /* 0x0000000bcbcb7c20 */ /* 0x000fe20008400000 */
[----:B------:R-:W-:Y:S01]  /*18880*/  F2FP.TF32.F32.PACK_B R201, R201 ;  /* 0x000000c9ffc9723e */ /* 0x000fe200024050ff */
[----:B------:R1:W-:Y:S01]  /*18890*/  @P2 STG.E desc[UR20][R6.64+0x180], R13 ;  /* 0x0001800d06002986 */ /* 0x0003e2000c101914 */
[----:B------:R-:W-:-:S02]  /*188a0*/  F2FP.TF32.F32.PACK_B R23, R23 ;  /* 0x00000017ff17723e */ /* 0x000fc400024050ff */
[C---:B------:R-:W-:Y:S01]  /*188b0*/  ISETP.GT.AND P2, PT, R0.reuse, 0x68, P1 ;  /* 0x000000680000780c */ /* 0x040fe20000f44270 */
[----:B------:R-:W-:Y:S01]  /*188c0*/  @P4 STG.E desc[UR20][R6.64+0x184], R201 ;  /* 0x000184c906004986 */ /* 0x000fe2000c101914 */
[----:B------:R-:W-:Y:S01]  /*188d0*/  ISETP.GT.AND P3, PT, R0, 0x69, P1 ;  /* 0x000000690000780c */ /* 0x000fe20000f64270 */
[----:B------:R-:W-:Y:S01]  /*188e0*/  FMUL R153, R204, UR11 ;  /* 0x0000000bcc997c20 */ /* 0x000fe20008400000 */
[----:B------:R-:W-:Y:S01]  /*188f0*/  F2FP.TF32.F32.PACK_B R203, R203 ;  /* 0x000000cbffcb723e */ /* 0x000fe200024050ff */
[----:B------:R-:W-:Y:S01]  /*18900*/  @P5 STG.E desc[UR20][R4.64+0x180], R23 ;  /* 0x0001801704005986 */ /* 0x000fe2000c101914 */
[C---:B------:R-:W-:Y:S01]  /*18910*/  ISETP.GT.AND P4, PT, R0.reuse, 0x68, P0 ;  /* 0x000000680000780c */ /* 0x040fe20000784270 */
[----:B------:R-:W-:Y:S01]  /*18920*/  FMUL R205, R205, UR11 ;  /* 0x0000000bcdcd7c20 */ /* 0x000fe20008400000 */
[----:B------:R-:W-:Y:S01]  /*18930*/  ISETP.GT.AND P5, PT, R0, 0x69, P0 ;  /* 0x000000690000780c */ /* 0x000fe200007a4270 */
[----:B------:R-:W-:Y:S01]  /*18940*/  FMUL R155, R206, UR11 ;  /* 0x0000000bce9b7c20 */ /* 0x000fe20008400000 */
[----:B------:R-:W-:Y:S01]  /*18950*/  FMUL R207, R207, UR11 ;  /* 0x0000000bcfcf7c20 */ /* 0x000fe20008400000 */
[----:B------:R-:W-:Y:S01]  /*18960*/  @P6 STG.E desc[UR20][R4.64+0x184], R203 ;  /* 0x000184cb04006986 */ /* 0x000fe2000c101914 */
[----:B------:R-:W-:-:S02]  /*18970*/  F2FP.TF32.F32.PACK_B R153, R153 ;  /* 0x00000099ff99723e */ /* 0x000fc400024050ff */
[----:B------:R-:W-:Y:S02]  /*18980*/  ISETP.GT.AND P6, PT, R0, 0x70, P1 ;  /* 0x000000700000780c */ /* 0x000fe40000fc4270 */
[----:B------:R-:W-:Y:S01]  /*18990*/  F2FP.TF32.F32.PACK_B R205, R205 ;  /* 0x000000cdffcd723e */ /* 0x000fe200024050ff */
[----:B------:R-:W-:Y:S01]  /*189a0*/  FMUL R157, R208, UR11 ;  /* 0x0000000bd09d7c20 */ /* 0x000fe20008400000 */
[----:B------:R-:W-:Y:S01]  /*189b0*/  F2FP.TF32.F32.PACK_B R155, R155 ;  /* 0x0000009bff9b723e */ /* 0x000fe200024050ff */
[----:B------:R-:W-:Y:S01]  /*189c0*/  @P2 STG.E desc[UR20][R6.64+0x1a0], R153 ;  /* 0x0001a09906002986 */ /* 0x000fe2000c101914 */
[----:B------:R-:W-:Y:S02]  /*189d0*/  F2FP.TF32.F32.PACK_B R207, R207 ;  /* 0x000000cfffcf723e */ /* 0x000fe400024050ff */
[C---:B------:R-:W-:Y:S01]  /*189e0*/  ISETP.GT.AND P2, PT, R0.reuse, 0x71, P1 ;  /* 0x000000710000780c */ /* 0x040fe20000f44270 */
[----:B------:R-:W-:Y:S01]  /*189f0*/  @P3 STG.E desc[UR20][R6.64+0x1a4], R205 ;  /* 0x0001a4cd06003986 */ /* 0x000fe2000c101914 */
[----:B------:R-:W-:Y:S01]  /*18a00*/  ISETP.GT.AND P3, PT, R0, 0x70, P0 ;  /* 0x000000700000780c */ /* 0x000fe20000764270 */
[----:B------:R-:W-:Y:S01]  /*18a10*/  FMUL R209, R209, UR11 ;  /* 0x0000000bd1d17c20 */ /* 0x000fe20008400000 */
[----:B------:R-:W-:Y:S01]  /*18a20*/  F2FP.TF32.F32.PACK_B R157, R157 ;  /* 0x0000009dff9d723e */ /* 0x000fe200024050ff */
[----:B------:R-:W-:Y:S01]  /*18a30*/  @P4 STG.E desc[UR20][R4.64+0x1a0], R155 ;  /* 0x0001a09b04004986 */ /* 0x000fe2000c101914 */
[----:B------:R-:W-:Y:S01]  /*18a40*/  FMUL R159, R210, UR11 ;  /* 0x0000000bd29f7c20 */ /* 0x000fe20008400000 */
[----:B------:R-:W-:-:S02]  /*18a50*/  ISETP.GT.AND P4, PT, R0, 0x71, P0 ;  /* 0x000000710000780c */ /* 0x000fc40000784270 */
[----:B------:R-:W-:Y:S01]  /*18a60*/  @P5 STG.E desc[UR20][R4.64+0x1a4], R207 ;  /* 0x0001a4cf04005986 */ /* 0x000fe2000c101914 */
[C---:B------:R-:W-:Y:S02]  /*18a70*/  ISETP.GT.AND P5, PT, R0.reuse, 0x78, P1 ;  /* 0x000000780000780c */ /* 0x040fe40000fa4270 */
[C---:B------:R-:W-:Y:S01]  /*18a80*/  ISETP.GT.AND P1, PT, R0.reuse, 0x79, P1 ;  /* 0x000000790000780c */ /* 0x040fe20000f24270 */
[----:B------:R-:W-:Y:S01]  /*18a90*/  FMUL R211, R211, UR11 ;  /* 0x0000000bd3d37c20 */ /* 0x000fe20008400000 */
[----:B------:R-:W-:Y:S01]  /*18aa0*/  @P6 STG.E desc[UR20][R6.64+0x1c0], R157 ;  /* 0x0001c09d06006986 */ /* 0x000fe2000c101914 */
[----:B------:R-:W-:Y:S01]  /*18ab0*/  FMUL R213, R213, UR11 ;  /* 0x0000000bd5d57c20 */ /* 0x000fe20008400000 */
[----:B------:R-:W-:Y:S02]  /*18ac0*/  F2FP.TF32.F32.PACK_B R209, R209 ;  /* 0x000000d1ffd1723e */ /* 0x000fe400024050ff */
[----:B------:R-:W-:Y:S01]  /*18ad0*/  ISETP.GT.AND P6, PT, R0, 0x78, P0 ;  /* 0x000000780000780c */ /* 0x000fe200007c4270 */
[----:B------:R-:W-:Y:S01]  /*18ae0*/  FMUL R161, R212, UR11 ;  /* 0x0000000bd4a17c20 */ /* 0x000fe20008400000 */
[----:B------:R-:W-:Y:S01]  /*18af0*/  F2FP.TF32.F32.PACK_B R159, R159 ;  /* 0x0000009fff9f723e */ /* 0x000fe200024050ff */
[----:B------:R-:W-:Y:S01]  /*18b00*/  FMUL R163, R214, UR11 ;  /* 0x0000000bd6a37c20 */ /* 0x000fe20008400000 */
[----:B------:R-:W-:Y:S01]  /*18b10*/  USHF.L.U32 UR7, UR14, 0x9, URZ ;  /* 0x000000090e077899 */ /* 0x000fe2000800063f */
[----:B------:R-:W-:Y:S01]  /*18b20*/  F2FP.TF32.F32.PACK_B R211, R211 ;  /* 0x000000d3ffd3723e */ /* 0x000fe200024050ff */
[----:B------:R-:W-:Y:S01]  /*18b30*/  @P2 STG.E desc[UR20][R6.64+0x1c4], R209 ;  /* 0x0001c4d106002986 */ /* 0x000fe2000c101914 */
[----:B------:R-:W-:Y:S01]  /*18b40*/  F2FP.TF32.F32.PACK_B R213, R213 ;  /* 0x000000d5ffd5723e */ /* 0x000fe200024050ff */
[----:B------:R-:W-:Y:S01]  /*18b50*/  USHF.L.U64.HI UR6, UR14, 0x9, UR15 ;  /* 0x000000090e067899 */ /* 0x000fe2000801020f */
[----:B------:R-:W-:Y:S01]  /*18b60*/  F2FP.TF32.F32.PACK_B R161, R161 ;  /* 0x000000a1ffa1723e */ /* 0x000fe200024050ff */
[----:B------:R-:W-:Y:S01]  /*18b70*/  @P3 STG.E desc[UR20][R4.64+0x1c0], R159 ;  /* 0x0001c09f04003986 */ /* 0x000fe2000c101914 */
[----:B------:R-:W-:Y:S01]  /*18b80*/  ISETP.GT.AND P3, PT, R14, 0x80, PT ;  /* 0x000000800e00780c */ /* 0x000fe20003f64270 */
[----:B---3--:R-:W-:Y:S01]  /*18b90*/  IMAD.U32 R9, RZ, RZ, UR7 ;  /* 0x00000007ff097e24 */ /* 0x008fe2000f8e00ff */
[----:B------:R-:W-:Y:S01]  /*18ba0*/  F2FP.TF32.F32.PACK_B R163, R163 ;  /* 0x000000a3ffa3723e */ /* 0x000fe200024050ff */
[----:B------:R-:W-:Y:S01]  /*18bb0*/  @P4 STG.E desc[UR20][R4.64+0x1c4], R211 ;  /* 0x0001c4d304004986 */ /* 0x000fe2000c101914 */
[----:B------:R-:W-:-:S03]  /*18bc0*/  ISETP.GT.AND P0, PT, R0, 0x79, P0 ;  /* 0x000000790000780c */ /* 0x000fc60000704270 */
[----:B------:R-:W-:Y:S01]  /*18bd0*/  @P1 STG.E desc[UR20][R6.64+0x1e4], R213 ;  /* 0x0001e4d506001986 */ /* 0x000fe2000c101914 */
[----:B------:R-:W-:Y:S01]  /*18be0*/  ISETP.GT.AND P1, PT, R0, RZ, P3 ;  /* 0x000000ff0000720c */ /* 0x000fe20001f24270 */
[----:B------:R-:W-:Y:S02]  /*18bf0*/  FMUL R215, R215, UR11 ;  /* 0x0000000bd7d77c20 */ /* 0x000fe40008400000 */
[----:B------:R2:W-:Y:S01]  /*18c00*/  @P5 STG.E desc[UR20][R6.64+0x1e0], R161 ;  /* 0x0001e0a106005986 */ /* 0x0005e2000c101914 */
[----:B-1----:R-:W-:Y:S01]  /*18c10*/  FMUL R13, R88, UR11 ;  /* 0x0000000b580d7c20 */ /* 0x002fe20008400000 */
[----:B------:R-:W-:Y:S02]  /*18c20*/  ISETP.GT.AND P4, PT, R0, 0x1, P3 ;  /* 0x000000010000780c */ /* 0x000fe40001f84270 */
[----:B------:R-:W-:Y:S01]  /*18c30*/  @P6 STG.E desc[UR20][R4.64+0x1e0], R163 ;  /* 0x0001e0a304006986 */ /* 0x000fe2000c101914 */
[C---:B------:R-:W-:Y:S01]  /*18c40*/  IADD3 R8, P2, P6, R2.reuse, UR9, R9 ;  /* 0x0000000902087c10 */ /* 0x040fe2000fe5e009 */
[----:B------:R-:W-:Y:S01]  /*18c50*/  FMUL R89, R89, UR11 ;  /* 0x0000000b59597c20 */ /* 0x000fe20008400000 */
[----:B------:R-:W-:Y:S01]  /*18c60*/  F2FP.TF32.F32.PACK_B R215, R215 ;  /* 0x000000d7ffd7723e */ /* 0x000fe200024050ff */
[----:B--2---:R-:W-:Y:S01]  /*18c70*/  IMAD.U32 R7, RZ, RZ, UR6 ;  /* 0x00000006ff077e24 */ /* 0x004fe2000f8e00ff */
[----:B------:R-:W-:-:S02]  /*18c80*/  IADD3 R6, P5, R2, UR7, RZ ;  /* 0x0000000702067c10 */ /* 0x000fc4000ffbe0ff */
[----:B------:R-:W-:Y:S02]  /*18c90*/  F2FP.TF32.F32.PACK_B R13, R13 ;  /* 0x0000000dff0d723e */ /* 0x000fe400024050ff */
[C---:B------:R-:W-:Y:S02]  /*18ca0*/  IADD3.X R9, R3.reuse, UR8, R7, P2, P6 ;  /* 0x0000000803097c10 */ /* 0x040fe400097ec407 */
[----:B------:R-:W-:Y:S02]  /*18cb0*/  IADD3.X R7, R3, UR6, RZ, P5, !PT ;  /* 0x0000000603077c10 */ /* 0x000fe4000affe4ff */
[----:B------:R-:W-:Y:S01]  /*18cc0*/  ISETP.GT.AND P2, PT, R14, 0x88, PT ;  /* 0x000000880e00780c */ /* 0x000fe20003f44270 */
[----:B------:R1:W-:Y:S01]  /*18cd0*/  @P0 STG.E desc[UR20][R4.64+0x1e4], R215 ;  /* 0x0001e4d704000986 */ /* 0x0003e2000c101914 */
[----:B------:R-:W-:Y:S02]  /*18ce0*/  F2FP.TF32.F32.PACK_B R89, R89 ;  /* 0x00000059ff59723e */ /* 0x000fe400024050ff */
[C---:B------:R-:W-:Y:S01]  /*18cf0*/  ISETP.GT.AND P0, PT, R0.reuse, RZ, P2 ;  /* 0x000000ff0000720c */ /* 0x040fe20001704270 */
[----:B------:R2:W-:Y:S01]  /*18d00*/  @P1 STG.E desc[UR20][R6.64], R13 ;  /* 0x0000000d06001986 */ /* 0x0005e2000c101914 */
[----:B------:R-:W-:Y:S01]  /*18d10*/  ISETP.GT.AND P1, PT, R0, 0x1, P2 ;  /* 0x000000010000780c */ /* 0x000fe20001724270 */
[----:B------:R-:W-:Y:S01]  /*18d20*/  FMUL R15, R90, UR11 ;  /* 0x0000000b5a0f7c20 */ /* 0x000fe20008400000 */
[----:B------:R-:W-:Y:S01]  /*18d30*/  FMUL R91, R91, UR11 ;  /* 0x0000000b5b5b7c20 */ /* 0x000fe20008400000 */
[----:B------:R-:W-:Y:S01]  /*18d40*/  @P4 STG.E desc[UR20][R6.64+0x4], R89 ;  /* 0x0000045906004986 */ /* 0x000fe2000c101914 */
[----:B------:R-:W-:-:S02]  /*18d50*/  IADD3 R10, P4, R6, UR9, RZ ;  /* 0x00000009060a7c10 */ /* 0x000fc4000ff9e0ff */
[----:B------:R-:W-:Y:S02]  /*18d60*/  F2FP.TF32.F32.PACK_B R15, R15 ;  /* 0x0000000fff0f723e */ /* 0x000fe400024050ff */
[----:B------:R-:W-:Y:S02]  /*18d70*/  IADD3.X R11, R7, UR8, RZ, P4, !PT ;  /* 0x00000008070b7c10 */ /* 0x000fe4000a7fe4ff */
[----:B------:R-:W-:Y:S02]  /*18d80*/  F2FP.TF32.F32.PACK_B R91, R91 ;  /* 0x0000005bff5b723e */ /* 0x000fe400024050ff */
[C---:B------:R-:W-:Y:S01]  /*18d90*/  ISETP.GT.AND P4, PT, R0.reuse, 0x8, P3 ;  /* 0x000000080000780c */ /* 0x040fe20001f84270 */
[----:B------:R-:W-:Y:S01]  /*18da0*/  @P0 STG.E desc[UR20][R10.64], R15 ;  /* 0x0000000f0a000986 */ /* 0x000fe2000c101914 */
[C---:B------:R-:W-:Y:S02]  /*18db0*/  ISETP.GT.AND P5, PT, R0.reuse, 0x9, P3 ;  /* 0x000000090000780c */ /* 0x040fe40001fa4270 */
[C---:B------:R-:W-:Y:S01]  /*18dc0*/  ISETP.GT.AND P0, PT, R0.reuse, 0x8, P2 ;  /* 0x000000080000780c */ /* 0x040fe20001704270 */
[----:B------:R-:W-:Y:S01]  /*18dd0*/  @P1 STG.E desc[UR20][R10.64+0x4], R91 ;  /* 0x0000045b0a001986 */ /* 0x000fe2000c101914 */
[----:B------:R-:W-:Y:S01]  /*18de0*/  ISETP.GT.AND P1, PT, R0, 0x9, P2 ;  /* 0x000000090000780c */ /* 0x000fe20001724270 */
[----:B-1----:R-:W-:Y:S01]  /*18df0*/  FMUL R5, R92, UR11 ;  /* 0x0000000b5c057c20 */ /* 0x002fe20008400000 */
[----:B------:R-:W-:Y:S01]  /*18e00*/  FMUL R93, R93, UR11 ;  /* 0x0000000b5d5d7c20 */ /* 0x000fe20008400000 */
[----:B--2---:R-:W-:Y:S01]  /*18e10*/  FMUL R13, R94, UR11 ;  /* 0x0000000b5e0d7c20 */ /* 0x004fe20008400000 */
[----:B------:R-:W-:-:S02]  /*18e20*/  FMUL R95, R95, UR11 ;  /* 0x0000000b5f5f7c20 */ /* 0x000fc40008400000 */
[----:B------:R-:W-:Y:S02]  /*18e30*/  F2FP.TF32.F32.PACK_B R5, R5 ;  /* 0x00000005ff05723e */ /* 0x000fe400024050ff */
[----:B------:R-:W-:Y:S02]  /*18e40*/  F2FP.TF32.F32.PACK_B R93, R93 ;  /* 0x0000005dff5d723e */ /* 0x000fe400024050ff */
[----:B------:R-:W-:Y:S01]  /*18e50*/  F2FP.TF32.F32.PACK_B R13, R13 ;  /* 0x0000000dff0d723e */ /* 0x000fe200024050ff */
[----:B------:R1:W-:Y:S01]  /*18e60*/  @P4 STG.E desc[UR20][R6.64+0x20], R5 ;  /* 0x0000200506004986 */ /* 0x0003e2000c101914 */
[----:B------:R-:W-:Y:S01]  /*18e70*/  F2FP.TF32.F32.PACK_B R95, R95 ;  /* 0x0000005fff5f723e */ /* 0x000fe200024050ff */
[----:B------:R-:W-:Y:S02]  /*18e80*/  @P1 IMAD.MOV.U32 R4, RZ, RZ, R8 ;  /* 0x000000ffff041224 */ /* 0x000fe400078e0008 */
[----:B------:R-:W-:Y:S04]  /*18e90*/  @P5 STG.E desc[UR20][R6.64+0x24], R93 ;  /* 0x0000245d06005986 */ /* 0x000fe8000c101914 */
[----:B------:R-:W-:Y:S01]  /*18ea0*/  @P0 STG.E desc[UR20][R8.64+0x20], R13 ;  /* 0x0000200d08000986 */ /* 0x000fe2000c101914 */
[C---:B------:R-:W-:Y:S01]  /*18eb0*/  ISETP.GT.AND P0, PT, R0.reuse, 0x10, P2 ;  /* 0x000000100000780c */ /* 0x040fe20001704270 */
[----:B-1----:R-:W-:Y:S01]  /*18ec0*/  @P1 IMAD.MOV.U32 R5, RZ, RZ, R9 ;  /* 0x000000ffff051224 */ /* 0x002fe200078e0009 */
[----:B------:R-:W-:-:S02]  /*18ed0*/  ISETP.GT.AND P4, PT, R0, 0x10, P3 ;  /* 0x000000100000780c */ /* 0x000fc40001f84270 */
[C---:B------:R-:W-:Y:S02]  /*18ee0*/  ISETP.GT.AND P5, PT, R0.reuse, 0x11, P3 ;  /* 0x000000110000780c */ /* 0x040fe40001fa4270 */
[----:B------:R1:W-:Y:S01]  /*18ef0*/  @P1 STG.E desc[UR20][R4.64+0x24], R95 ;  /* 0x0000245f04001986 */ /* 0x0003e2000c101914 */
[----:B------:R-:W-:Y:S01]  /*18f00*/  ISETP.GT.AND P1, PT, R0, 0x11, P2 ;  /* 0x000000110000780c */ /* 0x000fe20001724270 */
[----:B------:R-:W-:Y:S01]  /*18f10*/  FMUL R15, R96, UR11 ;  /* 0x0000000b600f7c20 */ /* 0x000fe20008400000 */
[----:B------:R-:W-:Y:S01]  /*18f20*/  FMUL R97, R97, UR11 ;  /* 0x0000000b61617c20 */ /* 0x000fe20008400000 */
[----:B------:R-:W-:Y:S01]  /*18f30*/  FMUL R11, R98, UR11 ;  /* 0x0000000b620b7c20 */ /* 0x000fe20008400000 */
[----:B------:R-:W-:Y:S02]  /*18f40*/  FMUL R99, R99, UR11 ;  /* 0x0000000b63637c20 */ /* 0x000fe40008400000 */
[----:B------:R-:W-:Y:S02]  /*18f50*/  F2FP.TF32.F32.PACK_B R15, R15 ;  /* 0x0000000fff0f723e */ /* 0x000fe400024050ff */
[----:B------:R-:W-:-:S02]  /*18f60*/  F2FP.TF32.F32.PACK_B R97, R97 ;  /* 0x00000061ff61723e */ /* 0x000fc400024050ff */
[----:B------:R-:W-:Y:S01]  /*18f70*/  F2FP.TF32.F32.PACK_B R11, R11 ;  /* 0x0000000bff0b723e */ /* 0x000fe200024050ff */
[----:B-1----:R-:W-:Y:S01]  /*18f80*/  @P0 IMAD.MOV.U32 R4, RZ, RZ, R8 ;  /* 0x000000ffff040224 */ /* 0x002fe200078e0008 */
[----:B------:R-:W-:Y:S01]  /*18f90*/  @P0 MOV R5, R9 ;  /* 0x0000000900050202 */ /* 0x000fe20000000f00 */
[----:B------:R-:W-:Y:S01]  /*18fa0*/  @P4 STG.E desc[UR20][R6.64+0x40], R15 ;  /* 0x0000400f06004986 */ /* 0x000fe2000c101914 */
[----:B------:R-:W-:-:S03]  /*18fb0*/  F2FP.TF32.F32.PACK_B R99, R99 ;  /* 0x00000063ff63723e */ /* 0x000fc600024050ff */
[----:B------:R-:W-:Y:S04]  /*18fc0*/  @P5 STG.E desc[UR20][R6.64+0x44], R97 ;  /* 0x0000446106005986 */ /* 0x000fe8000c101914 */
[----:B------:R1:W-:Y:S01]  /*18fd0*/  @P0 STG.E desc[UR20][R4.64+0x40], R11 ;  /* 0x0000400b04000986 */ /* 0x0003e2000c101914 */
[C---:B------:R-:W-:Y:S02]  /*18fe0*/  ISETP.GT.AND P0, PT, R0.reuse, 0x18, P2 ;  /* 0x000000180000780c */ /* 0x040fe40001704270 */
[C---:B------:R-:W-:Y:S02]  /*18ff0*/  ISETP.GT.AND P4, PT, R0.reuse, 0x18, P3 ;  /* 0x000000180000780c */ /* 0x040fe40001f84270 */
[----:B------:R-:W-:Y:S01]  /*19000*/  ISETP.GT.AND P5, PT, R0, 0x19, P3 ;  /* 0x000000190000780c */ /* 0x000fe20001fa4270 */
[----:B-1----:R-:W-:-:S02]  /*19010*/  @P1 IMAD.MOV.U32 R4, RZ, RZ, R8 ;  /* 0x000000ffff041224 */ /* 0x002fc400078e0008 */
[----:B------:R-:W-:Y:S02]  /*19020*/  @P1 IMAD.MOV.U32 R5, RZ, RZ, R9 ;  /* 0x000000ffff051224 */ /* 0x000fe400078e0009 */
[----:B------:R-:W-:Y:S01]  /*19030*/  FMUL R13, R100, UR11 ;  /* 0x0000000b640d7c20 */ /* 0x000fe20008400000 */
[----:B------:R-:W-:Y:S02]  /*19040*/  FMUL R101, R101, UR11 ;  /* 0x0000000b65657c20 */ /* 0x000fe40008400000 */
[----:B------:R1:W-:Y:S01]  /*19050*/  @P1 STG.E desc[UR20][R4.64+0x44], R99 ;  /* 0x0000446304001986 */ /* 0x0003e2000c101914 */
[----:B------:R-:W-:Y:S01]  /*19060*/  ISETP.GT.AND P1, PT, R0, 0x19, P2 ;  /* 0x000000190000780c */ /* 0x000fe20001724270 */
[----:B------:R-:W-:Y:S01]  /*19070*/  FMUL R15, R102, UR11 ;  /* 0x0000000b660f7c20 */ /* 0x000fe20008400000 */
[----:B------:R-:W-:Y:S02]  /*19080*/  F2FP.TF32.F32.PACK_B R13, R13 ;  /* 0x0000000dff0d723e */ /* 0x000fe400024050ff */
[----:B------:R-:W-:Y:S01]  /*19090*/  F2FP.TF32.F32.PACK_B R101, R101 ;  /* 0x00000065ff65723e */ /* 0x000fe200024050ff */
[----:B------:R-:W-:Y:S01]  /*190a0*/  FMUL R103, R103, UR11 ;  /* 0x0000000b67677c20 */ /* 0x000fe20008400000 */
[----:B------:R-:W-:Y:S01]  /*190b0*/  F2FP.TF32.F32.PACK_B R15, R15 ;  /* 0x0000000fff0f723e */ /* 0x000fe200024050ff */
[----:B------:R-:W-:Y:S01]  /*190c0*/  @P4 STG.E desc[UR20][R6.64+0x60], R13 ;  /* 0x0000600d06004986 */ /* 0x000fe2000c101914 */
[----:B-1----:R-:W-:-:S02]  /*190d0*/  @P0 IMAD.MOV.U32 R4, RZ, RZ, R8 ;  /* 0x000000ffff040224 */ /* 0x002fc400078e0008 */
[----:B------:R-:W-:Y:S01]  /*190e0*/  @P0 IMAD.MOV.U32 R5, RZ, RZ, R9 ;  /* 0x000000ffff050224 */ /* 0x000fe200078e0009 */
[----:B------:R-:W-:Y:S01]  /*190f0*/  @P5 STG.E desc[UR20][R6.64+0x64], R101 ;  /* 0x0000646506005986 */ /* 0x000fe2000c101914 */
[----:B------:R-:W-:-:S03]  /*19100*/  F2FP.TF32.F32.PACK_B R103, R103 ;  /* 0x00000067ff67723e */ /* 0x000fc600024050ff */
[----:B------:R1:W-:Y:S01]  /*19110*/  @P0 STG.E desc[UR20][R4.64+0x60], R15 ;  /* 0x0000600f04000986 */ /* 0x0003e2000c101914 */
[C---:B------:R-:W-:Y:S02]  /*19120*/  ISETP.GT.AND P0, PT, R0.reuse, 0x20, P2 ;  /* 0x000000200000780c */ /* 0x040fe40001704270 */
[C---:B------:R-:W-:Y:S02]  /*19130*/  ISETP.GT.AND P4, PT, R0.reuse, 0x20, P3 ;  /* 0x000000200000780c */ /* 0x040fe40001f84270 */
[----:B------:R-:W-:Y:S01]  /*19140*/  ISETP.GT.AND P5, PT, R0, 0x21, P3 ;  /* 0x000000210000780c */ /* 0x000fe20001fa4270 */
[----:B-1----:R-:W-:Y:S02]  /*19150*/  @P1 IMAD.MOV.U32 R4, RZ, RZ, R8 ;  /* 0x000000ffff041224 */ /* 0x002fe400078e0008 */
[----:B------:R-:W-:Y:S02]  /*19160*/  @P1 IMAD.MOV.U32 R5, RZ, RZ, R9 ;  /* 0x000000ffff051224 */ /* 0x000fe400078e0009 */
[----:B------:R-:W-:Y:S01]  /*19170*/  FMUL R11, R104, UR11 ;  /* 0x0000000b680b7c20 */ /* 0x000fe20008400000 */
[----:B------:R-:W-:-:S02]  /*19180*/  FMUL R105, R105, UR11 ;  /* 0x0000000b69697c20 */ /* 0x000fc40008400000 */
        /* <DEDUP_REMOVED lines=8> */
[----:B-1----:R-:W-:Y:S02]  /*19210*/  @P0 IMAD.MOV.U32 R4, RZ, RZ, R8 ;  /* 0x000000ffff040224 */ /* 0x002fe400078e0008 */
[----:B------:R-:W-:Y:S01]  /*19220*/  @P0 IMAD.MOV.U32 R5, RZ, RZ, R9 ;  /* 0x000000ffff050224 */ /* 0x000fe200078e0009 */
[----:B------:R-:W-:Y:S01]  /*19230*/  @P5 STG.E desc[UR20][R6.64+0x84], R105 ;  /* 0x0000846906005986 */ /* 0x000fe2000c101914 */
[----:B------:R-:W-:-:S03]  /*19240*/  F2FP.TF32.F32.PACK_B R107, R107 ;  /* 0x0000006bff6b723e */ /* 0x000fc600024050ff */
[----:B------:R1:W-:Y:S01]  /*19250*/  @P0 STG.E desc[UR20][R4.64+0x80], R13 ;  /* 0x0000800d04000986 */ /* 0x0003e2000c101914 */
[C---:B------:R-:W-:Y:S02]  /*19260*/  ISETP.GT.AND P0, PT, R0.reuse, 0x28, P2 ;  /* 0x000000280000780c */ /* 0x040fe40001704270 */
[C---:B------:R-:W-:Y:S02]  /*19270*/  ISETP.GT.AND P4, PT, R0.reuse, 0x28, P3 ;  /* 0x000000280000780c */ /* 0x040fe40001f84270 */
[----:B------:R-:W-:Y:S01]  /*19280*/  ISETP.GT.AND P5, PT, R0, 0x29, P3 ;  /* 0x000000290000780c */ /* 0x000fe20001fa4270 */
[----:B-1----:R-:W-:Y:S01]  /*19290*/  @P1 IMAD.MOV.U32 R4, RZ, RZ, R8 ;  /* 0x000000ffff041224 */ /* 0x002fe200078e0008 */
[----:B------:R-:W-:Y:S01]  /*192a0*/  @P1 MOV R5, R9 ;  /* 0x0000000900051202 */ /* 0x000fe20000000f00 */
[----:B------:R-:W-:Y:S01]  /*192b0*/  FMUL R15, R108, UR11 ;  /* 0x0000000b6c0f7c20 */ /* 0x000fe20008400000 */
[----:B------:R-:W-:-:S03]  /*192c0*/  FMUL R109, R109, UR11 ;  /* 0x0000000b6d6d7c20 */ /* 0x000fc60008400000 */
        /* <DEDUP_REMOVED lines=48> */
[----:B-1----:R-:W-:Y:S01]  /*195d0*/  @P0 IMAD.MOV.U32 R4, RZ, RZ, R8 ;  /* 0x000000ffff040224 */ /* 0x002fe200078e0008 */
[----:B------:R-:W-:-:S02]  /*195e0*/  @P0 MOV R5, R9 ;  /* 0x0000000900050202 */ /* 0x000fc40000000f00 */
        /* <DEDUP_REMOVED lines=46> */
[----:B------:R-:W-:Y:S01]  /*198d0*/  FMUL R11, R128, UR11 ;  /* 0x0000000b800b7c20 */ /* 0x000fe20008400000 */
[----:B-1----:R-:W-:Y:S01]  /*198e0*/  @P1 IMAD.MOV.U32 R4, RZ, RZ, R8 ;  /* 0x000000ffff041224 */ /* 0x002fe200078e0008 */
[----:B------:R-:W-:Y:S01]  /*198f0*/  @P1 MOV R5, R9 ;  /* 0x0000000900051202 */ /* 0x000fe20000000f00 */
[----:B------:R-:W-:Y:S01]  /*19900*/  FMUL R129, R129, UR11 ;  /* 0x0000000b81817c20 */ /* 0x000fe20008400000 */
[----:B------:R-:W-:-:S03]  /*19910*/  FMUL R13, R130, UR11 ;  /* 0x0000000b820d7c20 */ /* 0x000fc60008400000 */
[----:B------:R1:W-:Y:S01]  /*19920*/  @P1 STG.E desc[UR20][R4.64+0x124], R127 ;  /* 0x0001247f04001986 */ /* 0x0003e2000c101914 */
[C---:B------:R-:W-:Y:S02]  /*19930*/  ISETP.GT.AND P1, PT, R0.reuse, 0x51, P2 ;  /* 0x000000510000780c */ /* 0x040fe40001724270 */
        /* <DEDUP_REMOVED lines=8> */
[----:B------:R-:W-:-:S02]  /*199c0*/  ISETP.GT.AND P4, PT, R0, 0x58, P3 ;  /* 0x000000580000780c */ /* 0x000fc40001f84270 */
[----:B------:R-:W-:Y:S01]  /*199d0*/  ISETP.GT.AND P5, PT, R0, 0x59, P3 ;  /* 0x000000590000780c */ /* 0x000fe20001fa4270 */
[----:B------:R1:W-:Y:S01]  /*199e0*/  @P0 STG.E desc[UR20][R4.64+0x140], R13 ;  /* 0x0001400d04000986 */ /* 0x0003e2000c101914 */
[----:B------:R-:W-:Y:S01]  /*199f0*/  F2FP.TF32.F32.PACK_B R131, R131 ;  /* 0x00000083ff83723e */ /* 0x000fe200024050ff */
[----:B------:R-:W-:Y:S01]  /*19a00*/  FMUL R15, R132, UR11 ;  /* 0x0000000b840f7c20 */ /* 0x000fe20008400000 */
[----:B------:R-:W-:Y:S01]  /*19a10*/  ISETP.GT.AND P0, PT, R0, 0x58, P2 ;  /* 0x000000580000780c */ /* 0x000fe20001704270 */
[----:B------:R-:W-:Y:S01]  /*19a20*/  FMUL R133, R133, UR11 ;  /* 0x0000000b85857c20 */ /* 0x000fe20008400000 */
[----:B-1----:R-:W-:Y:S02]  /*19a30*/  @P1 IMAD.MOV.U32 R4, RZ, RZ, R8 ;  /* 0x000000ffff041224 */ /* 0x002fe400078e0008 */
[----:B------:R-:W-:Y:S01]  /*19a40*/  @P1 IMAD.MOV.U32 R5, RZ, RZ, R9 ;  /* 0x000000ffff051224 */ /* 0x000fe200078e0009 */
[----:B------:R-:W-:Y:S01]  /*19a50*/  F2FP.TF32.F32.PACK_B R15, R15 ;  /* 0x0000000fff0f723e */ /* 0x000fe200024050ff */
[----:B------:R-:W-:Y:S01]  /*19a60*/  FMUL R11, R134, UR11 ;  /* 0x0000000b860b7c20 */ /* 0x000fe20008400000 */
[----:B------:R-:W-:-:S02]  /*19a70*/  F2FP.TF32.F32.PACK_B R133, R133 ;  /* 0x00000085ff85723e */ /* 0x000fc400024050ff */
[----:B------:R1:W-:Y:S01]  /*19a80*/  @P1 STG.E desc[UR20][R4.64+0x144], R131 ;  /* 0x0001448304001986 */ /* 0x0003e2000c101914 */
[----:B------:R-:W-:-:S03]  /*19a90*/  ISETP.GT.AND P1, PT, R0, 0x59, P2 ;  /* 0x000000590000780c */ /* 0x000fc60001724270 */
[----:B------:R2:W-:Y:S01]  /*19aa0*/  @P4 STG.E desc[UR20][R6.64+0x160], R15 ;  /* 0x0001600f06004986 */ /* 0x0005e2000c101914 */
[C---:B------:R-:W-:Y:S01]  /*19ab0*/  ISETP.GT.AND P4, PT, R0.reuse, 0x60, P2 ;  /* 0x000000600000780c */ /* 0x040fe20001784270 */
[----:B------:R-:W-:Y:S01]  /*19ac0*/  FMUL R135, R135, UR11 ;  /* 0x0000000b87877c20 */ /* 0x000fe20008400000 */
[----:B------:R-:W-:Y:S01]  /*19ad0*/  F2FP.TF32.F32.PACK_B R11, R11 ;  /* 0x0000000bff0b723e */ /* 0x000fe200024050ff */
[----:B------:R-:W-:Y:S01]  /*19ae0*/  @P5 STG.E desc[UR20][R6.64+0x164], R133 ;  /* 0x0001648506005986 */ /* 0x000fe2000c101914 */
[C---:B------:R-:W-:Y:S01]  /*19af0*/  ISETP.GT.AND P5, PT, R0.reuse, 0x60, P3 ;  /* 0x000000600000780c */ /* 0x040fe20001fa4270 */
[----:B-1----:R-:W-:Y:S02]  /*19b00*/  @P0 IMAD.MOV.U32 R4, RZ, RZ, R8 ;  /* 0x000000ffff040224 */ /* 0x002fe400078e0008 */
[----:B------:R-:W-:Y:S01]  /*19b10*/  @P0 IMAD.MOV.U32 R5, RZ, RZ, R9 ;  /* 0x000000ffff050224 */ /* 0x000fe200078e0009 */
[----:B------:R-:W-:Y:S01]  /*19b20*/  ISETP.GT.AND P6, PT, R0, 0x61, P3 ;  /* 0x000000610000780c */ /* 0x000fe20001fc4270 */
[----:B------:R-:W-:Y:S01]  /*19b30*/  FMUL R13, R136, UR11 ;  /* 0x0000000b880d7c20 */ /* 0x000fe20008400000 */
[----:B------:R-:W-:Y:S01]  /*19b40*/  FMUL R137, R137, UR11 ;  /* 0x0000000b89897c20 */ /* 0x000fe20008400000 */
[----:B------:R-:W-:Y:S01]  /*19b50*/  F2FP.TF32.F32.PACK_B R135, R135 ;  /* 0x00000087ff87723e */ /* 0x000fe200024050ff */
[----:B------:R1:W-:Y:S01]  /*19b60*/  @P0 STG.E desc[UR20][R4.64+0x160], R11 ;  /* 0x0001600b04000986 */ /* 0x0003e2000c101914 */
[----:B--2---:R-:W-:Y:S01]  /*19b70*/  FMUL R15, R138, UR11 ;  /* 0x0000000b8a0f7c20 */ /* 0x004fe20008400000 */
[----:B------:R-:W-:-:S02]  /*19b80*/  F2FP.TF32.F32.PACK_B R13, R13 ;  /* 0x0000000dff0d723e */ /* 0x000fc400024050ff */
[----:B------:R-:W-:Y:S02]  /*19b90*/  ISETP.GT.AND P0, PT, R0, 0x61, P2 ;  /* 0x000000610000780c */ /* 0x000fe40001704270 */
[----:B------:R-:W-:Y:S01]  /*19ba0*/  F2FP.TF32.F32.PACK_B R137, R137 ;  /* 0x00000089ff89723e */ /* 0x000fe200024050ff */
[----:B-1----:R-:W-:Y:S02]  /*19bb0*/  @P1 IMAD.MOV.U32 R4, RZ, RZ, R8 ;  /* 0x000000ffff041224 */ /* 0x002fe400078e0008 */
[----:B------:R-:W-:Y:S01]  /*19bc0*/  @P1 IMAD.MOV.U32 R5, RZ, RZ, R9 ;  /* 0x000000ffff051224 */ /* 0x000fe200078e0009 */
[----:B------:R-:W-:-:S04]  /*19bd0*/  F2FP.TF32.F32.PACK_B R15, R15 ;  /* 0x0000000fff0f723e */ /* 0x000fc800024050ff */
[----:B------:R1:W-:Y:S01]  /*19be0*/  @P1 STG.E desc[UR20][R4.64+0x164], R135 ;  /* 0x0001648704001986 */ /* 0x0003e2000c101914 */
[----:B------:R-:W-:-:S03]  /*19bf0*/  FMUL R139, R139, UR11 ;  /* 0x0000000b8b8b7c20 */ /* 0x000fc60008400000 */
[----:B------:R2:W-:Y:S01]  /*19c00*/  @P5 STG.E desc[UR20][R6.64+0x180], R13 ;  /* 0x0001800d06005986 */ /* 0x0005e2000c101914 */
[----:B------:R-:W-:-:S03]  /*19c10*/  ISETP.GT.AND P5, PT, R0, 0x68, P2 ;  /* 0x000000680000780c */ /* 0x000fc600017a4270 */
[----:B------:R-:W-:Y:S01]  /*19c20*/  @P6 STG.E desc[UR20][R6.64+0x184], R137 ;  /* 0x0001848906006986 */ /* 0x000fe2000c101914 */
[----:B-1----:R-:W-:Y:S01]  /*19c30*/  @P4 IMAD.MOV.U32 R4, RZ, RZ, R8 ;  /* 0x000000ffff044224 */ /* 0x002fe200078e0008 */
[----:B------:R-:W-:Y:S02]  /*19c40*/  @P4 MOV R5, R9 ;  /* 0x0000000900054202 */ /* 0x000fe40000000f00 */
[----:B------:R-:W-:-:S03]  /*19c50*/  ISETP.GT.AND P1, PT, R0, 0x68, P3 ;  /* 0x000000680000780c */ /* 0x000fc60001f24270 */
[----:B------:R1:W-:Y:S01]  /*19c60*/  @P4 STG.E desc[UR20][R4.64+0x180], R15 ;  /* 0x0001800f04004986 */ /* 0x0003e2000c101914 */
[----:B------:R-:W-:Y:S01]  /*19c70*/  ISETP.GT.AND P4, PT, R0, 0x69, P3 ;  /* 0x000000690000780c */ /* 0x000fe20001f84270 */
[----:B------:R-:W-:Y:S01]  /*19c80*/  FMUL R11, R140, UR11 ;  /* 0x0000000b8c0b7c20 */ /* 0x000fe20008400000 */
[----:B------:R-:W-:Y:S01]  /*19c90*/  ISETP.GT.AND P6, PT, R0, 0x69, P2 ;  /* 0x000000690000780c */ /* 0x000fe200017c4270 */
[----:B------:R-:W-:Y:S01]  /*19ca0*/  FMUL R141, R141, UR11 ;  /* 0x0000000b8d8d7c20 */ /* 0x000fe20008400000 */
[----:B------:R-:W-:Y:S01]  /*19cb0*/  F2FP.TF32.F32.PACK_B R139, R139 ;  /* 0x0000008bff8b723e */ /* 0x000fe200024050ff */
[----:B--2---:R-:W-:Y:S01]  /*19cc0*/  FMUL R13, R142, UR11 ;  /* 0x0000000b8e0d7c20 */ /* 0x004fe20008400000 */
[----:B------:R-:W-:Y:S01]  /*19cd0*/  F2FP.TF32.F32.PACK_B R11, R11 ;  /* 0x0000000bff0b723e */ /* 0x000fe200024050ff */
[----:B-1----:R-:W-:Y:S02]  /*19ce0*/  @P0 IMAD.MOV.U32 R4, RZ, RZ, R8 ;  /* 0x000000ffff040224 */ /* 0x002fe400078e0008 */
[----:B------:R-:W-:Y:S01]  /*19cf0*/  @P0 IMAD.MOV.U32 R5, RZ, RZ, R9 ;  /* 0x000000ffff050224 */ /* 0x000fe200078e0009 */
[----:B------:R-:W-:Y:S01]  /*19d00*/  F2FP.TF32.F32.PACK_B R141, R141 ;  /* 0x0000008dff8d723e */ /* 0x000fe200024050ff */
[----:B------:R-:W-:Y:S01]  /*19d10*/  FMUL R143, R143, UR11 ;  /* 0x0000000b8f8f7c20 */ /* 0x000fe20008400000 */
[----:B------:R-:W-:-:S02]  /*19d20*/  F2FP.TF32.F32.PACK_B R13, R13 ;  /* 0x0000000dff0d723e */ /* 0x000fc400024050ff */
[----:B------:R1:W-:Y:S02]  /*19d30*/  @P0 STG.E desc[UR20][R4.64+0x184], R139 ;  /* 0x0001848b04000986 */ /* 0x0003e4000c101914 */
[----:B------:R-:W-:Y:S02]  /*19d40*/  F2FP.TF32.F32.PACK_B R143, R143 ;  /* 0x0000008fff8f723e */ /* 0x000fe400024050ff */
[----:B------:R-:W-:Y:S04]  /*19d50*/  @P1 STG.E desc[UR20][R6.64+0x1a0], R11 ;  /* 0x0001a00b06001986 */ /* 0x000fe8000c101914 */
[----:B------:R-:W-:Y:S01]  /*19d60*/  @P4 STG.E desc[UR20][R6.64+0x1a4], R141 ;  /* 0x0001a48d06004986 */ /* 0x000fe2000c101914 */
[----:B-1----:R-:W-:Y:S02]  /*19d70*/  @P5 IMAD.MOV.U32 R4, RZ, RZ, R8 ;  /* 0x000000ffff045224 */ /* 0x002fe400078e0008 */
[----:B------:R-:W-:-:S05]  /*19d80*/  @P5 IMAD.MOV.U32 R5, RZ, RZ, R9 ;  /* 0x000000ffff055224 */ /* 0x000fca00078e0009 */
[----:B------:R1:W-:Y:S01]  /*19d90*/  @P5 STG.E desc[UR20][R4.64+0x1a0], R13 ;  /* 0x0001a00d04005986 */ /* 0x0003e2000c101914 */
[----:B------:R-:W-:Y:S01]  /*19da0*/  ISETP.GT.AND P5, PT, R0, 0x71, P3 ;  /* 0x000000710000780c */ /* 0x000fe20001fa4270 */
[----:B------:R-:W-:Y:S01]  /*19db0*/  FMUL R145, R145, UR11 ;  /* 0x0000000b91917c20 */ /* 0x000fe20008400000 */
[----:B-1----:R-:W-:Y:S02]  /*19dc0*/  @P6 IMAD.MOV.U32 R4, RZ, RZ, R8 ;  /* 0x000000ffff046224 */ /* 0x002fe400078e0008 */
[----:B------:R-:W-:-:S05]  /*19dd0*/  @P6 IMAD.MOV.U32 R5, RZ, RZ, R9 ;  /* 0x000000ffff056224 */ /* 0x000fca00078e0009 */
[----:B------:R1:W-:Y:S01]  /*19de0*/  @P6 STG.E desc[UR20][R4.64+0x1a4], R143 ;  /* 0x0001a48f04006986 */ /* 0x0003e2000c101914 */
[C---:B------:R-:W-:Y:S02]  /*19df0*/  ISETP.GT.AND P6, PT, R0.reuse, 0x70, P2 ;  /* 0x000000700000780c */ /* 0x040fe400017c4270 */
[----:B------:R-:W-:Y:S02]  /*19e00*/  ISETP.GT.AND P4, PT, R0, 0x70, P3 ;  /* 0x000000700000780c */ /* 0x000fe40001f84270 */
[----:B------:R-:W-:Y:S01]  /*19e10*/  F2FP.TF32.F32.PACK_B R145, R145 ;  /* 0x00000091ff91723e */ /* 0x000fe200024050ff */
[----:B------:R-:W-:Y:S01]  /*19e20*/  FMUL R11, R144, UR11 ;  /* 0x0000000b900b7c20 */ /* 0x000fe20008400000 */
[----:B------:R-:W-:-:S03]  /*19e30*/  FMUL R15, R146, UR11 ;  /* 0x0000000b920f7c20 */ /* 0x000fc60008400000 */
[----:B------:R-:W-:Y:S01]  /*19e40*/  @P5 STG.E desc[UR20][R6.64+0x1c4], R145 ;  /* 0x0001c49106005986 */ /* 0x000fe2000c101914 */
[----:B------:R-:W-:Y:S02]  /*19e50*/  ISETP.GT.AND P5, PT, R0, 0x71, P2 ;  /* 0x000000710000780c */ /* 0x000fe400017a4270 */
[----:B------:R-:W-:Y:S01]  /*19e60*/  F2FP.TF32.F32.PACK_B R11, R11 ;  /* 0x0000000bff0b723e */ /* 0x000fe200024050ff */
[----:B-1----:R-:W-:Y:S01]  /*19e70*/  @P6 IMAD.MOV.U32 R4, RZ, RZ, R8 ;  /* 0x000000ffff046224 */ /* 0x002fe200078e0008 */
[----:B------:R-:W-:Y:S01]  /*19e80*/  F2FP.TF32.F32.PACK_B R15, R15 ;  /* 0x0000000fff0f723e */ /* 0x000fe200024050ff */
[----:B------:R-:W-:Y:S02]  /*19e90*/  @P6 IMAD.MOV.U32 R5, RZ, RZ, R9 ;  /* 0x000000ffff056224 */ /* 0x000fe400078e0009 */
[----:B------:R-:W-:Y:S01]  /*19ea0*/  @P4 STG.E desc[UR20][R6.64+0x1c0], R11 ;  /* 0x0001c00b06004986 */ /* 0x000fe2000c101914 */
[----:B------:R-:W-:-:S03]  /*19eb0*/  FMUL R147, R147, UR11 ;  /* 0x0000000b93937c20 */ /* 0x000fc60008400000 */
[----:B------:R1:W-:Y:S01]  /*19ec0*/  @P6 STG.E desc[UR20][R4.64+0x1c0], R15 ;  /* 0x0001c00f04006986 */ /* 0x0003e2000c101914 */
[C---:B------:R-:W-:Y:S02]  /*19ed0*/  ISETP.GT.AND P4, PT, R0.reuse, 0x78, P3 ;  /* 0x000000780000780c */ /* 0x040fe40001f84270 */
[C---:B------:R-:W-:Y:S02]  /*19ee0*/  ISETP.GT.AND P3, PT, R0.reuse, 0x79, P3 ;  /* 0x000000790000780c */ /* 0x040fe40001f64270 */
[----:B------:R-:W-:Y:S02]  /*19ef0*/  ISETP.GT.AND P6, PT, R0, 0x78, P2 ;  /* 0x000000780000780c */ /* 0x000fe400017c4270 */
[----:B------:R-:W-:Y:S01]  /*19f00*/  F2FP.TF32.F32.PACK_B R147, R147 ;  /* 0x00000093ff93723e */ /* 0x000fe200024050ff */
[----:B-1----:R-:W-:Y:S01]  /*19f10*/  IMAD.U32 R5, RZ, RZ, UR14 ;  /* 0x0000000eff057e24 */ /* 0x002fe2000f8e00ff */
[----:B------:R-:W-:-:S03]  /*19f20*/  ISETP.GT.AND P1, PT, R14, 0xc0, PT ;  /* 0x000000c00e00780c */ /* 0x000fc60003f24270 */
[----:B------:R-:W-:Y:S01]  /*19f30*/  IMAD.WIDE.U32 R4, R5, 0x300, R2 ;  /* 0x0000030005047825 */ /* 0x000fe200078e0002 */
[----:B------:R-:W-:-:S03]  /*19f40*/  @P5 MOV R2, R8 ;  /* 0x0000000800025202 */ /* 0x000fc60000000f00 */
[----:B------:R-:W-:Y:S01]  /*19f50*/  FMUL R149, R149, UR11 ;  /* 0x0000000b95957c20 */ /* 0x000fe20008400000 */
[----:B------:R-:W-:Y:S01]  /*19f60*/  @P5 IMAD.MOV.U32 R3, RZ, RZ, R9 ;  /* 0x000000ffff035224 */ /* 0x000fe200078e0009 */
[----:B------:R-:W-:Y:S01]  /*19f70*/  ISETP.GT.AND P2, PT, R0, 0x79, P2 ;  /* 0x000000790000780c */ /* 0x000fe20001744270 */
[----:B------:R-:W-:Y:S01]  /*19f80*/  FMUL R17, R148, UR11 ;  /* 0x0000000b94117c20 */ /* 0x000fe20008400000 */
[----:B------:R-:W-:Y:S02]  /*19f90*/  FMUL R13, R150, UR11 ;  /* 0x0000000b960d7c20 */ /* 0x000fe40008400000 */
[----:B------:R1:W-:Y:S01]  /*19fa0*/  @P5 STG.E desc[UR20][R2.64+0x1c4], R147 ;  /* 0x0001c49302005986 */ /* 0x0003e2000c101914 */
[----:B------:R-:W-:Y:S01]  /*19fb0*/  ISETP.GT.AND P5, PT, R0, RZ, P1 ;  /* 0x000000ff0000720c */ /* 0x000fe20000fa4270 */
[----:B------:R-:W-:Y:S01]  /*19fc0*/  FMUL R151, R151, UR11 ;  /* 0x0000000b97977c20 */ /* 0x000fe20008400000 */
[----:B------:R-:W-:Y:S01]  /*19fd0*/  F2FP.TF32.F32.PACK_B R149, R149 ;  /* 0x00000095ff95723e */ /* 0x000fe200024050ff */
[----:B------:R-:W-:Y:S01]  /*19fe0*/  UIMAD UR6, UR15, 0x300, URZ ;  /* 0x000003000f0678a4 */ /* 0x000fe2000f8e023f */
[----:B------:R-:W-:Y:S01]  /*19ff0*/  FMUL R19, R24, UR11 ;  /* 0x0000000b18137c20 */ /* 0x000fe20008400000 */
[----:B------:R-:W-:-:S02]  /*1a000*/  F2FP.TF32.F32.PACK_B R17, R17 ;  /* 0x00000011ff11723e */ /* 0x000fc400024050ff */
[----:B------:R-:W-:Y:S01]  /*1a010*/  F2FP.TF32.F32.PACK_B R13, R13 ;  /* 0x0000000dff0d723e */ /* 0x000fe200024050ff */
[----:B------:R-:W-:Y:S01]  /*1a020*/  @P3 STG.E desc[UR20][R6.64+0x1e4], R149 ;  /* 0x0001e49506003986 */ /* 0x000fe2000c101914 */
[----:B------:R-:W-:Y:S01]  /*1a030*/  F2FP.TF32.F32.PACK_B R151, R151 ;  /* 0x00000097ff97723e */ /* 0x000fe200024050ff */
[----:B-1----:R-:W-:Y:S01]  /*1a040*/  @P6 IMAD.MOV.U32 R2, RZ, RZ, R8 ;  /* 0x000000ffff026224 */ /* 0x002fe200078e0008 */
[----:B------:R-:W-:Y:S01]  /*1a050*/  ISETP.GT.AND P3, PT, R0, 0x1, P1 ;  /* 0x000000010000780c */ /* 0x000fe20000f64270 */
[----:B------:R-:W-:Y:S01]  /*1a060*/  @P6 IMAD.MOV.U32 R3, RZ, RZ, R9 ;  /* 0x000000ffff036224 */ /* 0x000fe200078e0009 */
[----:B------:R-:W-:Y:S01]  /*1a070*/  F2FP.TF32.F32.PACK_B R19, R19 ;  /* 0x00000013ff13723e */ /* 0x000fe200024050ff */
[----:B------:R-:W-:Y:S01]  /*1a080*/  VIADD R5, R5, UR6 ;  /* 0x0000000605057c36 */ /* 0x000fe20008000000 */
[----:B------:R-:W-:Y:S01]  /*1a090*/  ISETP.GT.AND P0, PT, R14, 0xc8, PT ;  /* 0x000000c80e00780c */ /* 0x000fe20003f04270 */
[----:B------:R1:W-:Y:S04]  /*1a0a0*/  @P4 STG.E desc[UR20][R6.64+0x1e0], R17 ;  /* 0x0001e01106004986 */ /* 0x0003e8000c101914 */
[----:B------:R2:W-:Y:S01]  /*1a0b0*/  @P6 STG.E desc[UR20][R2.64+0x1e0], R13 ;  /* 0x0001e00d02006986 */ /* 0x0005e2000c101914 */
[----:B------:R-:W-:-:S03]  /*1a0c0*/  FMUL R25, R25, UR11 ;  /* 0x0000000b19197c20 */ /* 0x000fc60008400000 */
[----:B------:R-:W-:Y:S04]  /*1a0d0*/  @P2 STG.E desc[UR20][R8.64+0x1e4], R151 ;  /* 0x0001e49708002986 */ /* 0x000fe8000c101914 */
[----:B------:R-:W-:Y:S01]  /*1a0e0*/  @P5 STG.E desc[UR20][R4.64], R19 ;  /* 0x0000001304005986 */ /* 0x000fe2000c101914 */
[C---:B------:R-:W-:Y:S02]  /*1a0f0*/  ISETP.GT.AND P5, PT, R0.reuse, 0x1, P0 ;  /* 0x000000010000780c */ /* 0x040fe400007a4270 */
[----:B------:R-:W-:Y:S02]  /*1a100*/  ISETP.GT.AND P2, PT, R0, RZ, P0 ;  /* 0x000000ff0000720c */ /* 0x000fe40000744270 */
[----:B-1----:R-:W-:Y:S01]  /*1a110*/  IADD3 R6, P4, R4, UR9, RZ ;  /* 0x0000000904067c10 */ /* 0x002fe2000ff9e0ff */
[----:B--2---:R-:W-:Y:S01]  /*1a120*/  @P3 IMAD.MOV.U32 R2, RZ, RZ, R4 ;  /* 0x000000ffff023224 */ /* 0x004fe200078e0004 */
[----:B------:R-:W-:Y:S01]  /*1a130*/  F2FP.TF32.F32.PACK_B R25, R25 ;  /* 0x00000019ff19723e */ /* 0x000fe200024050ff */
[----:B------:R-:W-:Y:S01]  /*1a140*/  @P3 IMAD.MOV.U32 R3, RZ, RZ, R5 ;  /* 0x000000ffff033224 */ /* 0x000fe200078e0005 */
[----:B------:R-:W-:Y:S01]  /*1a150*/  ISETP.GT.AND P6, PT, R0, 0x8, P1 ;  /* 0x000000080000780c */ /* 0x000fe20000fc4270 */
[----:B------:R-:W-:Y:S01]  /*1a160*/  FMUL R21, R26, UR11 ;  /* 0x0000000b1a157c20 */ /* 0x000fe20008400000 */
[----:B------:R-:W-:Y:S01]  /*1a170*/  FMUL R27, R27, UR11 ;  /* 0x0000000b1b1b7c20 */ /* 0x000fe20008400000 */
[----:B------:R-:W-:Y:S01]  /*1a180*/  IADD3.X R7, R5, UR8, RZ, P4, !PT ;  /* 0x0000000805077c10 */ /* 0x000fe2000a7fe4ff */
[----:B------:R1:W-:Y:S01]  /*1a190*/  @P3 STG.E desc[UR20][R2.64+0x4], R25 ;  /* 0x0000041902003986 */ /* 0x0003e2000c101914 */
[----:B------:R-:W-:-:S02]  /*1a1a0*/  ISETP.GT.AND P3, PT, R0, 0x9, P1 ;  /* 0x000000090000780c */ /* 0x000fc40000f64270 */
[----:B------:R-:W-:Y:S01]  /*1a1b0*/  F2FP.TF32.F32.PACK_B R21, R21 ;  /* 0x00000015ff15723e */ /* 0x000fe200024050ff */
[----:B------:R-:W-:Y:S01]  /*1a1c0*/  FMUL R23, R28, UR11 ;  /* 0x0000000b1c177c20 */ /* 0x000fe20008400000 */
[----:B------:R-:W-:-:S03]  /*1a1d0*/  F2FP.TF32.F32.PACK_B R27, R27 ;  /* 0x0000001bff1b723e */ /* 0x000fc600024050ff */
[----:B------:R-:W-:Y:S01]  /*1a1e0*/  @P2 STG.E desc[UR20][R6.64], R21 ;  /* 0x0000001506002986 */ /* 0x000fe2000c101914 */
[----:B-1----:R-:W-:Y:S02]  /*1a1f0*/  @P5 IMAD.MOV.U32 R2, RZ, RZ, R6 ;  /* 0x000000ffff025224 */ /* 0x002fe400078e0006 */
[----:B------:R-:W-:Y:S01]  /*1a200*/  @P5 IMAD.MOV.U32 R3, RZ, RZ, R7 ;  /* 0x000000ffff035224 */ /* 0x000fe200078e0007 */
[C---:B------:R-:W-:Y:S01]  /*1a210*/  ISETP.GT.AND P2, PT, R0.reuse, 0x8, P0 ;  /* 0x000000080000780c */ /* 0x040fe20000744270 */
[----:B------:R-:W-:Y:S01]  /*1a220*/  FMUL R29, R29, UR11 ;  /* 0x0000000b1d1d7c20 */ /* 0x000fe20008400000 */
[----:B------:R-:W-:Y:S02]  /*1a230*/  F2FP.TF32.F32.PACK_B R23, R23 ;  /* 0x00000017ff17723e */ /* 0x000fe400024050ff */
[----:B------:R1:W-:Y:S01]  /*1a240*/  @P5 STG.E desc[UR20][R2.64+0x4], R27 ;  /* 0x0000041b02005986 */ /* 0x0003e2000c101914 */
[----:B------:R-:W-:Y:S01]  /*1a250*/  ISETP.GT.AND P5, PT, R0, 0x9, P0 ;  /* 0x000000090000780c */ /* 0x000fe200007a4270 */
[----:B------:R-:W-:Y:S01]  /*1a260*/  FMUL R89, R30, UR11 ;  /* 0x0000000b1e597c20 */ /* 0x000fe20008400000 */
[----:B------:R-:W-:Y:S01]  /*1a270*/  F2FP.TF32.F32.PACK_B R29, R29 ;  /* 0x0000001dff1d723e */ /* 0x000fe200024050ff */
[----:B-1----:R-:W-:Y:S01]  /*1a280*/  @P6 IMAD.MOV.U32 R2, RZ, RZ, R4 ;  /* 0x000000ffff026224 */ /* 0x002fe200078e0004 */
[----:B------:R-:W-:-:S05]  /*1a290*/  @P6 MOV R3, R5 ;  /* 0x0000000500036202 */ /* 0x000fca0000000f00 */
[----:B------:R1:W-:Y:S01]  /*1a2a0*/  @P6 STG.E desc[UR20][R2.64+0x20], R23 ;  /* 0x0000201702006986 */ /* 0x0003e2000c101914 */
[----:B------:R-:W-:Y:S01]  /*1a2b0*/  ISETP.GT.AND P6, PT, R0, 0x10, P1 ;  /* 0x000000100000780c */ /* 0x000fe20000fc4270 */
[----:B------:R-:W-:Y:S01]  /*1a2c0*/  FMUL R31, R31, UR11 ;  /* 0x0000000b1f1f7c20 */ /* 0x000fe20008400000 */
[----:B------:R-:W-:Y:S01]  /*1a2d0*/  F2FP.TF32.F32.PACK_B R89, R89 ;  /* 0x00000059ff59723e */ /* 0x000fe200024050ff */
[----:B-1----:R-:W-:Y:S02]  /*1a2e0*/  @P3 IMAD.MOV.U32 R2, RZ, RZ, R4 ;  /* 0x000000ffff023224 */ /* 0x002fe400078e0004 */
[----:B------:R-:W-:-:S05]  /*1a2f0*/  @P3 IMAD.MOV.U32 R3, RZ, RZ, R5 ;  /* 0x000000ffff033224 */ /* 0x000fca00078e0005 */
        /* <DEDUP_REMOVED lines=103> */
[----:B------:R-:W-:Y:S02]  /*1a970*/  F2FP.TF32.F32.PACK_B R103, R103 ;  /* 0x00000067ff67723e */ /* 0x000fe400024050ff */
[----:B------:R-:W-:Y:S01]  /*1a980*/  ISETP.GT.AND P2, PT, R0, 0x30, P0 ;  /* 0x000000300000780c */ /* 0x000fe20000744270 */
[----:B------:R-:W-:Y:S01]  /*1a990*/  FMUL R49, R49, UR11 ;  /* 0x0000000b31317c20 */ /* 0x000fe20008400000 */
        /* <DEDUP_REMOVED lines=12> */
[----:B------:R-:W-:Y:S01]  /*1aa60*/  FMUL R107, R52, UR11 ;  /* 0x0000000b346b7c20 */ /* 0x000fe20008400000 */
[----:B-1----:R-:W-:Y:S02]  /*1aa70*/  @P3 IMAD.MOV.U32 R2, RZ, RZ, R4 ;  /* 0x000000ffff023224 */ /* 0x002fe400078e0004 */
[----:B------:R-:W-:-:S05]  /*1aa80*/  @P3 IMAD.MOV.U32 R3, RZ, RZ, R5 ;  /* 0x000000ffff033224 */ /* 0x000fca00078e0005 */
[----:B------:R1:W-:Y:S01]  /*1aa90*/  @P3 STG.E desc[UR20][R2.64+0xc4], R49 ;  /* 0x0000c43102003986 */ /* 0x0003e2000c101914 */
[----:B------:R-:W-:Y:S01]  /*1aaa0*/  F2FP.TF32.F32.PACK_B R51, R51 ;  /* 0x00000033ff33723e */ /* 0x000fe200024050ff */
[--C-:B------:R-:W-:Y:S01]  /*1aab0*/  @P5 IMAD.MOV.U32 R8, RZ, RZ, R6.reuse ;  /* 0x000000ffff085224 */ /* 0x100fe200078e0006 */
[----:B------:R-:W-:Y:S02]  /*1aac0*/  IADD3.X R9, R5, UR8, RZ, P4, !PT ;  /* 0x0000000805097c10 */ /* 0x000fe4000a7fe4ff */
[----:B------:R-:W-:Y:S01]  /*1aad0*/  F2FP.TF32.F32.PACK_B R107, R107 ;  /* 0x0000006bff6b723e */ /* 0x000fe200024050ff */
[----:B-1----:R-:W-:Y:S02]  /*1aae0*/  @P2 IMAD.MOV.U32 R2, RZ, RZ, R6 ;  /* 0x000000ffff022224 */ /* 0x002fe400078e0006 */
[----:B------:R-:W-:Y:S01]  /*1aaf0*/  @P2 IMAD.MOV.U32 R3, RZ, RZ, R7 ;  /* 0x000000ffff032224 */ /* 0x000fe200078e0007 */
[----:B------:R-:W-:-:S04]  /*1ab00*/  ISETP.GT.AND P3, PT, R0, 0x39, P1 ;  /* 0x000000390000780c */ /* 0x000fc80000f64270 */
[----:B------:R1:W-:Y:S01]  /*1ab10*/  @P2 STG.E desc[UR20][R2.64+0xc0], R105 ;  /* 0x0000c06902002986 */ /* 0x0003e2000c101914 */
[----:B------:R-:W-:-:S03]  /*1ab20*/  ISETP.GT.AND P2, PT, R0, 0x38, P0 ;  /* 0x000000380000780c */ /* 0x000fc60000744270 */
[----:B------:R-:W-:Y:S01]  /*1ab30*/  @P5 STG.E desc[UR20][R8.64+0xc4], R51 ;  /* 0x0000c43308005986 */ /* 0x000fe2000c101914 */
[----:B------:R-:W-:Y:S01]  /*1ab40*/  ISETP.GT.AND P5, PT, R0, 0x40, P1 ;  /* 0x000000400000780c */ /* 0x000fe20000fa4270 */
[----:B-1----:R-:W-:Y:S02]  /*1ab50*/  @P6 IMAD.MOV.U32 R2, RZ, RZ, R4 ;  /* 0x000000ffff026224 */ /* 0x002fe400078e0004 */
[----:B------:R-:W-:Y:S02]  /*1ab60*/  @P6 IMAD.MOV.U32 R3, RZ, RZ, R5 ;  /* 0x000000ffff036224 */ /* 0x000fe400078e0005 */
[----:B------:R-:W-:-:S03]  /*1ab70*/  FMUL R53, R53, UR11 ;  /* 0x0000000b35357c20 */ /* 0x000fc60008400000 */
[----:B------:R1:W-:Y:S01]  /*1ab80*/  @P6 STG.E desc[UR20][R2.64+0xe0], R107 ;  /* 0x0000e06b02006986 */ /* 0x0003e2000c101914 */
[----:B------:R-:W-:Y:S01]  /*1ab90*/  ISETP.GT.AND P6, PT, R0, 0x39, P0 ;  /* 0x000000390000780c */ /* 0x000fe200007c4270 */
[----:B------:R-:W-:Y:S01]  /*1aba0*/  FMUL R109, R54, UR11 ;  /* 0x0000000b366d7c20 */ /* 0x000fe20008400000 */
[----:B------:R-:W-:Y:S01]  /*1abb0*/  FMUL R55, R55, UR11 ;  /* 0x0000000b37377c20 */ /* 0x000fe20008400000 */
[----:B------:R-:W-:Y:S01]  /*1abc0*/  F2FP.TF32.F32.PACK_B R53, R53 ;  /* 0x00000035ff35723e */ /* 0x000fe200024050ff */
[----:B------:R-:W-:Y:S01]  /*1abd0*/  FMUL R111, R56, UR11 ;  /* 0x0000000b386f7c20 */ /* 0x000fe20008400000 */
[C---:B------:R-:W-:Y:S01]  /*1abe0*/  VIADD R6, R4.reuse, UR9 ;  /* 0x0000000904067c36 */ /* 0x040fe20008000000 */
[----:B------:R-:W-:Y:S01]  /*1abf0*/  F2FP.TF32.F32.PACK_B R109, R109 ;  /* 0x0000006dff6d723e */ /* 0x000fe200024050ff */
[--C-:B------:R-:W-:Y:S02]  /*1ac00*/  @P2 IMAD.MOV.U32 R7, RZ, RZ, R9.reuse ;  /* 0x000000ffff072224 */ /* 0x100fe400078e0009 */
[----:B-1----:R-:W-:Y:S01]  /*1ac10*/  @P3 IMAD.MOV.U32 R2, RZ, RZ, R4 ;  /* 0x000000ffff023224 */ /* 0x002fe200078e0004 */
[----:B------:R-:W-:Y:S01]  /*1ac20*/  @P3 MOV R3, R5 ;  /* 0x0000000500033202 */ /* 0x000fe20000000f00 */
[----:B------:R-:W-:Y:S01]  /*1ac30*/  VIADD R10, R4, UR9 ;  /* 0x00000009040a7c36 */ /* 0x000fe20008000000 */
[----:B------:R-:W-:Y:S01]  /*1ac40*/  F2FP.TF32.F32.PACK_B R55, R55 ;  /* 0x00000037ff37723e */ /* 0x000fe200024050ff */
[----:B------:R-:W-:Y:S01]  /*1ac50*/  @P6 IMAD.MOV.U32 R11, RZ, RZ, R9 ;  /* 0x000000ffff0b6224 */ /* 0x000fe200078e0009 */
[----:B------:R-:W-:Y:S01]  /*1ac60*/  ISETP.GT.AND P4, PT, R0, 0x41, P1 ;  /* 0x000000410000780c */ /* 0x000fe20000f84270 */
[----:B------:R1:W-:Y:S01]  /*1ac70*/  @P3 STG.E desc[UR20][R2.64+0xe4], R53 ;  /* 0x0000e43502003986 */ /* 0x0003e2000c101914 */
[----:B------:R-:W-:-:S02]  /*1ac80*/  F2FP.TF32.F32.PACK_B R111, R111 ;  /* 0x0000006fff6f723e */ /* 0x000fc400024050ff */
[C---:B------:R-:W-:Y:S01]  /*1ac90*/  ISETP.GT.AND P3, PT, R0.reuse, 0x40, P0 ;  /* 0x000000400000780c */ /* 0x040fe20000764270 */
[----:B------:R2:W-:Y:S01]  /*1aca0*/  @P2 STG.E desc[UR20][R6.64+0xe0], R109 ;  /* 0x0000e06d06002986 */ /* 0x0005e2000c101914 */
[----:B------:R-:W-:-:S03]  /*1acb0*/  ISETP.GT.AND P2, PT, R0, 0x41, P0 ;  /* 0x000000410000780c */ /* 0x000fc60000744270 */
[----:B------:R-:W-:Y:S01]  /*1acc0*/  @P6 STG.E desc[UR20][R10.64+0xe4], R55 ;  /* 0x0000e4370a006986 */ /* 0x000fe2000c101914 */
[--C-:B-1----:R-:W-:Y:S02]  /*1acd0*/  @P5 IMAD.MOV.U32 R2, RZ, RZ, R4.reuse ;  /* 0x000000ffff025224 */ /* 0x102fe400078e0004 */
[----:B------:R-:W-:Y:S02]  /*1ace0*/  @P5 IMAD.MOV.U32 R3, RZ, RZ, R5 ;  /* 0x000000ffff035224 */ /* 0x000fe400078e0005 */
[----:B------:R-:W-:Y:S01]  /*1acf0*/  FMUL R57, R57, UR11 ;  /* 0x0000000b39397c20 */ /* 0x000fe20008400000 */
[----:B------:R-:W-:Y:S02]  /*1ad00*/  FMUL R113, R58, UR11 ;  /* 0x0000000b3a717c20 */ /* 0x000fe40008400000 */
[----:B------:R1:W-:Y:S01]  /*1ad10*/  @P5 STG.E desc[UR20][R2.64+0x100], R111 ;  /* 0x0001006f02005986 */ /* 0x0003e2000c101914 */
[C---:B------:R-:W-:Y:S01]  /*1ad20*/  ISETP.GT.AND P5, PT, R0.reuse, 0x48, P1 ;  /* 0x000000480000780c */ /* 0x040fe20000fa4270 */
[----:B------:R-:W-:Y:S01]  /*1ad30*/  FMUL R59, R59, UR11 ;  /* 0x0000000b3b3b7c20 */ /* 0x000fe20008400000 */
[----:B------:R-:W-:Y:S01]  /*1ad40*/  F2FP.TF32.F32.PACK_B R57, R57 ;  /* 0x00000039ff39723e */ /* 0x000fe200024050ff */
[----:B--2---:R-:W-:Y:S01]  /*1ad50*/  @P3 IMAD.MOV.U32 R7, RZ, RZ, R9 ;  /* 0x000000ffff073224 */ /* 0x004fe200078e0009 */
[----:B------:R-:W-:Y:S01]  /*1ad60*/  ISETP.GT.AND P6, PT, R0, 0x49, P1 ;  /* 0x000000490000780c */ /* 0x000fe20000fc4270 */
[----:B------:R-:W-:Y:S01]  /*1ad70*/  FMUL R115, R60, UR11 ;  /* 0x0000000b3c737c20 */ /* 0x000fe20008400000 */
[----:B------:R-:W-:Y:S01]  /*1ad80*/  F2FP.TF32.F32.PACK_B R113, R113 ;  /* 0x00000071ff71723e */ /* 0x000fe200024050ff */
[----:B-1----:R-:W-:-:S02]  /*1ad90*/  @P4 IMAD.MOV.U32 R2, RZ, RZ, R4 ;  /* 0x000000ffff024224 */ /* 0x002fc400078e0004 */
[----:B------:R-:W-:Y:S01]  /*1ada0*/  @P4 IMAD.MOV.U32 R3, RZ, RZ, R5 ;  /* 0x000000ffff034224 */ /* 0x000fe200078e0005 */
[----:B------:R-:W-:Y:S01]  /*1adb0*/  F2FP.TF32.F32.PACK_B R59, R59 ;  /* 0x0000003bff3b723e */ /* 0x000fe200024050ff */
[----:B------:R-:W-:Y:S01]  /*1adc0*/  @P2 IMAD.MOV.U32 R11, RZ, RZ, R9 ;  /* 0x000000ffff0b2224 */ /* 0x000fe200078e0009 */
[----:B------:R-:W-:Y:S02]  /*1add0*/  F2FP.TF32.F32.PACK_B R115, R115 ;  /* 0x00000073ff73723e */ /* 0x000fe400024050ff */
[----:B------:R1:W-:Y:S01]  /*1ade0*/  @P4 STG.E desc[UR20][R2.64+0x104], R57 ;  /* 0x0001043902004986 */ /* 0x0003e2000c101914 */
[----:B------:R-:W-:Y:S01]  /*1adf0*/  FMUL R61, R61, UR11 ;  /* 0x0000000b3d3d7c20 */ /* 0x000fe20008400000 */
[C---:B------:R-:W-:Y:S02]  /*1ae00*/  ISETP.GT.AND P4, PT, R0.reuse, 0x49, P0 ;  /* 0x000000490000780c */ /* 0x040fe40000784270 */
[----:B------:R2:W-:Y:S01]  /*1ae10*/  @P3 STG.E desc[UR20][R6.64+0x100], R113 ;  /* 0x0001007106003986 */ /* 0x0005e2000c101914 */
[----:B------:R-:W-:-:S03]  /*1ae20*/  ISETP.GT.AND P3, PT, R0, 0x48, P0 ;  /* 0x000000480000780c */ /* 0x000fc60000764270 */
[----:B------:R-:W-:Y:S01]  /*1ae30*/  @P2 STG.E desc[UR20][R10.64+0x104], R59 ;  /* 0x0001043b0a002986 */ /* 0x000fe2000c101914 */
[----:B-1----:R-:W-:Y:S01]  /*1ae40*/  @P5 MOV R2, R4 ;  /* 0x0000000400025202 */ /* 0x002fe20000000f00 */
[----:B------:R-:W-:Y:S01]  /*1ae50*/  @P5 IMAD.MOV.U32 R3, RZ, RZ, R5 ;  /* 0x000000ffff035224 */ /* 0x000fe200078e0005 */
[----:B------:R-:W-:Y:S01]  /*1ae60*/  F2FP.TF32.F32.PACK_B R61, R61 ;  /* 0x0000003dff3d723e */ /* 0x000fe200024050ff */
[----:B------:R-:W-:-:S03]  /*1ae70*/  FMUL R117, R62, UR11 ;  /* 0x0000000b3e757c20 */ /* 0x000fc60008400000 */
[----:B------:R1:W-:Y:S01]  /*1ae80*/  @P5 STG.E desc[UR20][R2.64+0x120], R115 ;  /* 0x0001207302005986 */ /* 0x0003e2000c101914 */
[----:B------:R-:W-:Y:S01]  /*1ae90*/  FMUL R63, R63, UR11 ;  /* 0x0000000b3f3f7c20 */ /* 0x000fe20008400000 */
[----:B------:R-:W-:Y:S01]  /*1aea0*/  F2FP.TF32.F32.PACK_B R117, R117 ;  /* 0x00000075ff75723e */ /* 0x000fe200024050ff */
[----:B--2---:R-:W-:Y:S02]  /*1aeb0*/  @P3 IMAD.MOV.U32 R7, RZ, RZ, R9 ;  /* 0x000000ffff073224 */ /* 0x004fe400078e0009 */
[----:B-1----:R-:W-:Y:S02]  /*1aec0*/  @P6 IMAD.MOV.U32 R2, RZ, RZ, R4 ;  /* 0x000000ffff026224 */ /* 0x002fe400078e0004 */
[----:B------:R-:W-:Y:S01]  /*1aed0*/  @P6 IMAD.MOV.U32 R3, RZ, RZ, R5 ;  /* 0x000000ffff036224 */ /* 0x000fe200078e0005 */
[----:B------:R-:W-:Y:S01]  /*1aee0*/  F2FP.TF32.F32.PACK_B R63, R63 ;  /* 0x0000003fff3f723e */ /* 0x000fe200024050ff */
[----:B------:R-:W-:-:S03]  /*1aef0*/  @P4 IMAD.MOV.U32 R11, RZ, RZ, R9 ;  /* 0x000000ffff0b4224 */ /* 0x000fc600078e0009 */
[----:B------:R1:W-:Y:S01]  /*1af00*/  @P6 STG.E desc[UR20][R2.64+0x124], R61 ;  /* 0x0001243d02006986 */ /* 0x0003e2000c101914 */
[C---:B------:R-:W-:Y:S02]  /*1af10*/  ISETP.GT.AND P6, PT, R0.reuse, 0x50, P1 ;  /* 0x000000500000780c */ /* 0x040fe40000fc4270 */
[C---:B------:R-:W-:Y:S01]  /*1af20*/  ISETP.GT.AND P2, PT, R0.reuse, 0x51, P1 ;  /* 0x000000510000780c */ /* 0x040fe20000f44270 */
[----:B------:R-:W-:Y:S01]  /*1af30*/  @P3 STG.E desc[UR20][R6.64+0x120], R117 ;  /* 0x0001207506003986 */ /* 0x000fe2000c101914 */
[----:B------:R-:W-:Y:S01]  /*1af40*/  ISETP.GT.AND P5, PT, R0, 0x50, P0 ;  /* 0x000000500000780c */ /* 0x000fe200007a4270 */
[----:B------:R-:W-:Y:S02]  /*1af50*/  FMUL R119, R64, UR11 ;  /* 0x0000000b40777c20 */ /* 0x000fe40008400000 */
[----:B------:R2:W-:Y:S01]  /*1af60*/  @P4 STG.E desc[UR20][R10.64+0x124], R63 ;  /* 0x0001243f0a004986 */ /* 0x0005e2000c101914 */
[----:B------:R-:W-:Y:S01]  /*1af70*/  ISETP.GT.AND P4, PT, R0, 0x51, P0 ;  /* 0x000000510000780c */ /* 0x000fe20000784270 */
[----:B------:R-:W-:Y:S01]  /*1af80*/  FMUL R65, R65, UR11 ;  /* 0x0000000b41417c20 */ /* 0x000fe20008400000 */
[----:B------:R-:W-:Y:S01]  /*1af90*/  F2FP.TF32.F32.PACK_B R119, R119 ;  /* 0x00000077ff77723e */ /* 0x000fe200024050ff */
[----:B------:R-:W-:-:S02]  /*1afa0*/  FMUL R121, R66, UR11 ;  /* 0x0000000b42797c20 */ /* 0x000fc40008400000 */
[----:B-1----:R-:W-:Y:S02]  /*1afb0*/  @P6 IMAD.MOV.U32 R2, RZ, RZ, R4 ;  /* 0x000000ffff026224 */ /* 0x002fe400078e0004 */
[----:B------:R-:W-:Y:S02]  /*1afc0*/  @P6 IMAD.MOV.U32 R3, RZ, RZ, R5 ;  /* 0x000000ffff036224 */ /* 0x000fe400078e0005 */
[----:B------:R-:W-:Y:S01]  /*1afd0*/  FMUL R67, R67, UR11 ;  /* 0x0000000b43437c20 */ /* 0x000fe20008400000 */
[----:B------:R-:W-:Y:S02]  /*1afe0*/  ISETP.GT.AND P3, PT, R0, 0x58, P1 ;  /* 0x000000580000780c */ /* 0x000fe40000f64270 */
[----:B------:R-:W-:Y:S01]  /*1aff0*/  F2FP.TF32.F32.PACK_B R65, R65 ;  /* 0x00000041ff41723e */ /* 0x000fe200024050ff */
[----:B------:R1:W-:Y:S01]  /*1b000*/  @P6 STG.E desc[UR20][R2.64+0x140], R119 ;  /* 0x0001407702006986 */ /* 0x0003e2000c101914 */
[----:B------:R-:W-:Y:S01]  /*1b010*/  F2FP.TF32.F32.PACK_B R121, R121 ;  /* 0x00000079ff79723e */ /* 0x000fe200024050ff */
[----:B--2---:R-:W-:Y:S01]  /*1b020*/  @P4 IMAD.MOV.U32 R11, RZ, RZ, R9 ;  /* 0x000000ffff0b4224 */ /* 0x004fe200078e0009 */
[----:B------:R-:W-:-:S02]  /*1b030*/  @P5 MOV R7, R9 ;  /* 0x0000000900075202 */ /* 0x000fc40000000f00 */
[----:B------:R-:W-:Y:S01]  /*1b040*/  F2FP.TF32.F32.PACK_B R67, R67 ;  /* 0x00000043ff43723e */ /* 0x000fe200024050ff */
[----:B-1----:R-:W-:Y:S02]  /*1b050*/  @P2 IMAD.MOV.U32 R2, RZ, RZ, R4 ;  /* 0x000000ffff022224 */ /* 0x002fe400078e0004 */
[----:B------:R-:W-:Y:S02]  /*1b060*/  @P2 IMAD.MOV.U32 R3, RZ, RZ, R5 ;  /* 0x000000ffff032224 */ /* 0x000fe400078e0005 */
[----:B------:R-:W-:-:S03]  /*1b070*/  FMUL R123, R68, UR11 ;  /* 0x0000000b447b7c20 */ /* 0x000fc60008400000 */
[----:B------:R1:W-:Y:S01]  /*1b080*/  @P2 STG.E desc[UR20][R2.64+0x144], R65 ;  /* 0x0001444102002986 */ /* 0x0003e2000c101914 */
[----:B------:R-:W-:-:S03]  /*1b090*/  ISETP.GT.AND P2, PT, R0, 0x59, P1 ;  /* 0x000000590000780c */ /* 0x000fc60000f44270 */
[----:B------:R2:W-:Y:S01]  /*1b0a0*/  @P5 STG.E desc[UR20][R6.64+0x140], R121 ;  /* 0x0001407906005986 */ /* 0x0005e2000c101914 */
[----:B------:R-:W-:-:S03]  /*1b0b0*/  ISETP.GT.AND P5, PT, R0, 0x58, P0 ;  /* 0x000000580000780c */ /* 0x000fc600007a4270 */
[----:B------:R3:W-:Y:S01]  /*1b0c0*/  @P4 STG.E desc[UR20][R10.64+0x144], R67 ;  /* 0x000144430a004986 */ /* 0x0007e2000c101914 */
[----:B------:R-:W-:Y:S02]  /*1b0d0*/  ISETP.GT.AND P4, PT, R0, 0x59, P0 ;  /* 0x000000590000780c */ /* 0x000fe40000784270 */
[----:B------:R-:W-:Y:S01]  /*1b0e0*/  F2FP.TF32.F32.PACK_B R123, R123 ;  /* 0x0000007bff7b723e */ /* 0x000fe200024050ff */
[----:B-1----:R-:W-:Y:S02]  /*1b0f0*/  @P3 IMAD.MOV.U32 R2, RZ, RZ, R4 ;  /* 0x000000ffff023224 */ /* 0x002fe400078e0004 */
[----:B------:R-:W-:Y:S02]  /*1b100*/  @P3 IMAD.MOV.U32 R3, RZ, RZ, R5 ;  /* 0x000000ffff033224 */ /* 0x000fe400078e0005 */
[----:B------:R-:W-:Y:S01]  /*1b110*/  FMUL R69, R69, UR11 ;  /* 0x0000000b45457c20 */ /* 0x000fe20008400000 */
[----:B------:R-:W-:Y:S01]  /*1b120*/  FMUL R125, R70, UR11 ;  /* 0x0000000b467d7c20 */ /* 0x000fe20008400000 */
[----:B------:R-:W-:Y:S01]  /*1b130*/  FMUL R71, R71, UR11 ;  /* 0x0000000b47477c20 */ /* 0x000fe20008400000 */
[----:B------:R1:W-:Y:S01]  /*1b140*/  @P3 STG.E desc[UR20][R2.64+0x160], R123 ;  /* 0x0001607b02003986 */ /* 0x0003e2000c101914 */
[----:B------:R-:W-:Y:S01]  /*1b150*/  ISETP.GT.AND P3, PT, R0, 0x60, P1 ;  /* 0x000000600000780c */ /* 0x000fe20000f64270 */
[--C-:B--2---:R-:W-:Y:S01]  /*1b160*/  @P5 IMAD.MOV.U32 R7, RZ, RZ, R9.reuse ;  /* 0x000000ffff075224 */ /* 0x104fe200078e0009 */
[----:B------:R-:W-:Y:S01]  /*1b170*/  F2FP.TF32.F32.PACK_B R69, R69 ;  /* 0x00000045ff45723e */ /* 0x000fe200024050ff */
[----:B---3--:R-:W-:Y:S01]  /*1b180*/  @P4 IMAD.MOV.U32 R11, RZ, RZ, R9 ;  /* 0x000000ffff0b4224 */ /* 0x008fe200078e0009 */
[----:B------:R-:W-:-:S02]  /*1b190*/  F2FP.TF32.F32.PACK_B R125, R125 ;  /* 0x0000007dff7d723e */ /* 0x000fc400024050ff */
        /* <DEDUP_REMOVED lines=17> */
[----:B------:R-:W-:-:S02]  /*1b2b0*/  ISETP.GT.AND P3, PT, R0, 0x68, P1 ;  /* 0x000000680000780c */ /* 0x000fc40000f64270 */
[----:B------:R-:W-:Y:S01]  /*1b2c0*/  F2FP.TF32.F32.PACK_B R73, R73 ;  /* 0x00000049ff49723e */ /* 0x000fe200024050ff */
[--C-:B--2---:R-:W-:Y:S01]  /*1b2d0*/  @P4 IMAD.MOV.U32 R7, RZ, RZ, R9.reuse ;  /* 0x000000ffff074224 */ /* 0x104fe200078e0009 */
[----:B------:R-:W-:Y:S01]  /*1b2e0*/  F2FP.TF32.F32.PACK_B R129, R129 ;  /* 0x00000081ff81723e */ /* 0x000fe200024050ff */
[----:B---3--:R-:W-:Y:S01]  /*1b2f0*/  @P2 IMAD.MOV.U32 R11, RZ, RZ, R9 ;  /* 0x000000ffff0b2224 */ /* 0x008fe200078e0009 */
[----:B------:R-:W-:Y:S02]  /*1b300*/  F2FP.TF32.F32.PACK_B R75, R75 ;  /* 0x0000004bff4b723e */ /* 0x000fe400024050ff */
[----:B-1----:R-:W-:Y:S01]  /*1b310*/  @P5 MOV R2, R4 ;  /* 0x0000000400025202 */ /* 0x002fe20000000f00 */
[----:B------:R-:W-:Y:S01]  /*1b320*/  @P5 IMAD.MOV.U32 R3, RZ, RZ, R5 ;  /* 0x000000ffff035224 */ /* 0x000fe200078e0005 */
[----:B------:R-:W-:Y:S01]  /*1b330*/  ISETP.GT.AND P6, PT, R0, 0x69, P1 ;  /* 0x000000690000780c */ /* 0x000fe20000fc4270 */
[----:B------:R-:W-:-:S03]  /*1b340*/  FMUL R131, R76, UR11 ;  /* 0x0000000b4c837c20 */ /* 0x000fc60008400000 */
[----:B------:R1:W-:Y:S04]  /*1b350*/  @P5 STG.E desc[UR20][R2.64+0x184], R73 ;  /* 0x0001844902005986 */ /* 0x0003e8000c101914 */
[----:B------:R2:W-:Y:S01]  /*1b360*/  @P4 STG.E desc[UR20][R6.64+0x180], R129 ;  /* 0x0001808106004986 */ /* 0x0005e2000c101914 */
[----:B------:R-:W-:-:S03]  /*1b370*/  ISETP.GT.AND P4, PT, R0, 0x69, P0 ;  /* 0x000000690000780c */ /* 0x000fc60000784270 */
[----:B------:R3:W-:Y:S01]  /*1b380*/  @P2 STG.E desc[UR20][R10.64+0x184], R75 ;  /* 0x0001844b0a002986 */ /* 0x0007e2000c101914 */
[C---:B------:R-:W-:Y:S02]  /*1b390*/  ISETP.GT.AND P2, PT, R0.reuse, 0x68, P0 ;  /* 0x000000680000780c */ /* 0x040fe40000744270 */
[----:B------:R-:W-:Y:S01]  /*1b3a0*/  ISETP.GT.AND P5, PT, R0, 0x70, P1 ;  /* 0x000000700000780c */ /* 0x000fe20000fa4270 */
[----:B-1----:R-:W-:Y:S01]  /*1b3b0*/  @P3 IMAD.MOV.U32 R2, RZ, RZ, R4 ;  /* 0x000000ffff023224 */ /* 0x002fe200078e0004 */
[----:B------:R-:W-:Y:S01]  /*1b3c0*/  F2FP.TF32.F32.PACK_B R131, R131 ;  /* 0x00000083ff83723e */ /* 0x000fe200024050ff */
[----:B------:R-:W-:Y:S02]  /*1b3d0*/  @P3 IMAD.MOV.U32 R3, RZ, RZ, R5 ;  /* 0x000000ffff033224 */ /* 0x000fe400078e0005 */
[----:B------:R-:W-:Y:S01]  /*1b3e0*/  FMUL R77, R77, UR11 ;  /* 0x0000000b4d4d7c20 */ /* 0x000fe20008400000 */
[----:B------:R-:W-:Y:S01]  /*1b3f0*/  FMUL R133, R78, UR11 ;  /* 0x0000000b4e857c20 */ /* 0x000fe20008400000 */
[----:B------:R-:W-:Y:S01]  /*1b400*/  FMUL R79, R79, UR11 ;  /* 0x0000000b4f4f7c20 */ /* 0x000fe20008400000 */
[----:B------:R1:W-:Y:S02]  /*1b410*/  @P3 STG.E desc[UR20][R2.64+0x1a0], R131 ;  /* 0x0001a08302003986 */ /* 0x0003e4000c101914 */
[----:B------:R-:W-:Y:S01]  /*1b420*/  F2FP.TF32.F32.PACK_B R77, R77 ;  /* 0x0000004dff4d723e */ /* 0x000fe200024050ff */
[----:B------:R-:W-:Y:S01]  /*1b430*/  FMUL R135, R80, UR11 ;  /* 0x0000000b50877c20 */ /* 0x000fe20008400000 */
[----:B------:R-:W-:Y:S01]  /*1b440*/  F2FP.TF32.F32.PACK_B R133, R133 ;  /* 0x00000085ff85723e */ /* 0x000fe200024050ff */
[--C-:B--2---:R-:W-:Y:S01]  /*1b450*/  @P2 IMAD.MOV.U32 R7, RZ, RZ, R9.reuse ;  /* 0x000000ffff072224 */ /* 0x104fe200078e0009 */
[----:B------:R-:W-:Y:S01]  /*1b460*/  F2FP.TF32.F32.PACK_B R79, R79 ;  /* 0x0000004fff4f723e */ /* 0x000fe200024050ff */
[----:B---3--:R-:W-:-:S02]  /*1b470*/  @P4 IMAD.MOV.U32 R11, RZ, RZ, R9 ;  /* 0x000000ffff0b4224 */ /* 0x008fc400078e0009 */
[----:B-1----:R-:W-:Y:S02]  /*1b480*/  @P6 IMAD.MOV.U32 R2, RZ, RZ, R4 ;  /* 0x000000ffff026224 */ /* 0x002fe400078e0004 */
[----:B------:R-:W-:Y:S01]  /*1b490*/  @P6 IMAD.MOV.U32 R3, RZ, RZ, R5 ;  /* 0x000000ffff036224 */ /* 0x000fe200078e0005 */
[----:B------:R-:W-:-:S04]  /*1b4a0*/  F2FP.TF32.F32.PACK_B R135, R135 ;  /* 0x00000087ff87723e */ /* 0x000fc800024050ff */
[----:B------:R1:W-:Y:S01]  /*1b4b0*/  @P6 STG.E desc[UR20][R2.64+0x1a4], R77 ;  /* 0x0001a44d02006986 */ /* 0x0003e2000c101914 */
[----:B------:R-:W-:-:S03]  /*1b4c0*/  ISETP.GT.AND P6, PT, R0, 0x70, P0 ;  /* 0x000000700000780c */ /* 0x000fc600007c4270 */
[----:B------:R-:W-:Y:S01]  /*1b4d0*/  @P2 STG.E desc[UR20][R6.64+0x1a0], R133 ;  /* 0x0001a08506002986 */ /* 0x000fe2000c101914 */
[----:B------:R-:W-:-:S03]  /*1b4e0*/  ISETP.GT.AND P2, PT, R0, 0x71, P1 ;  /* 0x000000710000780c */ /* 0x000fc60000f44270 */
[----:B------:R-:W-:Y:S01]  /*1b4f0*/  @P4 STG.E desc[UR20][R10.64+0x1a4], R79 ;  /* 0x0001a44f0a004986 */ /* 0x000fe2000c101914 */
[----:B-1----:R-:W-:Y:S01]  /*1b500*/  @P5 MOV R2, R4 ;  /* 0x0000000400025202 */ /* 0x002fe20000000f00 */
[----:B------:R-:W-:Y:S01]  /*1b510*/  @P5 IMAD.MOV.U32 R3, RZ, RZ, R5 ;  /* 0x000000ffff035224 */ /* 0x000fe200078e0005 */
[----:B------:R-:W-:-:S04]  /*1b520*/  ISETP.GT.AND P3, PT, R0, 0x78, P1 ;  /* 0x000000780000780c */ /* 0x000fc80000f64270 */
[----:B------:R1:W-:Y:S01]  /*1b530*/  @P5 STG.E desc[UR20][R2.64+0x1c0], R135 ;  /* 0x0001c08702005986 */ /* 0x0003e2000c101914 */
[C---:B------:R-:W-:Y:S02]  /*1b540*/  ISETP.GT.AND P5, PT, R0.reuse, 0x71, P0 ;  /* 0x000000710000780c */ /* 0x040fe400007a4270 */
[C---:B------:R-:W-:Y:S02]  /*1b550*/  ISETP.GT.AND P1, PT, R0.reuse, 0x79, P1 ;  /* 0x000000790000780c */ /* 0x040fe40000f24270 */
[----:B------:R-:W-:Y:S01]  /*1b560*/  ISETP.GT.AND P4, PT, R0, 0x78, P0 ;  /* 0x000000780000780c */ /* 0x000fe20000784270 */
[----:B------:R-:W-:Y:S01]  /*1b570*/  FMUL R81, R81, UR11 ;  /* 0x0000000b51517c20 */ /* 0x000fe20008400000 */
[----:B------:R-:W-:Y:S01]  /*1b580*/  FMUL R137, R82, UR11 ;  /* 0x0000000b52897c20 */ /* 0x000fe20008400000 */
[----:B------:R-:W-:Y:S01]  /*1b590*/  FMUL R83, R83, UR11 ;  /* 0x0000000b53537c20 */ /* 0x000fe20008400000 */
[----:B------:R-:W-:Y:S01]  /*1b5a0*/  FMUL R139, R84, UR11 ;  /* 0x0000000b548b7c20 */ /* 0x000fe20008400000 */
[----:B------:R-:W-:Y:S01]  /*1b5b0*/  ISETP.GT.AND P0, PT, R0, 0x79, P0 ;  /* 0x000000790000780c */ /* 0x000fe20000704270 */
[----:B------:R-:W-:Y:S01]  /*1b5c0*/  FMUL R85, R85, UR11 ;  /* 0x0000000b55557c20 */ /* 0x000fe20008400000 */
[----:B------:R-:W-:Y:S01]  /*1b5d0*/  FMUL R141, R86, UR11 ;  /* 0x0000000b568d7c20 */ /* 0x000fe20008400000 */
[----:B------:R-:W-:Y:S01]  /*1b5e0*/  F2FP.TF32.F32.PACK_B R81, R81 ;  /* 0x00000051ff51723e */ /* 0x000fe200024050ff */
[--C-:B-1----:R-:W-:Y:S01]  /*1b5f0*/  @P2 IMAD.MOV.U32 R2, RZ, RZ, R4.reuse ;  /* 0x000000ffff022224 */ /* 0x102fe200078e0004 */
[----:B------:R-:W-:Y:S01]  /*1b600*/  F2FP.TF32.F32.PACK_B R137, R137 ;  /* 0x00000089ff89723e */ /* 0x000fe200024050ff */
[----:B------:R-:W-:Y:S01]  /*1b610*/  @P2 IMAD.MOV.U32 R3, RZ, RZ, R5 ;  /* 0x000000ffff032224 */ /* 0x000fe200078e0005 */
[----:B------:R-:W-:Y:S01]  /*1b620*/  F2FP.TF32.F32.PACK_B R83, R83 ;  /* 0x00000053ff53723e */ /* 0x000fe200024050ff */
[--C-:B------:R-:W-:Y:S01]  /*1b630*/  @P6 IMAD.MOV.U32 R7, RZ, RZ, R9.reuse ;  /* 0x000000ffff076224 */ /* 0x100fe200078e0009 */
[----:B------:R-:W-:Y:S01]  /*1b640*/  F2FP.TF32.F32.PACK_B R139, R139 ;  /* 0x0000008bff8b723e */ /* 0x000fe200024050ff */
[----:B------:R-:W-:Y:S01]  /*1b650*/  @P5 IMAD.MOV.U32 R11, RZ, RZ, R9 ;  /* 0x000000ffff0b5224 */ /* 0x000fe200078e0009 */
[----:B------:R-:W-:Y:S01]  /*1b660*/  F2FP.TF32.F32.PACK_B R85, R85 ;  /* 0x00000055ff55723e */ /* 0x000fe200024050ff */
[----:B------:R-:W-:Y:S01]  /*1b670*/  @P1 IMAD.MOV.U32 R12, RZ, RZ, R4 ;  /* 0x000000ffff0c1224 */ /* 0x000fe200078e0004 */
[----:B------:R1:W-:Y:S01]  /*1b680*/  @P2 STG.E desc[UR20][R2.64+0x1c4], R81 ;  /* 0x0001c45102002986 */ /* 0x0003e2000c101914 */
[----:B------:R-:W-:Y:S01]  /*1b690*/  @P1 IMAD.MOV.U32 R13, RZ, RZ, R5 ;  /* 0x000000ffff0d1224 */ /* 0x000fe200078e0005 */
[----:B------:R-:W-:Y:S01]  /*1b6a0*/  F2FP.TF32.F32.PACK_B R141, R141 ;  /* 0x0000008dff8d723e */ /* 0x000fe200024050ff */
[C---:B------:R-:W-:Y:S01]  /*1b6b0*/  VIADD R14, R4.reuse, UR9 ;  /* 0x00000009040e7c36 */ /* 0x040fe20008000000 */
[----:B------:R-:W-:Y:S01]  /*1b6c0*/  @P4 MOV R15, R9 ;  /* 0x00000009000f4202 */ /* 0x000fe20000000f00 */
[----:B------:R1:W-:Y:S01]  /*1b6d0*/  @P6 STG.E desc[UR20][R6.64+0x1c0], R137 ;  /* 0x0001c08906006986 */ /* 0x0003e2000c101914 */
[----:B------:R-:W-:-:S03]  /*1b6e0*/  VIADD R16, R4, UR9 ;  /* 0x0000000904107c36 */ /* 0x000fc60008000000 */
[----:B------:R1:W-:Y:S04]  /*1b6f0*/  @P5 STG.E desc[UR20][R10.64+0x1c4], R83 ;  /* 0x0001c4530a005986 */ /* 0x0003e8000c101914 */
[----:B------:R1:W-:Y:S04]  /*1b700*/  @P3 STG.E desc[UR20][R4.64+0x1e0], R139 ;  /* 0x0001e08b04003986 */ /* 0x0003e8000c101914 */
[----:B------:R1:W-:Y:S01]  /*1b710*/  @P1 STG.E desc[UR20][R12.64+0x1e4], R85 ;  /* 0x0001e4550c001986 */ /* 0x0003e2000c101914 */
[----:B------:R-:W-:-:S03]  /*1b720*/  FMUL R87, R87, UR11 ;  /* 0x0000000b57577c20 */ /* 0x000fc60008400000 */
[----:B------:R1:W-:Y:S01]  /*1b730*/  @P4 STG.E desc[UR20][R14.64+0x1e0], R141 ;  /* 0x0001e08d0e004986 */ /* 0x0003e2000c101914 */
[----:B------:R-:W-:Y:S05]  /*1b740*/  @!P0 EXIT ;  /* 0x000000000000894d */ /* 0x000fea0003800000 */
[----:B------:R-:W-:Y:S01]  /*1b750*/  F2FP.TF32.F32.PACK_B R87, R87 ;  /* 0x00000057ff57723e */ /* 0x000fe200024050ff */
[----:B------:R-:W-:-:S05]  /*1b760*/  IMAD.MOV.U32 R17, RZ, RZ, R9 ;  /* 0x000000ffff117224 */ /* 0x000fca00078e0009 */
[----:B------:R-:W-:Y:S01]  /*1b770*/  STG.E desc[UR20][R16.64+0x1e4], R87 ;  /* 0x0001e45710007986 */ /* 0x000fe2000c101914 */
[----:B------:R-:W-:Y:S05]  /*1b780*/  EXIT ;  /* 0x000000000000794d */ /* 0x000fea0003800000 */
.L_x_13:
[----:B------:R-:W-:-:S13]  /*1b790*/  ISETP.NE.AND P0, PT, RZ, UR8, PT ;  /* 0x00000008ff007c0c */ /* 0x000fda000bf05270 */
[----:B------:R-:W-:Y:S05]  /*1b7a0*/  @P0 EXIT ;  /* 0x000000000000094d */ /* 0x000fea0003800000 */
[----:B------:R-:W0:Y:S01]  /*1b7b0*/  S2UR UR4, SR_CgaCtaId ;  /* 0x00000000000479c3 */ /* 0x000e220000008800 */
[----:B------:R-:W-:Y:S01]  /*1b7c0*/  ELECT P0, URZ, PT ;  /* 0x00000000003f782f */ /* 0x000fe20003800000 */
[----:B0-----:R-:W-:-:S12]  /*1b7d0*/  IMAD.U32 R16, RZ, RZ, UR4 ;  /* 0x00000004ff107e24 */ /* 0x001fd8000f8e00ff */
[----:B------:R-:W-:Y:S05]  /*1b7e0*/  @!P0 BRA `(.L_x_528) ;  /* 0x0000006c008c8947 */ /* 0x000fea0003800000 */
[----:B------:R-:W-:Y:S01]  /*1b7f0*/  R2UR UR4, R0 ;  /* 0x00000000000472ca */ /* 0x000fe200000e0000 */
[----:B------:R-:W-:-:S05]  /*1b800*/  IMAD.SHL.U32 R2, R16, 0x4, RZ ;  /* 0x0000000410027824 */ /* 0x000fca00078e00ff */
[----:B------:R-:W-:-:S05]  /*1b810*/  LOP3.LUT R2, R2, 0x4, RZ, 0xc0, !PT ;  /* 0x0000000402027812 */ /* 0x000fca00078ec0ff */
[----:B------:R-:W-:Y:S02]  /*1b820*/  IMAD R2, R11, 0x80, R2 ;  /* 0x000000800b027824 */ /* 0x000fe400078e0202 */
[----:B------:R-:W-:-:S06]  /*1b830*/  UISETP.GE.AND UP0, UPT, UR4, 0x1, UPT ;  /* 0x000000010400788c */ /* 0x000fcc000bf06270 */
[----:B------:R-:W-:-:S13]  /*1b840*/  PLOP3.LUT P0, PT, PT, PT, UP0, 0x80, 0x0 ;  /* 0x000000000000781c */ /* 0x000fda0003f0f008 */
[----:B------:R-:W-:Y:S05]  /*1b850*/  @!P0 BRA `(.L_x_528) ;  /* 0x0000006c00708947 */ /* 0x000fea0003800000 */
[----:B------:R-:W-:Y:S01]  /*1b860*/  R2UR UR5, R3 ;  /* 0x00000000030572ca */ /* 0x000fe200000e0000 */
[----:B------:R-:W-:Y:S01]  /*1b870*/  IMAD.SHL.U32 R17, R9, 0x100, RZ ;  /* 0x0000010009117824 */ /* 0x000fe200078e00ff */
[----:B------:R-:W-:Y:S01]  /*1b880*/  R2UR UR4, R0 ;  /* 0x00000000000472ca */ /* 0x000fe200000e0000 */
[----:B------:R-:W-:Y:S01]  /*1b890*/  IMAD.SHL.U32 R4, R16, 0x80, RZ ;  /* 0x0000008010047824 */ /* 0x000fe200078e00ff */
[----:B------:R-:W-:Y:S01]  /*1b8a0*/  LOP3.LUT P0, RZ, R8, 0x1f, RZ, 0xc0, !PT ;  /* 0x0000001f08ff7812 */ /* 0x000fe2000780c0ff */
[C---:B------:R-:W-:Y:S01]  /*1b8b0*/  VIADD R62, R2.reuse, 0x8 ;  /* 0x00000008023e7836 */ /* 0x040fe20000000000 */
[C---:B------:R-:W-:Y:S01]  /*1b8c0*/  ISETP.NE.AND P1, PT, R13.reuse, RZ, PT ;  /* 0x000000ff0d00720c */ /* 0x040fe20003f25270 */
[C---:B------:R-:W-:Y:S01]  /*1b8d0*/  VIADD R63, R2.reuse, 0x10 ;  /* 0x00000010023f7836 */ /* 0x040fe20000000000 */
[----:B------:R-:W-:Y:S01]  /*1b8e0*/  ISETP.NE.OR P0, PT, R13, RZ, !P0 ;  /* 0x000000ff0d00720c */ /* 0x000fe20004705670 */
[C---:B------:R-:W-:Y:S01]  /*1b8f0*/  VIADD R65, R2.reuse, 0x20 ;  /* 0x0000002002417836 */ /* 0x040fe20000000000 */
[C---:B------:R-:W-:Y:S01]  /*1b900*/  IADD3 R64, R2.reuse, 0x18, RZ ;  /* 0x0000001802407810 */ /* 0x040fe20007ffe0ff */
[C---:B------:R-:W-:Y:S01]  /*1b910*/  VIADD R66, R2.reuse, 0x28 ;  /* 0x0000002802427836 */ /* 0x040fe20000000000 */
[C---:B------:R-:W-:Y:S01]  /*1b920*/  IADD3 R74, R2.reuse, 0x68, RZ ;  /* 0x00000068024a7810 */ /* 0x040fe20007ffe0ff */
[----:B------:R-:W-:Y:S01]  /*1b930*/  IMAD.U32 R5, RZ, RZ, UR5 ;  /* 0x00000005ff057e24 */ /* 0x000fe2000f8e00ff */
[----:B------:R-:W-:Y:S01]  /*1b940*/  CS2R R10, SRZ ;  /* 0x00000000000a7805 */ /* 0x000fe2000001ff00 */
[----:B------:R-:W-:Y:S01]  /*1b950*/  VIADD R67, R2, 0x30 ;  /* 0x0000003002437836 */ /* 0x000fe20000000000 */
[----:B------:R-:W-:Y:S01]  /*1b960*/  LOP3.LUT R4, R4, 0x80, RZ, 0xe2, !PT ;  /* 0x0000008004047812 */ /* 0x000fe200078ee2ff */
[C---:B------:R-:W-:Y:S01]  /*1b970*/  VIADD R68, R2.reuse, 0x38 ;  /* 0x0000003802447836 */ /* 0x040fe20000000000 */
[----:B------:R-:W-:Y:S01]  /*1b980*/  LOP3.LUT R5, R5, 0x2, RZ, 0xfc, !PT ;  /* 0x0000000205057812 */ /* 0x000fe200078efcff */
[C---:B------:R-:W-:Y:S01]  /*1b990*/  VIADD R69, R2.reuse, 0x40 ;  /* 0x0000004002457836 */ /* 0x040fe20000000000 */
[C---:B------:R-:W-:Y:S01]  /*1b9a0*/  IADD3 R34, R17.reuse, 0x20, RZ ;  /* 0x0000002011227810 */ /* 0x040fe20007ffe0ff */
[C---:B------:R-:W-:Y:S01]  /*1b9b0*/  VIADD R70, R2.reuse, 0x48 ;  /* 0x0000004802467836 */ /* 0x040fe20000000000 */
[C---:B------:R-:W-:Y:S01]  /*1b9c0*/  IADD3 R44, R17.reuse, 0x70, RZ ;  /* 0x00000070112c7810 */ /* 0x040fe20007ffe0ff */
[C---:B------:R-:W-:Y:S01]  /*1b9d0*/  VIADD R71, R2.reuse, 0x50 ;  /* 0x0000005002477836 */ /* 0x040fe20000000000 */
[----:B------:R-:W-:Y:S01]  /*1b9e0*/  IADD3 R54, R17, 0xc0, RZ ;  /* 0x000000c011367810 */ /* 0x000fe20007ffe0ff */
[----:B------:R-:W-:-:S02]  /*1b9f0*/  VIADD R72, R2, 0x58 ;  /* 0x0000005802487836 */ /* 0x000fc40000000000 */
[C---:B------:R-:W-:Y:S02]  /*1ba00*/  VIADD R73, R2.reuse, 0x60 ;  /* 0x0000006002497836 */ /* 0x040fe40000000000 */
[C---:B------:R-:W-:Y:S02]  /*1ba10*/  VIADD R75, R2.reuse, 0x70 ;  /* 0x00000070024b7836 */ /* 0x040fe40000000000 */
[----:B------:R-:W-:Y:S02]  /*1ba20*/  VIADD R76, R2, 0x78 ;  /* 0x00000078024c7836 */ /* 0x000fe40000000000 */
[----:B------:R-:W-:Y:S02]  /*1ba30*/  IMAD.MOV.U32 R7, RZ, RZ, RZ ;  /* 0x000000ffff077224 */ /* 0x000fe400078e00ff */
[----:B------:R-:W-:Y:S02]  /*1ba40*/  IMAD.MOV.U32 R6, RZ, RZ, 0x1 ;  /* 0x00000001ff067424 */ /* 0x000fe400078e00ff */
[----:B------:R-:W-:-:S02]  /*1ba50*/  IMAD.U32 R8, RZ, RZ, UR4 ;  /* 0x00000004ff087e24 */ /* 0x000fc4000f8e00ff */
[----:B------:R-:W-:Y:S02]  /*1ba60*/  IMAD.MOV.U32 R9, RZ, RZ, RZ ;  /* 0x000000ffff097224 */ /* 0x000fe400078e00ff */
[C---:B------:R-:W-:Y:S02]  /*1ba70*/  VIADD R31, R17.reuse, 0x8 ;  /* 0x00000008111f7836 */ /* 0x040fe40000000000 */
[C---:B------:R-:W-:Y:S02]  /*1ba80*/  VIADD R32, R17.reuse, 0x10 ;  /* 0x0000001011207836 */ /* 0x040fe40000000000 */
[C---:B------:R-:W-:Y:S02]  /*1ba90*/  VIADD R33, R17.reuse, 0x18 ;  /* 0x0000001811217836 */ /* 0x040fe40000000000 */
[C---:B------:R-:W-:Y:S02]  /*1baa0*/  VIADD R35, R17.reuse, 0x28 ;  /* 0x0000002811237836 */ /* 0x040fe40000000000 */
[----:B------:R-:W-:-:S02]  /*1bab0*/  VIADD R36, R17, 0x30 ;  /* 0x0000003011247836 */ /* 0x000fc40000000000 */
[C---:B------:R-:W-:Y:S02]  /*1bac0*/  VIADD R37, R17.reuse, 0x38 ;  /* 0x0000003811257836 */ /* 0x040fe40000000000 */
        /* <DEDUP_REMOVED lines=21> */
[----:B------:R-:W-:-:S07]  /*1bc20*/  VIADD R61, R17, 0xf8 ;  /* 0x000000f8113d7836 */ /* 0x000fce0000000000 */
.L_x_532:
[----:B------:R-:W0:Y:S01]  /*1bc30*/  S2UR UR4, SR_CgaCtaId ;  /* 0x00000000000479c3 */ /* 0x000e220000008800 */
[----:B------:R-:W-:Y:S02]  /*1bc40*/  MOV R13, 0x400 ;  /* 0x00000400000d7802 */ /* 0x000fe40000000f00 */
[----:B------:R-:W-:Y:S01]  /*1bc50*/  SHF.L.U32 R12, R6, 0x1f, RZ ;  /* 0x0000001f060c7819 */ /* 0x000fe200000006ff */
[----:B0-----:R-:W-:-:S05]  /*1bc60*/  IMAD.U32 R16, RZ, RZ, UR4 ;  /* 0x00000004ff107e24 */ /* 0x001fca000f8e00ff */
[----:B------:R-:W-:-:S05]  /*1bc70*/  LEA R18, R16, R13, 0x18 ;  /* 0x0000000d10127211 */ /* 0x000fca00078ec0ff */
[----:B------:R-:W-:-:S07]  /*1bc80*/  IMAD R13, R7, 0x8, R18 ;  /* 0x00000008070d7824 */ /* 0x000fce00078e0212 */
.L_x_529:
[----:B0-----:R0:W1:Y:S02]  /*1bc90*/  SYNCS.PHASECHK.TRANS64.TRYWAIT P2, [R13+URZ+0x30010], R12 ;  /* 0x0300100c0d0075a7 */ /* 0x001064000804017f */
[----:B-1----:R-:W-:Y:S05]  /*1bca0*/  @!P2 NANOSLEEP.SYNCS 0x989680 ;  /* 0x009896800000a95d */ /* 0x002fea0003900000 */
[----:B------:R-:W1:Y:S02]  /*1bcb0*/  @!P2 SYNCS.PHASECHK.TRANS64 P2, [R13+URZ+0x30010], R12 ;  /* 0x0300100c0d00a5a7 */ /* 0x000e64000804007f */
[----:B-1----:R-:W-:Y:S05]  /*1bcc0*/  @!P2 BRA `(.L_x_529) ;  /* 0xfffffffc00f0a947 */ /* 0x002fea000383ffff */
[----:B0-----:R-:W0:Y:S02]  /*1bcd0*/  @!P1 LDC R12, c[0x0][0x500] ;  /* 0x00014000ff0c9b82 */ /* 0x001e240000000800 */
[----:B0-----:R0:W-:Y:S02]  /*1bce0*/  @!P1 SYNCS.ARRIVE.TRANS64 RZ, [R13+URZ+0x30000], R12 ;  /* 0x0300000c0dff99a7 */ /* 0x0011e4000800003f */
[----:B0-----:R-:W-:-:S04]  /*1bcf0*/  PRMT R12, R5, 0x9910, RZ ;  /* 0x00009910050c7816 */ /* 0x001fc800000000ff */
[----:B------:R-:W-:-:S13]  /*1bd00*/  ISETP.NE.AND P2, PT, R12, 0x2, PT ;  /* 0x000000020c00780c */ /* 0x000fda0003f45270 */
[----:B------:R-:W-:Y:S05]  /*1bd10*/  @P2 BRA `(.L_x_530) ;  /* 0x0000000000042947 */ /* 0x000fea0003800000 */
[----:B------:R-:W-:Y:S01]  /*1bd20*/  BPT.TRAP 0x1 ;  /* 0x000000040000795c */ /* 0x000fe20000300000 */
.L_x_530:
[----:B------:R-:W-:Y:S05]  /*1bd30*/  @P0 BRA `(.L_x_531) ;  /* 0x0000000000040947 */ /* 0x000fea0003800000 */
[----:B------:R-:W-:Y:S01]  /*1bd40*/  BPT.TRAP 0x1 ;  /* 0x000000040000795c */ /* 0x000fe20000300000 */
.L_x_531:
[----:B------:R-:W-:Y:S01]  /*1bd50*/  R2UR UR9, R13 ;  /* 0x000000000d0972ca */ /* 0x000fe200000e0000 */
[----:B------:R-:W0:Y:S01]  /*1bd60*/  LDC.64 R14, c[0x0][0x3d8] ;  /* 0x0000f600ff0e7b82 */ /* 0x000e220000000a00 */
[----:B------:R-:W-:Y:S01]  /*1bd70*/  ULDC UR22, c[0x0][0x380] ;  /* 0x0000e00000167ab9 */ /* 0x000fe20000000800 */
[----:B------:R-:W-:Y:S01]  /*1bd80*/  R2UR UR38, R17 ;  /* 0x00000000112672ca */ /* 0x000fe200000e0000 */
[----:B------:R-:W-:Y:S01]  /*1bd90*/  UISETP.NE.AND UP0, UPT, UR22, 0x1, UPT ;  /* 0x000000011600788c */ /* 0x000fe2000bf05270 */
[----:B------:R-:W-:Y:S01]  /*1bda0*/  R2UR UR8, R7 ;  /* 0x00000000070872ca */ /* 0x000fe200000e0000 */
[----:B------:R-:W-:Y:S01]  /*1bdb0*/  ULDC UR23, c[0x0][0x38c] ;  /* 0x0000e30000177ab9 */ /* 0x000fe20000000800 */
[----:B------:R-:W-:Y:S01]  /*1bdc0*/  R2UR UR11, R18 ;  /* 0x00000000120b72ca */ /* 0x000fe200000e0000 */
[----:B------:R-:W-:Y:S01]  /*1bdd0*/  UISETP.NE.AND UP1, UPT, UR23, 0x1, UPT ;  /* 0x000000011700788c */ /* 0x000fe2000bf25270 */
[----:B------:R-:W0:Y:S01]  /*1bde0*/  LDC.64 R12, c[0x0][0x3b8] ;  /* 0x0000ee00ff0c7b82 */ /* 0x000e220000000a00 */
[----:B------:R-:W-:Y:S01]  /*1bdf0*/  R2UR UR40, R31 ;  /* 0x000000001f2872ca */ /* 0x000fe200000e0000 */
[----:B------:R-:W-:Y:S01]  /*1be00*/  ULDC.64 UR18, c[0x0][0x198] ;  /* 0x0000660000127ab9 */ /* 0x000fe20000000a00 */
[----:B------:R-:W-:Y:S01]  /*1be10*/  R2UR UR41, R32 ;  /* 0x00000000202972ca */ /* 0x000fe200000e0000 */
[----:B------:R-:W-:Y:S01]  /*1be20*/  UIADD3 UR14, UP2, UR18, 0xf0, URZ ;  /* 0x000000f0120e7890 */ /* 0x000fe2000ff5e03f */
[----:B------:R-:W-:Y:S01]  /*1be30*/  R2UR UR52, R17 ;  /* 0x00000000113472ca */ /* 0x000fe200000e0000 */
[----:B------:R-:W-:Y:S01]  /*1be40*/  @UP0 ULDC UR12, c[0x0][0x384] ;  /* 0x0000e100000c0ab9 */ /* 0x000fe20000000800 */
[----:B------:R-:W-:Y:S01]  /*1be50*/  @UP0 ULDC UR20, c[0x0][0x384] ;  /* 0x0000e10000140ab9 */ /* 0x000fe20000000800 */
[----:B------:R-:W-:Y:S01]  /*1be60*/  @UP0 ULDC UR28, c[0x0][0x384] ;  /* 0x0000e100001c0ab9 */ /* 0x000fe20000000800 */
[----:B------:R-:W-:Y:S01]  /*1be70*/  UIMAD.WIDE.U32 UR12, UR38, UR12, URZ ;  /* 0x0000000c260c72a5 */ /* 0x000fe2000f8e003f */
[----:B------:R-:W-:Y:S01]  /*1be80*/  R2UR UR45, R31 ;  /* 0x000000001f2d72ca */ /* 0x000fe200000e0000 */
[----:B------:R-:W-:Y:S01]  /*1be90*/  ULEA UR8, UR8, UR11, 0x10 ;  /* 0x0000000b08087291 */ /* 0x000fe2000f8e803f */
[----:B------:R-:W-:Y:S01]  /*1bea0*/  R2UR UR10, R11 ;  /* 0x000000000b0a72ca */ /* 0x000fe200000e0000 */
[----:B------:R-:W-:Y:S01]  /*1beb0*/  UMOV UR42, UR38 ;  /* 0x00000026002a7c82 */ /* 0x000fe20008000000 */
[----:B------:R-:W-:Y:S01]  /*1bec0*/  UIMAD.WIDE.U32 UR20, UR40, UR20, URZ ;  /* 0x00000014281472a5 */ /* 0x000fe2000f8e003f */
[----:B------:R-:W-:Y:S01]  /*1bed0*/  R2UR UR43, R33 ;  /* 0x00000000212b72ca */ /* 0x000fe200000e0000 */
[----:B------:R-:W-:Y:S01]  /*1bee0*/  @UP0 ULDC UR11, c[0x0][0x388] ;  /* 0x0000e200000b0ab9 */ /* 0x000fe20000000800 */
[----:B------:R-:W-:Y:S01]  /*1bef0*/  UIMAD.WIDE.U32 UR28, UR41, UR28, URZ ;  /* 0x0000001c291c72a5 */ /* 0x000fe2000f8e003f */
[----:B------:R-:W-:Y:S01]  /*1bf00*/  R2UR UR50, R34 ;  /* 0x00000000223272ca */ /* 0x000fe200000e0000 */
[----:B------:R-:W-:Y:S01]  /*1bf10*/  @UP0 ULDC UR27, c[0x0][0x388] ;  /* 0x0000e200001b0ab9 */ /* 0x000fe20000000800 */
[----:B------:R-:W-:Y:S01]  /*1bf20*/  UMOV UR39, UR40 ;  /* 0x0000002800277c82 */ /* 0x000fe20008000000 */
[----:B------:R-:W-:Y:S01]  /*1bf30*/  @UP0 ULDC UR36, c[0x0][0x388] ;  /* 0x0000e20000240ab9 */ /* 0x000fe20000000800 */
[----:B------:R-:W-:Y:S01]  /*1bf40*/  @UP0 USHF.R.U32.HI UR42, URZ, UR11, UR13 ;  /* 0x0000000b3f2a0299 */ /* 0x000fe2000801160d */
[----:B------:R-:W-:Y:S01]  /*1bf50*/  R2UR UR51, R35 ;  /* 0x00000000233372ca */ /* 0x000fe200000e0000 */
[----:B0-----:R-:W-:Y:S01]  /*1bf60*/  IMAD R12, R9, R12, R14 ;  /* 0x0000000c090c7224 */ /* 0x001fe200078e020e */
[----:B------:R-:W-:Y:S01]  /*1bf70*/  UMOV UR17, UR41 ;  /* 0x0000002900117c82 */ /* 0x000fe20008000000 */
[----:B------:R-:W-:Y:S01]  /*1bf80*/  IMAD R13, R10, R13, R15 ;  /* 0x0000000d0a0d7224 */ /* 0x000fe200078e020f */
[----:B------:R-:W-:Y:S01]  /*1bf90*/  @UP0 USHF.R.U32.HI UR39, URZ, UR27, UR21 ;  /* 0x0000001b3f270299 */ /* 0x000fe20008011615 */
[----:B------:R-:W-:Y:S01]  /*1bfa0*/  R2UR UR53, R36 ;  /* 0x00000000243572ca */ /* 0x000fe200000e0000 */
[----:B------:R-:W-:Y:S01]  /*1bfb0*/  UIADD3.X UR15, URZ, UR19, URZ, UP2, !UPT ;  /* 0x000000133f0f7290 */ /* 0x000fe200097fe43f */
[----:B------:R-:W-:Y:S01]  /*1bfc0*/  R2UR UR56, R37 ;  /* 0x00000000253872ca */ /* 0x000fe200000e0000 */
[----:B------:R-:W-:Y:S01]  /*1bfd0*/  @UP1 ULDC.64 UR32, c[0x0][0x390] ;  /* 0x0000e40000201ab9 */ /* 0x000fe20000000a00 */
[----:B------:R-:W-:Y:S01]  /*1bfe0*/  @UP0 USHF.R.U32.HI UR17, URZ, UR36, UR29 ;  /* 0x000000243f110299 */ /* 0x000fe2000801161d */
[----:B------:R-:W-:Y:S01]  /*1bff0*/  PRMT R12, R12, 0x40, R13 ;  /* 0x000000400c0c7816 */ /* 0x000fe2000000000d */
[----:B------:R-:W-:Y:S01]  /*1c000*/  @UP1 ULDC.64 UR18, c[0x0][0x390] ;  /* 0x0000e40000121ab9 */ /* 0x000fe20000000a00 */
[----:B------:R-:W-:Y:S01]  /*1c010*/  @UP1 ULDC.64 UR30, c[0x0][0x390] ;  /* 0x0000e400001e1ab9 */ /* 0x000fe20000000a00 */
[----:B------:R-:W-:Y:S01]  /*1c020*/  UIMAD.WIDE.U32 UR36, UR42, UR32, URZ ;  /* 0x000000202a2472a5 */ /* 0x000fe2000f8e003f */
[----:B------:R-:W-:Y:S01]  /*1c030*/  R2UR UR32, R32 ;  /* 0x00000000202072ca */ /* 0x000fe200000e0000 */
[----:B------:R-:W-:Y:S01]  /*1c040*/  UIMAD.WIDE.U32 UR46, UR39, UR18, URZ ;  /* 0x00000012272e72a5 */ /* 0x000fe2000f8e003f */
[----:B------:R-:W-:Y:S01]  /*1c050*/  R2UR UR57, R38 ;  /* 0x00000000263972ca */ /* 0x000fe200000e0000 */
[----:B------:R-:W-:Y:S01]  /*1c060*/  UIMAD.WIDE.U32 UR48, UR17, UR30, URZ ;  /* 0x0000001e113072a5 */ /* 0x000fe2000f8e003f */
[----:B------:R-:W-:Y:S01]  /*1c070*/  R2UR UR30, R12 ;  /* 0x000000000c1e72ca */ /* 0x000fe200000e0000 */
[----:B------:R-:W-:Y:S01]  /*1c080*/  UMOV UR13, UR42 ;  /* 0x0000002a000d7c82 */ /* 0x000fe20008000000 */
[----:B------:R-:W-:Y:S01]  /*1c090*/  UMOV UR29, UR39 ;  /* 0x00000027001d7c82 */ /* 0x000fe20008000000 */
[----:B------:R-:W-:Y:S01]  /*1c0a0*/  @UP1 USHF.R.U32.HI UR13, URZ, UR33, UR37 ;  /* 0x000000213f0d1299 */ /* 0x000fe20008011625 */
[----:B------:R-:W-:Y:S01]  /*1c0b0*/  R2UR UR58, R39 ;  /* 0x00000000273a72ca */ /* 0x000fe200000e0000 */
[----:B------:R-:W-:Y:S01]  /*1c0c0*/  UMOV UR21, UR17 ;  /* 0x0000001100157c82 */ /* 0x000fe20008000000 */
[----:B------:R-:W-:Y:S01]  /*1c0d0*/  @UP1 USHF.R.U32.HI UR29, URZ, UR19, UR47 ;  /* 0x000000133f1d1299 */ /* 0x000fe2000801162f */
[----:B------:R-:W-:Y:S01]  /*1c0e0*/  R2UR UR48, R34 ;  /* 0x00000000223072ca */ /* 0x000fe200000e0000 */
[----:B------:R-:W-:Y:S01]  /*1c0f0*/  @UP1 USHF.R.U32.HI UR21, URZ, UR31, UR49 ;  /* 0x0000001f3f151299 */ /* 0x000fe20008011631 */
[----:B------:R-:W-:Y:S01]  /*1c100*/  R2UR UR59, R40 ;  /* 0x00000000283b72ca */ /* 0x000fe200000e0000 */
[----:B------:R-:W-:Y:S01]  /*1c110*/  UIADD3 UR11, -UR42, URZ, URZ ;  /* 0x0000003f2a0b7290 */ /* 0x000fe2000fffe13f */
        /* <DEDUP_REMOVED lines=10> */
[----:B------:R-:W-:Y:S01]  /*1c1c0*/  MOV R19, UR43 ;  /* 0x0000002b00137c02 */ /* 0x000fe20008000f00 */
[----:B------:R-:W-:Y:S01]  /*1c1d0*/  UIMAD UR11, UR22, UR11, UR52 ;  /* 0x0000000b160b72a4 */ /* 0x000fe2000f8e0234 */
[----:B------:R-:W-:Y:S01]  /*1c1e0*/  R2UR UR52, R60 ;  /* 0x000000003c3472ca */ /* 0x000fe200000e0000 */
[----:B------:R-:W-:Y:S01]  /*1c1f0*/  UIMAD UR12, UR23, UR12, UR42 ;  /* 0x0000000c170c72a4 */ /* 0x000fe2000f8e022a */
[----:B------:R-:W-:Y:S01]  /*1c200*/  MOV R22, UR40 ;  /* 0x0000002800167c02 */ /* 0x000fe20008000f00 */
[----:B------:R-:W-:Y:S01]  /*1c210*/  UIMAD UR27, UR22, UR27, UR45 ;  /* 0x0000001b161b72a4 */ /* 0x000fe2000f8e022d */
[----:B------:R-:W-:Y:S01]  /*1c220*/  R2UR UR45, R33 ;  /* 0x00000000212d72ca */ /* 0x000fe200000e0000 */
[----:B------:R-:W-:Y:S01]  /*1c230*/  UIMAD UR28, UR23, UR28, UR39 ;  /* 0x0000001c171c72a4 */ /* 0x000fe2000f8e0227 */
[----:B------:R-:W-:Y:S01]  /*1c240*/  MOV R21, UR41 ;  /* 0x0000002900157c02 */ /* 0x000fe20008000f00 */
[----:B------:R-:W-:Y:S01]  /*1c250*/  ULDC.64 UR6, c[0x0][0x3b0] ;  /* 0x0000ec0000067ab9 */ /* 0x000fe20000000a00 */
[----:B------:R-:W-:Y:S01]  /*1c260*/  ULDC.64 UR4, c[0x0][0x3d0] ;  /* 0x0000f40000047ab9 */ /* 0x000fe20000000a00 */
[----:B------:R-:W-:Y:S01]  /*1c270*/  UIMAD UR18, UR22, UR18, UR32 ;  /* 0x00000012161272a4 */ /* 0x000fe2000f8e0220 */
[----:B------:R-:W-:Y:S01]  /*1c280*/  VIADD R11, R11, 0x1 ;  /* 0x000000010b0b7836 */ /* 0x000fe20000000000 */
[----:B------:R-:W-:Y:S01]  /*1c290*/  UIMAD UR20, UR23, UR20, UR17 ;  /* 0x00000014171472a4 */ /* 0x000fe2000f8e0211 */
[----:B------:R-:W-:Y:S01]  /*1c2a0*/  ISETP.GT.AND P5, PT, R8, 0x1, PT ;  /* 0x000000010800780c */ /* 0x000fe20003fa4270 */
[----:B------:R-:W-:-:S02]  /*1c2b0*/  UIADD3 UR9, UR9, 0x30000, URZ ;  /* 0x0003000009097890 */ /* 0x000fc4000fffe03f */
[----:B------:R-:W-:Y:S02]  /*1c2c0*/  USHF.L.U32 UR10, UR10, 0x6, URZ ;  /* 0x000000060a0a7899 */ /* 0x000fe4000800063f */
[----:B------:R-:W-:Y:S02]  /*1c2d0*/  UIMAD UR11, UR11, UR6, UR4 ;  /* 0x000000060b0b72a4 */ /* 0x000fe4000f8e0204 */
[----:B------:R-:W-:Y:S02]  /*1c2e0*/  UIMAD UR12, UR12, UR7, UR5 ;  /* 0x000000070c0c72a4 */ /* 0x000fe4000f8e0205 */
[----:B------:R-:W-:Y:S01]  /*1c2f0*/  UPRMT UR30, UR30, 0x5410, URZ ;  /* 0x000054101e1e7896 */ /* 0x000fe2000800003f */
[----:B------:R-:W-:Y:S01]  /*1c300*/  IMAD.U32 R29, RZ, RZ, UR10 ;  /* 0x0000000aff1d7e24 */ /* 0x000fe2000f8e00ff */
[----:B------:R-:W-:Y:S02]  /*1c310*/  UIADD3 UR24, UR8, 0x800, URZ ;  /* 0x0000080008187890 */ /* 0x000fe4000fffe03f */
[----:B------:R-:W-:-:S02]  /*1c320*/  UIMAD UR27, UR27, UR6, UR4 ;  /* 0x000000061b1b72a4 */ /* 0x000fc4000f8e0204 */
[----:B------:R-:W-:Y:S02]  /*1c330*/  UIMAD UR28, UR28, UR7, UR5 ;  /* 0x000000071c1c72a4 */ /* 0x000fe4000f8e0205 */
[----:B------:R-:W-:Y:S02]  /*1c340*/  UIADD3 UR16, UR8, 0x1000, URZ ;  /* 0x0000100008107890 */ /* 0x000fe4000fffe03f */
[----:B------:R0:W-:Y:S01]  /*1c350*/  UTMALDG.4D.IM2COL [UR8], [UR14], UR30 ;  /* 0x000000080e0073b4 */ /* 0x0001e2000805801e */
[----:B------:R-:W-:Y:S02]  /*1c360*/  UIMAD UR19, UR18, UR6, UR4 ;  /* 0x00000006121372a4 */ /* 0x000fe4000f8e0204 */
[----:B------:R-:W-:Y:S01]  /*1c370*/  UIMAD UR20, UR20, UR7, UR5 ;  /* 0x00000007141472a4 */ /* 0x000fe2000f8e0205 */
[----:B------:R-:W-:Y:S01]  /*1c380*/  UMOV UR25, UR9 ;  /* 0x0000000900197c82 */ /* 0x000fe20008000000 */
[----:B------:R-:W-:Y:S01]  /*1c390*/  UMOV UR26, UR10 ;  /* 0x0000000a001a7c82 */ /* 0x000fe20008000000 */
[----:B------:R-:W-:Y:S01]  /*1c3a0*/  UMOV UR17, UR9 ;  /* 0x0000000900117c82 */ /* 0x000fe20008000000 */
[----:B------:R-:W-:Y:S01]  /*1c3b0*/  UMOV UR18, UR10 ;  /* 0x0000000a00127c82 */ /* 0x000fe20008000000 */
[----:B------:R1:W-:Y:S01]  /*1c3c0*/  UTMALDG.4D.IM2COL [UR24], [UR14], UR30 ;  /* 0x000000180e0073b4 */ /* 0x0003e2000805801e */
[----:B------:R-:W-:Y:S01]  /*1c3d0*/  @UP0 ULDC UR36, c[0x0][0x384] ;  /* 0x0000e10000240ab9 */ /* 0x000fe20000000800 */
[----:B------:R-:W-:Y:S01]  /*1c3e0*/  UMOV UR44, UR43 ;  /* 0x0000002b002c7c82 */ /* 0x000fe20008000000 */
[----:B------:R-:W-:Y:S01]  /*1c3f0*/  UMOV UR35, UR50 ;  /* 0x0000003200237c82 */ /* 0x000fe20008000000 */
[----:B------:R-:W-:Y:S01]  /*1c400*/  UMOV UR34, UR51 ;  /* 0x0000003300227c82 */ /* 0x000fe20008000000 */
[----:B------:R-:W-:Y:S01]  /*1c410*/  @UP1 ULDC.64 UR46, c[0x0][0x390] ;  /* 0x0000e400002e1ab9 */ /* 0x000fe20000000a00 */
[----:B------:R-:W-:Y:S01]  /*1c420*/  @UP0 ULDC UR42, c[0x0][0x384] ;  /* 0x0000e100002a0ab9 */ /* 0x000fe20000000800 */
[----:B------:R-:W-:Y:S01]  /*1c430*/  @UP0 ULDC UR39, c[0x0][0x388] ;  /* 0x0000e20000270ab9 */ /* 0x000fe20000000800 */
[----:B------:R2:W-:Y:S01]  /*1c440*/  UTMALDG.4D.IM2COL [UR16], [UR14], UR30 ;  /* 0x000000100e0073b4 */ /* 0x0005e2000805801e */
[----:B------:R-:W-:Y:S01]  /*1c450*/  UMOV UR33, UR53 ;  /* 0x0000003500217c82 */ /* 0x000fe20008000000 */
[----:B------:R-:W-:Y:S01]  /*1c460*/  UMOV UR32, UR56 ;  /* 0x0000003800207c82 */ /* 0x000fe20008000000 */
[----:B------:R-:W-:Y:S01]  /*1c470*/  UMOV UR31, UR57 ;  /* 0x00000039001f7c82 */ /* 0x000fe20008000000 */
[----:B------:R-:W-:Y:S01]  /*1c480*/  UIADD3 UR40, UR8, 0x400, URZ ;  /* 0x0000040008287890 */ /* 0x000fe2000fffe03f */
[----:B------:R-:W-:Y:S01]  /*1c490*/  UMOV UR41, UR9 ;  /* 0x0000000900297c82 */ /* 0x000fe20008000000 */
[----:B0-----:R-:W-:Y:S01]  /*1c4a0*/  UMOV UR12, UR58 ;  /* 0x0000003a000c7c82 */ /* 0x001fe20008000000 */
[----:B------:R-:W-:Y:S01]  /*1c4b0*/  UMOV UR13, UR59 ;  /* 0x0000003b000d7c82 */ /* 0x000fe20008000000 */
[----:B------:R-:W-:Y:S01]  /*1c4c0*/  UMOV UR11, UR60 ;  /* 0x0000003c000b7c82 */ /* 0x000fe20008000000 */
[----:B-1----:R-:W-:Y:S01]  /*1c4d0*/  @UP0 ULDC UR27, c[0x0][0x388] ;  /* 0x0000e200001b0ab9 */ /* 0x002fe20000000800 */
[----:B------:R-:W-:Y:S01]  /*1c4e0*/  @UP0 ULDC UR24, c[0x0][0x384] ;  /* 0x0000e10000180ab9 */ /* 0x000fe20000000800 */
[----:B------:R-:W-:Y:S01]  /*1c4f0*/  @UP0 ULDC UR26, c[0x0][0x384] ;  /* 0x0000e100001a0ab9 */ /* 0x000fe20000000800 */
[----:B------:R-:W-:Y:S01]  /*1c500*/  @UP0 ULDC UR28, c[0x0][0x388] ;  /* 0x0000e200001c0ab9 */ /* 0x000fe20000000800 */
[----:B------:R-:W-:Y:S01]  /*1c510*/  @UP0 ULDC UR29, c[0x0][0x388] ;  /* 0x0000e200001d0ab9 */ /* 0x000fe20000000800 */
[----:B--2---:R-:W-:-:S03]  /*1c520*/  UIMAD.WIDE.U32 UR16, UR43, UR36, URZ ;  /* 0x000000242b1072a5 */ /* 0x004fc6000f8e003f */
[----:B------:R-:W-:-:S04]  /*1c530*/  @UP1 ULDC.64 UR36, c[0x0][0x390] ;  /* 0x0000e40000241ab9 */ /* 0x000fc80000000a00 */
[----:B------:R-:W-:Y:S01]  /*1c540*/  @UP0 UMOV UR25, UR17 ;  /* 0x0000001100190c82 */ /* 0x000fe20008000000 */
[----:B------:R-:W-:Y:S01]  /*1c550*/  @UP1 ULDC.64 UR16, c[0x0][0x390] ;  /* 0x0000e40000101ab9 */ /* 0x000fe20000000a00 */
[----:B------:R-:W-:Y:S02]  /*1c560*/  @UP0 USHF.R.U32.HI UR44, URZ, UR27, UR25 ;  /* 0x0000001b3f2c0299 */ /* 0x000fe40008011619 */
[----:B------:R-:W-:Y:S02]  /*1c570*/  UIMAD.WIDE.U32 UR24, UR50, UR24, URZ ;  /* 0x00000018321872a5 */ /* 0x000fe4000f8e003f */
[----:B------:R-:W-:Y:S02]  /*1c580*/  UIMAD.WIDE.U32 UR18, UR44, UR16, URZ ;  /* 0x000000102c1272a5 */ /* 0x000fe4000f8e003f */
[----:B------:R-:W-:Y:S01]  /*1c590*/  UIADD3 UR16, UR8, 0x1800, URZ ;  /* 0x0000180008107890 */ /* 0x000fe2000fffe03f */
[----:B------:R-:W-:Y:S01]  /*1c5a0*/  UMOV UR21, UR44 ;  /* 0x0000002c00157c82 */ /* 0x000fe20008000000 */
[----:B------:R-:W-:-:S02]  /*1c5b0*/  @UP1 USHF.R.U32.HI UR21, URZ, UR17, UR19 ;  /* 0x000000113f151299 */ /* 0x000fc40008011613 */
[----:B------:R-:W-:Y:S02]  /*1c5c0*/  UIADD3 UR19, -UR44, URZ, URZ ;  /* 0x0000003f2c137290 */ /* 0x000fe4000fffe13f */
[----:B------:R-:W-:Y:S02]  /*1c5d0*/  UIADD3 UR20, -UR21, URZ, URZ ;  /* 0x0000003f15147290 */ /* 0x000fe4000fffe13f */
[----:B------:R-:W-:Y:S02]  /*1c5e0*/  UIMAD UR19, UR22, UR19, UR45 ;  /* 0x00000013161372a4 */ /* 0x000fe4000f8e022d */
[----:B------:R-:W-:Y:S02]  /*1c5f0*/  UIMAD UR20, UR23, UR20, UR44 ;  /* 0x00000014171472a4 */ /* 0x000fe4000f8e022c */
[----:B------:R-:W-:Y:S02]  /*1c600*/  UIMAD UR19, UR19, UR6, UR4 ;  /* 0x00000006131372a4 */ /* 0x000fe4000f8e0204 */
[----:B------:R-:W-:-:S02]  /*1c610*/  UIMAD UR20, UR20, UR7, UR5 ;  /* 0x00000007141472a4 */ /* 0x000fc4000f8e0205 */
[----:B------:R-:W-:Y:S01]  /*1c620*/  UIMAD.WIDE.U32 UR26, UR51, UR26, URZ ;  /* 0x0000001a331a72a5 */ /* 0x000fe2000f8e003f */
[----:B------:R-:W-:Y:S01]  /*1c630*/  @UP0 UMOV UR24, UR25 ;  /* 0x0000001900180c82 */ /* 0x000fe20008000000 */
[----:B------:R-:W-:Y:S01]  /*1c640*/  UMOV UR17, UR9 ;  /* 0x0000000900117c82 */ /* 0x000fe20008000000 */
[----:B------:R-:W-:Y:S01]  /*1c650*/  @UP0 USHF.R.U32.HI UR35, URZ, UR28, UR24 ;  /* 0x0000001c3f230299 */ /* 0x000fe20008011618 */
[----:B------:R-:W-:Y:S01]  /*1c660*/  UMOV UR18, UR10 ;  /* 0x0000000a00127c82 */ /* 0x000fe20008000000 */
[----:B------:R-:W-:Y:S02]  /*1c670*/  @UP0 USHF.R.U32.HI UR34, URZ, UR29, UR27 ;  /* 0x0000001d3f220299 */ /* 0x000fe4000801161b */
[----:B------:R0:W-:Y:S01]  /*1c680*/  UTMALDG.4D.IM2COL [UR16], [UR14], UR30 ;  /* 0x000000100e0073b4 */ /* 0x0001e2000805801e */
[----:B------:R-:W-:Y:S02]  /*1c690*/  UIMAD.WIDE.U32 UR44, UR35, UR46, URZ ;  /* 0x0000002e232c72a5 */ /* 0x000fe4000f8e003f */
[----:B------:R-:W-:Y:S01]  /*1c6a0*/  UMOV UR29, UR35 ;  /* 0x00000023001d7c82 */ /* 0x000fe20008000000 */
[----:B------:R-:W-:-:S02]  /*1c6b0*/  UIADD3 UR27, -UR35, URZ, URZ ;  /* 0x0000003f231b7290 */ /* 0x000fc4000fffe13f */
[----:B------:R-:W-:Y:S01]  /*1c6c0*/  @UP1 USHF.R.U32.HI UR29, URZ, UR47, UR45 ;  /* 0x0000002f3f1d1299 */ /* 0x000fe2000801162d */
[----:B------:R-:W-:Y:S01]  /*1c6d0*/  R2UR UR47, R37 ;  /* 0x00000000252f72ca */ /* 0x000fe200000e0000 */
[----:B------:R-:W-:Y:S01]  /*1c6e0*/  UIMAD UR27, UR22, UR27, UR48 ;  /* 0x0000001b161b72a4 */ /* 0x000fe2000f8e0230 */
[----:B------:R-:W-:Y:S01]  /*1c6f0*/  R2UR UR48, R36 ;  /* 0x00000000243072ca */ /* 0x000fe200000e0000 */
[----:B------:R-:W-:Y:S02]  /*1c700*/  UIADD3 UR28, -UR29, URZ, URZ ;  /* 0x0000003f1d1c7290 */ /* 0x000fe4000fffe13f */
[----:B------:R-:W-:Y:S02]  /*1c710*/  UIADD3 UR24, UR8, 0x2000, URZ ;  /* 0x0000200008187890 */ /* 0x000fe4000fffe03f */
[----:B------:R-:W-:Y:S02]  /*1c720*/  UIMAD UR28, UR23, UR28, UR35 ;  /* 0x0000001c171c72a4 */ /* 0x000fe4000f8e0223 */
[----:B------:R-:W-:-:S02]  /*1c730*/  UIMAD UR27, UR27, UR6, UR4 ;  /* 0x000000061b1b72a4 */ /* 0x000fc4000f8e0204 */
[----:B------:R-:W-:Y:S01]  /*1c740*/  UIMAD UR28, UR28, UR7, UR5 ;  /* 0x000000071c1c72a4 */ /* 0x000fe2000f8e0205 */
[----:B------:R-:W-:Y:S01]  /*1c750*/  UMOV UR25, UR9 ;  /* 0x0000000900197c82 */ /* 0x000fe20008000000 */
[----:B------:R-:W-:Y:S01]  /*1c760*/  UMOV UR26, UR10 ;  /* 0x0000000a001a7c82 */ /* 0x000fe20008000000 */
[----:B------:R-:W-:Y:S01]  /*1c770*/  @UP0 ULDC UR46, c[0x0][0x388] ;  /* 0x0000e200002e0ab9 */ /* 0x000fe20000000800 */
[----:B------:R-:W-:Y:S01]  /*1c780*/  @UP0 ULDC UR35, c[0x0][0x384] ;  /* 0x0000e10000230ab9 */ /* 0x000fe20000000800 */
[----:B0-----:R-:W-:Y:S01]  /*1c790*/  R2UR UR17, R35 ;  /* 0x00000000231172ca */ /* 0x001fe200000e0000 */
[----:B------:R-:W-:Y:S02]  /*1c7a0*/  UIMAD.WIDE.U32 UR18, UR34, UR36, URZ ;  /* 0x00000024221272a5 */ /* 0x000fe4000f8e003f */
[----:B------:R-:W-:Y:S01]  /*1c7b0*/  UMOV UR21, UR34 ;  /* 0x0000002200157c82 */ /* 0x000fe20008000000 */
[----:B------:R-:W-:Y:S01]  /*1c7c0*/  UIADD3 UR36, -UR34, URZ, URZ ;  /* 0x0000003f22247290 */ /* 0x000fe2000fffe13f */
[----:B------:R0:W-:Y:S01]  /*1c7d0*/  UTMALDG.4D.IM2COL [UR24], [UR14], UR30 ;  /* 0x000000180e0073b4 */ /* 0x0001e2000805801e */
[----:B------:R-:W-:-:S02]  /*1c7e0*/  @UP1 USHF.R.U32.HI UR21, URZ, UR37, UR19 ;  /* 0x000000253f151299 */ /* 0x000fc40008011613 */
[----:B------:R-:W-:Y:S02]  /*1c7f0*/  UIADD3 UR16, UR8, 0x2800, URZ ;  /* 0x0000280008107890 */ /* 0x000fe4000fffe03f */
[----:B------:R-:W-:Y:S01]  /*1c800*/  UIADD3 UR20, -UR21, URZ, URZ ;  /* 0x0000003f15147290 */ /* 0x000fe2000fffe13f */
[----:B------:R-:W-:Y:S02]  /*1c810*/  UMOV UR18, UR10 ;  /* 0x0000000a00127c82 */ /* 0x000fe40008000000 */
[----:B------:R-:W-:Y:S02]  /*1c820*/  UIMAD UR19, UR22, UR36, UR17 ;  /* 0x00000024161372a4 */ /* 0x000fe4000f8e0211 */
[----:B------:R-:W-:Y:S02]  /*1c830*/  UIMAD UR20, UR23, UR20, UR34 ;  /* 0x00000014171472a4 */ /* 0x000fe4000f8e0222 */
[----:B------:R-:W-:Y:S02]  /*1c840*/  UIMAD UR19, UR19, UR6, UR4 ;  /* 0x00000006131372a4 */ /* 0x000fe4000f8e0204 */
[----:B------:R-:W-:Y:S01]  /*1c850*/  UIMAD UR20, UR20, UR7, UR5 ;  /* 0x00000007141472a4 */ /* 0x000fe2000f8e0205 */
[----:B------:R-:W-:Y:S01]  /*1c860*/  UMOV UR17, UR9 ;  /* 0x0000000900117c82 */ /* 0x000fe20008000000 */
[----:B------:R-:W-:Y:S01]  /*1c870*/  @UP0 ULDC UR36, c[0x0][0x388] ;  /* 0x0000e20000240ab9 */ /* 0x000fe20000000800 */
[----:B------:R-:W-:-:S06]  /*1c880*/  @UP0 ULDC UR34, c[0x0][0x388] ;  /* 0x0000e20000220ab9 */ /* 0x000fcc0000000800 */
[----:B------:R1:W-:Y:S01]  /*1c890*/  UTMALDG.4D.IM2COL [UR16], [UR14], UR30 ;  /* 0x000000100e0073b4 */ /* 0x0003e2000805801e */
[----:B0-----:R-:W-:Y:S01]  /*1c8a0*/  @UP0 ULDC UR28, c[0x0][0x384] ;  /* 0x0000e100001c0ab9 */ /* 0x001fe20000000800 */
[----:B------:R-:W-:Y:S01]  /*1c8b0*/  @UP0 ULDC UR27, c[0x0][0x384] ;  /* 0x0000e100001b0ab9 */ /* 0x000fe20000000800 */
[----:B------:R-:W-:Y:S02]  /*1c8c0*/  UIMAD.WIDE.U32 UR28, UR56, UR28, URZ ;  /* 0x0000001c381c72a5 */ /* 0x000fe4000f8e003f */
[----:B------:R-:W-:Y:S02]  /*1c8d0*/  UIADD3 UR24, UR8, 0x3000, URZ ;  /* 0x0000300008187890 */ /* 0x000fe4000fffe03f */
[----:B------:R-:W-:Y:S02]  /*1c8e0*/  @UP0 USHF.R.U32.HI UR32, URZ, UR36, UR29 ;  /* 0x000000243f200299 */ /* 0x000fe4000801161d */
[----:B-1----:R-:W-:Y:S01]  /*1c8f0*/  UIMAD.WIDE.U32 UR16, UR53, UR42, URZ ;  /* 0x0000002a351072a5 */ /* 0x002fe2000f8e003f */
[----:B------:R-:W-:Y:S01]  /*1c900*/  @UP1 ULDC.64 UR20, c[0x0][0x390] ;  /* 0x0000e40000141ab9 */ /* 0x000fe20000000a00 */
[----:B------:R-:W-:Y:S01]  /*1c910*/  @UP1 ULDC.64 UR18, c[0x0][0x390] ;  /* 0x0000e40000121ab9 */ /* 0x000fe20000000a00 */
[----:B------:R-:W-:-:S02]  /*1c920*/  UIADD3 UR16, UR8, 0x3800, URZ ;  /* 0x0000380008107890 */ /* 0x000fc4000fffe03f */
[----:B------:R-:W-:Y:S02]  /*1c930*/  UIMAD.WIDE.U32 UR36, UR32, UR18, URZ ;  /* 0x00000012202472a5 */ /* 0x000fe4000f8e003f */
[----:B------:R-:W-:Y:S01]  /*1c940*/  @UP0 UMOV UR25, UR17 ;  /* 0x0000001100190c82 */ /* 0x000fe20008000000 */
[----:B------:R-:W-:Y:S01]  /*1c950*/  @UP0 ULDC UR42, c[0x0][0x384] ;  /* 0x0000e100002a0ab9 */ /* 0x000fe20000000800 */
[----:B------:R-:W-:-:S03]  /*1c960*/  @UP0 USHF.R.U32.HI UR33, URZ, UR39, UR25 ;  /* 0x000000273f210299 */ /* 0x000fc60008011619 */
[----:B------:R-:W-:Y:S01]  /*1c970*/  UMOV UR25, UR9 ;  /* 0x0000000900197c82 */ /* 0x000fe20008000000 */
[----:B------:R-:W-:Y:S02]  /*1c980*/  UIMAD.WIDE.U32 UR44, UR33, UR20, URZ ;  /* 0x00000014212c72a5 */ /* 0x000fe4000f8e003f */
[----:B------:R-:W-:Y:S02]  /*1c990*/  UIADD3 UR17, -UR33, URZ, URZ ;  /* 0x0000003f21117290 */ /* 0x000fe4000fffe13f */
[----:B------:R-:W-:Y:S01]  /*1c9a0*/  UMOV UR29, UR33 ;  /* 0x00000021001d7c82 */ /* 0x000fe20008000000 */
[----:B------:R-:W-:Y:S01]  /*1c9b0*/  @UP1 USHF.R.U32.HI UR29, URZ, UR21, UR45 ;  /* 0x000000153f1d1299 */ /* 0x000fe2000801162d */
[----:B------:R-:W-:Y:S02]  /*1c9c0*/  @UP0 ULDC UR39, c[0x0][0x388] ;  /* 0x0000e20000270ab9 */ /* 0x000fe40000000800 */
[----:B------:R-:W-:Y:S01]  /*1c9d0*/  UMOV UR21, UR32 ;  /* 0x0000002000157c82 */ /* 0x000fe20008000000 */
[----:B------:R-:W-:-:S02]  /*1c9e0*/  UIADD3 UR18, -UR29, URZ, URZ ;  /* 0x0000003f1d127290 */ /* 0x000fc4000fffe13f */
[----:B------:R-:W-:Y:S02]  /*1c9f0*/  @UP1 USHF.R.U32.HI UR21, URZ, UR19, UR37 ;  /* 0x000000133f151299 */ /* 0x000fe40008011625 */
[----:B------:R-:W-:Y:S02]  /*1ca00*/  UIMAD UR18, UR23, UR18, UR33 ;  /* 0x00000012171272a4 */ /* 0x000fe4000f8e0221 */
[----:B------:R-:W-:Y:S02]  /*1ca10*/  UIMAD.WIDE.U32 UR36, UR57, UR27, URZ ;  /* 0x0000001b392472a5 */ /* 0x000fe4000f8e003f */
[----:B------:R-:W-:Y:S01]  /*1ca20*/  UIMAD UR27, UR22, UR17, UR48 ;  /* 0x00000011161b72a4 */ /* 0x000fe2000f8e0230 */
[----:B------:R-:W-:Y:S01]  /*1ca30*/  R2UR UR48, R57 ;  /* 0x00000000393072ca */ /* 0x000fe200000e0000 */
[----:B------:R-:W-:Y:S02]  /*1ca40*/  UIMAD UR28, UR18, UR7, UR5 ;  /* 0x00000007121c72a4 */ /* 0x000fe4000f8e0205 */
[----:B------:R-:W-:-:S02]  /*1ca50*/  UIADD3 UR17, -UR32, URZ, URZ ;  /* 0x0000003f20117290 */ /* 0x000fc4000fffe13f */
[----:B------:R-:W-:Y:S02]  /*1ca60*/  UIADD3 UR18, -UR21, URZ, URZ ;  /* 0x0000003f15127290 */ /* 0x000fe4000fffe13f */
[----:B------:R-:W-:Y:S01]  /*1ca70*/  UIMAD UR17, UR22, UR17, UR47 ;  /* 0x00000011161172a4 */ /* 0x000fe2000f8e022f */
[----:B------:R-:W-:Y:S01]  /*1ca80*/  R2UR UR47, R38 ;  /* 0x00000000262f72ca */ /* 0x000fe200000e0000 */
[----:B------:R-:W-:Y:S02]  /*1ca90*/  UIMAD UR18, UR23, UR18, UR32 ;  /* 0x00000012171272a4 */ /* 0x000fe4000f8e0220 */
[----:B------:R-:W-:Y:S02]  /*1caa0*/  UIMAD UR27, UR27, UR6, UR4 ;  /* 0x000000061b1b72a4 */ /* 0x000fe4000f8e0204 */
[----:B------:R-:W-:Y:S02]  /*1cab0*/  UIMAD UR19, UR17, UR6, UR4 ;  /* 0x00000006111372a4 */ /* 0x000fe4000f8e0204 */
[----:B------:R-:W-:-:S02]  /*1cac0*/  UIMAD UR20, UR18, UR7, UR5 ;  /* 0x00000007121472a4 */ /* 0x000fc4000f8e0205 */
[----:B------:R-:W-:Y:S01]  /*1cad0*/  @UP0 USHF.R.U32.HI UR31, URZ, UR46, UR37 ;  /* 0x0000002e3f1f0299 */ /* 0x000fe20008011625 */
[----:B------:R-:W-:Y:S01]  /*1cae0*/  R2UR UR46, R41 ;  /* 0x00000000292e72ca */ /* 0x000fe200000e0000 */
[----:B------:R-:W-:Y:S01]  /*1caf0*/  UMOV UR17, UR9 ;  /* 0x0000000900117c82 */ /* 0x000fe20008000000 */
[----:B------:R0:W-:Y:S01]  /*1cb00*/  UTMALDG.4D.IM2COL [UR24], [UR14], UR30 ;  /* 0x000000180e0073b4 */ /* 0x0001e2000805801e */
[----:B------:R-:W-:Y:S01]  /*1cb10*/  UMOV UR18, UR10 ;  /* 0x0000000a00127c82 */ /* 0x000fe20008000000 */
[----:B------:R-:W-:Y:S01]  /*1cb20*/  @UP0 ULDC UR33, c[0x0][0x384] ;  /* 0x0000e10000210ab9 */ /* 0x000fe20000000800 */
[----:B------:R-:W-:Y:S01]  /*1cb30*/  @UP0 ULDC UR32, c[0x0][0x388] ;  /* 0x0000e20000200ab9 */ /* 0x000fe20000000800 */
[----:B------:R-:W-:Y:S01]  /*1cb40*/  @UP1 ULDC.64 UR44, c[0x0][0x390] ;  /* 0x0000e400002c1ab9 */ /* 0x000fe20000000a00 */
[----:B------:R1:W-:Y:S01]  /*1cb50*/  UTMALDG.4D.IM2COL [UR16], [UR14], UR30 ;  /* 0x000000100e0073b4 */ /* 0x0003e2000805801e */
[----:B0-----:R-:W-:Y:S01]  /*1cb60*/  @UP1 ULDC.64 UR24, c[0x0][0x390] ;  /* 0x0000e40000181ab9 */ /* 0x001fe20000000a00 */
[----:B------:R-:W-:Y:S01]  /*1cb70*/  @UP1 ULDC.64 UR28, c[0x0][0x390] ;  /* 0x0000e400001c1ab9 */ /* 0x000fe20000000a00 */
[----:B------:R-:W-:Y:S01]  /*1cb80*/  @UP1 ULDC.64 UR26, c[0x0][0x390] ;  /* 0x0000e400001a1ab9 */ /* 0x000fe20000000a00 */
[----:B-1----:R-:W-:-:S02]  /*1cb90*/  UIMAD.WIDE.U32 UR16, UR31, UR24, URZ ;  /* 0x000000181f1072a5 */ /* 0x002fc4000f8e003f */
[----:B------:R-:W-:Y:S01]  /*1cba0*/  UIMAD.WIDE.U32 UR18, UR58, UR35, URZ ;  /* 0x000000233a1272a5 */ /* 0x000fe2000f8e003f */
[----:B------:R-:W-:Y:S01]  /*1cbb0*/  R2UR UR35, R40 ;  /* 0x00000000282372ca */ /* 0x000fe200000e0000 */
[----:B------:R-:W-:Y:S01]  /*1cbc0*/  UMOV UR21, UR31 ;  /* 0x0000001f00157c82 */ /* 0x000fe20008000000 */
[----:B------:R-:W-:Y:S02]  /*1cbd0*/  UIADD3 UR16, UR8, 0x4000, URZ ;  /* 0x0000400008107890 */ /* 0x000fe4000fffe03f */
[----:B------:R-:W-:Y:S01]  /*1cbe0*/  @UP1 UMOV UR24, UR17 ;  /* 0x0000001100181c82 */ /* 0x000fe20008000000 */
[----:B------:R-:W-:Y:S01]  /*1cbf0*/  UMOV UR17, UR9 ;  /* 0x0000000900117c82 */ /* 0x000fe20008000000 */
[----:B------:R-:W-:Y:S01]  /*1cc00*/  @UP1 USHF.R.U32.HI UR21, URZ, UR25, UR24 ;  /* 0x000000193f151299 */ /* 0x000fe20008011618 */
[----:B------:R-:W-:Y:S01]  /*1cc10*/  @UP0 UMOV UR18, UR19 ;  /* 0x0000001300120c82 */ /* 0x000fe20008000000 */
[----:B------:R-:W-:Y:S02]  /*1cc20*/  UIADD3 UR19, -UR31, URZ, URZ ;  /* 0x0000003f1f137290 */ /* 0x000fe4000fffe13f */
[----:B------:R-:W-:-:S02]  /*1cc30*/  UIADD3 UR20, -UR21, URZ, URZ ;  /* 0x0000003f15147290 */ /* 0x000fc4000fffe13f */
[----:B------:R-:W-:Y:S01]  /*1cc40*/  UIMAD UR19, UR22, UR19, UR47 ;  /* 0x00000013161372a4 */ /* 0x000fe2000f8e022f */
[----:B------:R-:W-:Y:S01]  /*1cc50*/  R2UR UR47, R58 ;  /* 0x000000003a2f72ca */ /* 0x000fe200000e0000 */
[----:B------:R-:W-:Y:S02]  /*1cc60*/  UIMAD UR20, UR23, UR20, UR31 ;  /* 0x00000014171472a4 */ /* 0x000fe4000f8e021f */
[----:B------:R-:W-:Y:S02]  /*1cc70*/  UIMAD UR19, UR19, UR6, UR4 ;  /* 0x00000006131372a4 */ /* 0x000fe4000f8e0204 */
[----:B------:R-:W-:Y:S02]  /*1cc80*/  UIMAD UR20, UR20, UR7, UR5 ;  /* 0x00000007141472a4 */ /* 0x000fe4000f8e0205 */
[----:B------:R-:W-:Y:S01]  /*1cc90*/  UIMAD.WIDE.U32 UR24, UR59, UR42, URZ ;  /* 0x0000002a3b1872a5 */ /* 0x000fe2000f8e003f */
[----:B------:R-:W-:Y:S01]  /*1cca0*/  R2UR UR42, R42 ;  /* 0x000000002a2a72ca */ /* 0x000fe200000e0000 */
[----:B------:R-:W-:-:S03]  /*1ccb0*/  @UP0 USHF.R.U32.HI UR12, URZ, UR34, UR18 ;  /* 0x000000223f0c0299 */ /* 0x000fc60008011612 */
[----:B------:R-:W-:Y:S01]  /*1ccc0*/  UMOV UR18, UR10 ;  /* 0x0000000a00127c82 */ /* 0x000fe20008000000 */
[----:B------:R-:W-:Y:S01]  /*1ccd0*/  UMOV UR34, UR10 ;  /* 0x0000000a00227c82 */ /* 0x000fe20008000000 */
[----:B------:R0:W-:Y:S01]  /*1cce0*/  UTMALDG.4D.IM2COL [UR16], [UR14], UR30 ;  /* 0x000000100e0073b4 */ /* 0x0001e2000805801e */
[----:B------:R-:W-:Y:S01]  /*1ccf0*/  @UP0 UMOV UR31, UR25 ;  /* 0x00000019001f0c82 */ /* 0x000fe20008000000 */
[----:B------:R-:W-:Y:S01]  /*1cd00*/  UIMAD.WIDE.U32 UR24, UR60, UR33, URZ ;  /* 0x000000213c1872a5 */ /* 0x000fe2000f8e003f */
[----:B------:R-:W-:Y:S01]  /*1cd10*/  MOV R12, UR47 ;  /* 0x0000002f000c7c02 */ /* 0x000fe20008000f00 */
[----:B------:R-:W-:Y:S02]  /*1cd20*/  @UP0 USHF.R.U32.HI UR13, URZ, UR32, UR31 ;  /* 0x000000203f0d0299 */ /* 0x000fe4000801161f */
[----:B------:R-:W-:Y:S01]  /*1cd30*/  @UP0 USHF.R.U32.HI UR11, URZ, UR39, UR25 ;  /* 0x000000273f0b0299 */ /* 0x000fe20008011619 */
[----:B------:R-:W-:Y:S01]  /*1cd40*/  R2UR UR39, R43 ;  /* 0x000000002b2772ca */ /* 0x000fe200000e0000 */
[----:B------:R-:W-:Y:S01]  /*1cd50*/  UMOV UR37, UR12 ;  /* 0x0000000c00257c82 */ /* 0x000fe20008000000 */
[----:B------:R-:W-:Y:S01]  /*1cd60*/  UIADD3 UR32, UR8, 0x4800, URZ ;  /* 0x0000480008207890 */ /* 0x000fe2000fffe03f */
[----:B------:R-:W-:Y:S01]  /*1cd70*/  MOV R20, UR42 ;  /* 0x0000002a00147c02 */ /* 0x000fe20008000f00 */
[----:B------:R-:W-:Y:S01]  /*1cd80*/  UIADD3 UR24, UR8, 0x5000, URZ ;  /* 0x0000500008187890 */ /* 0x000fe2000fffe03f */
[----:B------:R-:W-:Y:S01]  /*1cd90*/  UMOV UR33, UR9 ;  /* 0x0000000900217c82 */ /* 0x000fe20008000000 */
[----:B------:R-:W-:Y:S01]  /*1cda0*/  UMOV UR25, UR9 ;  /* 0x0000000900197c82 */ /* 0x000fe20008000000 */
[----:B------:R-:W-:Y:S01]  /*1cdb0*/  @UP0 ULDC UR31, c[0x0][0x384] ;  /* 0x0000e100001f0ab9 */ /* 0x000fe20000000800 */
[----:B0-----:R-:W-:-:S02]  /*1cdc0*/  UIMAD.WIDE.U32 UR18, UR12, UR28, URZ ;  /* 0x0000001c0c1272a5 */ /* 0x001fc4000f8e003f */
[----:B------:R-:W-:Y:S01]  /*1cdd0*/  UIMAD.WIDE.U32 UR16, UR13, UR44, URZ ;  /* 0x0000002c0d1072a5 */ /* 0x000fe2000f8e003f */
[----:B------:R-:W-:Y:S01]  /*1cde0*/  R2UR UR44, R43 ;  /* 0x000000002b2c72ca */ /* 0x000fe200000e0000 */
[----:B------:R-:W-:Y:S01]  /*1cdf0*/  UIADD3 UR20, -UR12, URZ, URZ ;  /* 0x0000003f0c147290 */ /* 0x000fe2000fffe13f */
[----:B------:R-:W-:Y:S02]  /*1ce00*/  UMOV UR21, UR11 ;  /* 0x0000000b00157c82 */ /* 0x000fe40008000000 */
[----:B------:R-:W-:Y:S01]  /*1ce10*/  @UP1 UMOV UR28, UR19 ;  /* 0x00000013001c1c82 */ /* 0x000fe20008000000 */
[----:B------:R-:W-:Y:S02]  /*1ce20*/  UIMAD.WIDE.U32 UR18, UR11, UR26, URZ ;  /* 0x0000001a0b1272a5 */ /* 0x000fe4000f8e003f */
[----:B------:R-:W-:Y:S02]  /*1ce30*/  @UP1 USHF.R.U32.HI UR37, URZ, UR29, UR28 ;  /* 0x0000001d3f251299 */ /* 0x000fe4000801161c */
[----:B------:R-:W-:-:S02]  /*1ce40*/  UIADD3 UR28, -UR13, URZ, URZ ;  /* 0x0000003f0d1c7290 */ /* 0x000fc4000fffe13f */
[----:B------:R-:W-:Y:S01]  /*1ce50*/  UMOV UR29, UR13 ;  /* 0x0000000d001d7c82 */ /* 0x000fe20008000000 */
[----:B------:R-:W-:Y:S01]  /*1ce60*/  UIADD3 UR36, -UR37, URZ, URZ ;  /* 0x0000003f25247290 */ /* 0x000fe2000fffe13f */
[----:B------:R-:W-:Y:S01]  /*1ce70*/  MOV R15, UR44 ;  /* 0x0000002c000f7c02 */ /* 0x000fe20008000f00 */
[----:B------:R-:W-:Y:S01]  /*1ce80*/  @UP1 USHF.R.U32.HI UR29, URZ, UR45, UR17 ;  /* 0x0000002d3f1d1299 */ /* 0x000fe20008011611 */
[----:B------:R-:W-:Y:S01]  /*1ce90*/  R2UR UR45, R42 ;  /* 0x000000002a2d72ca */ /* 0x000fe200000e0000 */
[----:B------:R-:W-:Y:S01]  /*1cea0*/  UIMAD UR36, UR23, UR36, UR12 ;  /* 0x00000024172472a4 */ /* 0x000fe2000f8e020c */
[----:B------:R-:W-:Y:S01]  /*1ceb0*/  @UP1 UMOV UR18, UR19 ;  /* 0x0000001300121c82 */ /* 0x000fe20008000000 */
[----:B------:R-:W-:Y:S02]  /*1cec0*/  UIADD3 UR12, -UR29, URZ, URZ ;  /* 0x0000003f1d0c7290 */ /* 0x000fe4000fffe13f */
[----:B------:R-:W-:Y:S02]  /*1ced0*/  @UP1 USHF.R.U32.HI UR21, URZ, UR27, UR18 ;  /* 0x0000001b3f151299 */ /* 0x000fe40008011612 */
[----:B------:R-:W-:-:S02]  /*1cee0*/  UIMAD UR12, UR23, UR12, UR13 ;  /* 0x0000000c170c72a4 */ /* 0x000fc4000f8e020d */
[----:B------:R-:W-:Y:S02]  /*1cef0*/  UIADD3 UR16, -UR11, URZ, URZ ;  /* 0x0000003f0b107290 */ /* 0x000fe4000fffe13f */
[----:B------:R-:W-:Y:S02]  /*1cf00*/  UIADD3 UR13, -UR21, URZ, URZ ;  /* 0x0000003f150d7290 */ /* 0x000fe4000fffe13f */
[----:B------:R-:W-:Y:S01]  /*1cf10*/  MOV R14, UR45 ;  /* 0x0000002d000e7c02 */ /* 0x000fe20008000f00 */
[----:B------:R-:W-:Y:S02]  /*1cf20*/  UIMAD UR20, UR22, UR20, UR61 ;  /* 0x00000014161472a4 */ /* 0x000fe4000f8e023d */
[----:B------:R-:W-:Y:S02]  /*1cf30*/  UIMAD UR28, UR22, UR28, UR35 ;  /* 0x0000001c161c72a4 */ /* 0x000fe4000f8e0223 */
[----:B------:R-:W-:Y:S01]  /*1cf40*/  UIMAD UR19, UR22, UR16, UR46 ;  /* 0x00000010161372a4 */ /* 0x000fe2000f8e022e */
[----:B------:R-:W-:Y:S01]  /*1cf50*/  R2UR UR46, R55 ;  /* 0x00000000372e72ca */ /* 0x000fe200000e0000 */
[----:B------:R-:W-:-:S02]  /*1cf60*/  UIMAD UR13, UR23, UR13, UR11 ;  /* 0x0000000d170d72a4 */ /* 0x000fc4000f8e020b */
[----:B------:R-:W-:Y:S02]  /*1cf70*/  UIMAD UR35, UR20, UR6, UR4 ;  /* 0x00000006142372a4 */ /* 0x000fe4000f8e0204 */
[----:B------:R-:W-:Y:S02]  /*1cf80*/  UIMAD UR36, UR36, UR7, UR5 ;  /* 0x00000007242472a4 */ /* 0x000fe4000f8e0205 */
[----:B------:R-:W-:Y:S02]  /*1cf90*/  UIMAD UR27, UR28, UR6, UR4 ;  /* 0x000000061c1b72a4 */ /* 0x000fe4000f8e0204 */
[----:B------:R-:W-:Y:S02]  /*1cfa0*/  UIMAD UR28, UR12, UR7, UR5 ;  /* 0x000000070c1c72a4 */ /* 0x000fe4000f8e0205 */
[----:B------:R-:W-:Y:S02]  /*1cfb0*/  UIADD3 UR16, UR8, 0x5800, URZ ;  /* 0x0000580008107890 */ /* 0x000fe4000fffe03f */
[----:B------:R-:W-:Y:S01]  /*1cfc0*/  UIMAD UR19, UR19, UR6, UR4 ;  /* 0x00000006131372a4 */ /* 0x000fe2000f8e0204 */
[----:B------:R0:W-:Y:S01]  /*1cfd0*/  UTMALDG.4D.IM2COL [UR32], [UR14], UR30 ;  /* 0x000000200e0073b4 */ /* 0x0001e2000805801e */
[----:B------:R-:W-:Y:S01]  /*1cfe0*/  UIMAD UR20, UR13, UR7, UR5 ;  /* 0x000000070d1472a4 */ /* 0x000fe2000f8e0205 */
[----:B------:R-:W-:Y:S01]  /*1cff0*/  MOV R13, UR46 ;  /* 0x0000002e000d7c02 */ /* 0x000fe20008000f00 */
[----:B------:R-:W-:Y:S01]  /*1d000*/  UMOV UR26, UR10 ;  /* 0x0000000a001a7c82 */ /* 0x000fe20008000000 */
[----:B------:R-:W-:Y:S01]  /*1d010*/  UMOV UR17, UR9 ;  /* 0x0000000900117c82 */ /* 0x000fe20008000000 */
[----:B------:R-:W-:Y:S01]  /*1d020*/  UMOV UR18, UR10 ;  /* 0x0000000a00127c82 */ /* 0x000fe20008000000 */
[----:B------:R-:W-:Y:S01]  /*1d030*/  @UP0 ULDC UR12, c[0x0][0x384] ;  /* 0x0000e100000c0ab9 */ /* 0x000fe20000000800 */
[----:B------:R-:W-:Y:S01]  /*1d040*/  UMOV UR11, UR44 ;  /* 0x0000002c000b7c82 */ /* 0x000fe20008000000 */
[----:B------:R1:W-:Y:S02]  /*1d050*/  UTMALDG.4D.IM2COL [UR24], [UR14], UR30 ;  /* 0x000000180e0073b4 */ /* 0x0003e4000805801e */
[----:B------:R2:W-:Y:S01]  /*1d060*/  UTMALDG.4D.IM2COL [UR16], [UR14], UR30 ;  /* 0x000000100e0073b4 */ /* 0x0005e2000805801e */
[----:B0-----:R-:W-:-:S02]  /*1d070*/  R2UR UR36, R44 ;  /* 0x000000002c2472ca */ /* 0x001fc400000e0000 */
[----:B------:R-:W-:Y:S02]  /*1d080*/  R2UR UR34, R45 ;  /* 0x000000002d2272ca */ /* 0x000fe400000e0000 */
[----:B------:R-:W-:Y:S02]  /*1d090*/  R2UR UR37, R44 ;  /* 0x000000002c2572ca */ /* 0x000fe400000e0000 */
[----:B------:R-:W-:Y:S01]  /*1d0a0*/  R2UR UR35, R46 ;  /* 0x000000002e2372ca */ /* 0x000fe200000e0000 */
[----:B-1----:R-:W-:Y:S01]  /*1d0b0*/  @UP0 ULDC UR25, c[0x0][0x384] ;  /* 0x0000e10000190ab9 */ /* 0x002fe20000000800 */
[----:B------:R-:W-:Y:S01]  /*1d0c0*/  @UP0 ULDC UR24, c[0x0][0x388] ;  /* 0x0000e20000180ab9 */ /* 0x000fe20000000800 */
[----:B------:R-:W-:Y:S01]  /*1d0d0*/  UMOV UR27, UR42 ;  /* 0x0000002a001b7c82 */ /* 0x000fe20008000000 */
[----:B------:R-:W-:Y:S01]  /*1d0e0*/  @UP0 ULDC UR28, c[0x0][0x388] ;  /* 0x0000e200001c0ab9 */ /* 0x000fe20000000800 */
[----:B------:R-:W-:Y:S02]  /*1d0f0*/  R2UR UR33, R48 ;  /* 0x00000000302172ca */ /* 0x000fe400000e0000 */
[----:B------:R-:W-:Y:S01]  /*1d100*/  R2UR UR32, R50 ;  /* 0x00000000322072ca */ /* 0x000fe200000e0000 */
[----:B--2---:R-:W-:-:S02]  /*1d110*/  UIMAD.WIDE.U32 UR16, UR42, UR12, URZ ;  /* 0x0000000c2a1072a5 */ /* 0x004fc4000f8e003f */
[----:B------:R-:W-:Y:S01]  /*1d120*/  UIMAD.WIDE.U32 UR20, UR44, UR25, URZ ;  /* 0x000000192c1472a5 */ /* 0x000fe2000f8e003f */
[----:B------:R-:W-:Y:S01]  /*1d130*/  @UP1 ULDC.64 UR18, c[0x0][0x390] ;  /* 0x0000e40000121ab9 */ /* 0x000fe20000000a00 */
[----:B------:R-:W-:Y:S02]  /*1d140*/  @UP1 ULDC.64 UR12, c[0x0][0x390] ;  /* 0x0000e400000c1ab9 */ /* 0x000fe40000000a00 */
[----:B------:R-:W-:Y:S01]  /*1d150*/  @UP0 USHF.R.U32.HI UR11, URZ, UR28, UR21 ;  /* 0x0000001c3f0b0299 */ /* 0x000fe20008011615 */
[----:B------:R-:W-:Y:S01]  /*1d160*/  @UP0 UMOV UR25, UR17 ;  /* 0x0000001100190c82 */ /* 0x000fe20008000000 */
[----:B------:R-:W-:Y:S02]  /*1d170*/  UIADD3 UR42, UR10, 0x20, URZ ;  /* 0x000000200a2a7890 */ /* 0x000fe4000fffe03f */
[----:B------:R-:W-:-:S03]  /*1d180*/  @UP0 USHF.R.U32.HI UR27, URZ, UR24, UR25 ;  /* 0x000000183f1b0299 */ /* 0x000fc60008011619 */
[----:B------:R-:W-:Y:S01]  /*1d190*/  UMOV UR21, UR11 ;  /* 0x0000000b00157c82 */ /* 0x000fe20008000000 */
[----:B------:R-:W-:Y:S02]  /*1d1a0*/  UIADD3 UR24, UR8, 0x6000, URZ ;  /* 0x0000600008187890 */ /* 0x000fe4000fffe03f */
[----:B------:R-:W-:Y:S02]  /*1d1b0*/  UIMAD.WIDE.U32 UR16, UR27, UR18, URZ ;  /* 0x000000121b1072a5 */ /* 0x000fe4000f8e003f */
[----:B------:R-:W-:Y:S01]  /*1d1c0*/  UMOV UR29, UR27 ;  /* 0x0000001b001d7c82 */ /* 0x000fe20008000000 */
[----:B------:R-:W-:Y:S02]  /*1d1d0*/  UIADD3 UR16, UR8, 0x6800, URZ ;  /* 0x0000680008107890 */ /* 0x000fe4000fffe03f */
[----:B------:R-:W-:Y:S02]  /*1d1e0*/  @UP1 USHF.R.U32.HI UR29, URZ, UR19, UR17 ;  /* 0x000000133f1d1299 */ /* 0x000fe40008011611 */
[----:B------:R-:W-:-:S02]  /*1d1f0*/  UIMAD.WIDE.U32 UR18, UR11, UR12, URZ ;  /* 0x0000000c0b1272a5 */ /* 0x000fc4000f8e003f */
[----:B------:R-:W-:Y:S02]  /*1d200*/  UIADD3 UR17, -UR27, URZ, URZ ;  /* 0x0000003f1b117290 */ /* 0x000fe4000fffe13f */
[----:B------:R-:W-:Y:S02]  /*1d210*/  UIADD3 UR28, -UR29, URZ, URZ ;  /* 0x0000003f1d1c7290 */ /* 0x000fe4000fffe13f */
[----:B------:R-:W-:Y:S01]  /*1d220*/  UIADD3 UR12, -UR11, URZ, URZ ;  /* 0x0000003f0b0c7290 */ /* 0x000fe2000fffe13f */
[----:B------:R-:W-:Y:S01]  /*1d230*/  @UP1 UMOV UR18, UR19 ;  /* 0x0000001300121c82 */ /* 0x000fe20008000000 */
[----:B------:R-:W-:Y:S02]  /*1d240*/  UIMAD UR17, UR22, UR17, UR45 ;  /* 0x00000011161172a4 */ /* 0x000fe4000f8e022d */
[----:B------:R-:W-:Y:S02]  /*1d250*/  @UP1 USHF.R.U32.HI UR21, URZ, UR13, UR18 ;  /* 0x0000000d3f151299 */ /* 0x000fe40008011612 */
[----:B------:R-:W-:-:S02]  /*1d260*/  UIMAD UR28, UR23, UR28, UR27 ;  /* 0x0000001c171c72a4 */ /* 0x000fc4000f8e021b */
[----:B------:R-:W-:Y:S02]  /*1d270*/  UIADD3 UR13, -UR21, URZ, URZ ;  /* 0x0000003f150d7290 */ /* 0x000fe4000fffe13f */
[----:B------:R-:W-:Y:S01]  /*1d280*/  UIMAD UR12, UR22, UR12, UR39 ;  /* 0x0000000c160c72a4 */ /* 0x000fe2000f8e0227 */
[----:B------:R-:W-:Y:S01]  /*1d290*/  R2UR UR39, R56 ;  /* 0x00000000382772ca */ /* 0x000fe200000e0000 */
[----:B------:R-:W-:Y:S02]  /*1d2a0*/  UIMAD UR13, UR23, UR13, UR11 ;  /* 0x0000000d170d72a4 */ /* 0x000fe4000f8e020b */
[----:B------:R-:W-:Y:S02]  /*1d2b0*/  UIMAD UR27, UR17, UR6, UR4 ;  /* 0x00000006111b72a4 */ /* 0x000fe4000f8e0204 */
[----:B------:R-:W-:Y:S02]  /*1d2c0*/  UIMAD UR28, UR28, UR7, UR5 ;  /* 0x000000071c1c72a4 */ /* 0x000fe4000f8e0205 */
[----:B------:R-:W-:-:S02]  /*1d2d0*/  UIMAD UR19, UR12, UR6, UR4 ;  /* 0x000000060c1372a4 */ /* 0x000fc4000f8e0204 */
[----:B------:R-:W-:Y:S01]  /*1d2e0*/  UIMAD UR20, UR13, UR7, UR5 ;  /* 0x000000070d1472a4 */ /* 0x000fe2000f8e0205 */
[----:B------:R-:W-:Y:S01]  /*1d2f0*/  UMOV UR25, UR9 ;  /* 0x0000000900197c82 */ /* 0x000fe20008000000 */
[----:B------:R-:W-:Y:S01]  /*1d300*/  UIMAD.WIDE.U32 UR12, UR36, UR31, URZ ;  /* 0x0000001f240c72a5 */ /* 0x000fe2000f8e003f */
[----:B------:R-:W-:Y:S02]  /*1d310*/  R2UR UR31, R48 ;  /* 0x00000000301f72ca */ /* 0x000fe400000e0000 */
[----:B------:R0:W-:Y:S01]  /*1d320*/  UTMALDG.4D.IM2COL [UR24], [UR14], UR30 ;  /* 0x000000180e0073b4 */ /* 0x0001e2000805801e */
[----:B------:R-:W-:Y:S01]  /*1d330*/  @UP0 ULDC UR11, c[0x0][0x388] ;  /* 0x0000e200000b0ab9 */ /* 0x000fe20000000800 */
[----:B------:R-:W-:Y:S01]  /*1d340*/  UMOV UR17, UR9 ;  /* 0x0000000900117c82 */ /* 0x000fe20008000000 */
[----:B------:R-:W-:Y:S02]  /*1d350*/  UMOV UR18, UR10 ;  /* 0x0000000a00127c82 */ /* 0x000fe40008000000 */
[----:B------:R1:W-:Y:S01]  /*1d360*/  UTMALDG.4D.IM2COL [UR16], [UR14], UR30 ;  /* 0x000000100e0073b4 */ /* 0x0003e2000805801e */
[----:B0-----:R-:W-:Y:S01]  /*1d370*/  UMOV UR25, UR36 ;  /* 0x0000002400197c82 */ /* 0x001fe20008000000 */
[----:B------:R-:W-:Y:S01]  /*1d380*/  @UP0 USHF.R.U32.HI UR25, URZ, UR11, UR13 ;  /* 0x0000000b3f190299 */ /* 0x000fe2000801160d */
[----:B------:R-:W-:-:S02]  /*1d390*/  @UP0 ULDC UR24, c[0x0][0x384] ;  /* 0x0000e10000180ab9 */ /* 0x000fc40000000800 */
[----:B------:R-:W-:Y:S01]  /*1d3a0*/  UMOV UR11, UR34 ;  /* 0x00000022000b7c82 */ /* 0x000fe20008000000 */
[----:B------:R-:W-:Y:S01]  /*1d3b0*/  @UP1 ULDC.64 UR12, c[0x0][0x390] ;  /* 0x0000e400000c1ab9 */ /* 0x000fe20000000a00 */
[----:B-1----:R-:W-:Y:S01]  /*1d3c0*/  @UP1 ULDC.64 UR18, c[0x0][0x390] ;  /* 0x0000e40000121ab9 */ /* 0x002fe20000000a00 */
[----:B------:R-:W-:Y:S02]  /*1d3d0*/  UIMAD.WIDE.U32 UR16, UR34, UR24, URZ ;  /* 0x00000018221072a5 */ /* 0x000fe4000f8e003f */
[----:B------:R-:W-:Y:S02]  /*1d3e0*/  UIMAD.WIDE.U32 UR20, UR25, UR18, URZ ;  /* 0x00000012191472a5 */ /* 0x000fe4000f8e003f */
[----:B------:R-:W-:Y:S01]  /*1d3f0*/  UMOV UR29, UR25 ;  /* 0x00000019001d7c82 */ /* 0x000fe20008000000 */
[----:B------:R-:W-:Y:S02]  /*1d400*/  @UP0 ULDC UR18, c[0x0][0x388] ;  /* 0x0000e20000120ab9 */ /* 0x000fe40000000800 */
[----:B------:R-:W-:-:S02]  /*1d410*/  @UP0 USHF.R.U32.HI UR11, URZ, UR18, UR17 ;  /* 0x000000123f0b0299 */ /* 0x000fc40008011611 */
[----:B------:R-:W-:Y:S01]  /*1d420*/  @UP1 UMOV UR24, UR21 ;  /* 0x0000001500181c82 */ /* 0x000fe20008000000 */
[----:B------:R-:W-:Y:S01]  /*1d430*/  @UP0 ULDC UR18, c[0x0][0x388] ;  /* 0x0000e20000120ab9 */ /* 0x000fe20000000800 */
[----:B------:R-:W-:Y:S02]  /*1d440*/  @UP1 USHF.R.U32.HI UR29, URZ, UR19, UR24 ;  /* 0x000000133f1d1299 */ /* 0x000fe40008011618 */
[----:B------:R-:W-:Y:S02]  /*1d450*/  UIADD3 UR19, -UR25, URZ, URZ ;  /* 0x0000003f19137290 */ /* 0x000fe4000fffe13f */
[----:B------:R-:W-:Y:S02]  /*1d460*/  UIADD3 UR16, -UR29, URZ, URZ ;  /* 0x0000003f1d107290 */ /* 0x000fe4000fffe13f */
[----:B------:R-:W-:Y:S02]  /*1d470*/  UIMAD UR19, UR22, UR19, UR37 ;  /* 0x00000013161372a4 */ /* 0x000fe4000f8e0225 */
[----:B------:R-:W-:-:S02]  /*1d480*/  UIMAD UR28, UR23, UR16, UR25 ;  /* 0x00000010171c72a4 */ /* 0x000fc4000f8e0219 */
[----:B------:R-:W-:Y:S02]  /*1d490*/  UIADD3 UR24, UR8, 0x7000, URZ ;  /* 0x0000700008187890 */ /* 0x000fe4000fffe03f */
[----:B------:R-:W-:Y:S02]  /*1d4a0*/  UIMAD UR27, UR19, UR6, UR4 ;  /* 0x00000006131b72a4 */ /* 0x000fe4000f8e0204 */
[----:B------:R-:W-:Y:S01]  /*1d4b0*/  UIMAD UR28, UR28, UR7, UR5 ;  /* 0x000000071c1c72a4 */ /* 0x000fe2000f8e0205 */
[----:B------:R-:W-:Y:S01]  /*1d4c0*/  UMOV UR25, UR9 ;  /* 0x0000000900197c82 */ /* 0x000fe20008000000 */
[----:B------:R-:W-:Y:S02]  /*1d4d0*/  UIMAD.WIDE.U32 UR16, UR11, UR12, URZ ;  /* 0x0000000c0b1072a5 */ /* 0x000fe4000f8e003f */
[----:B------:R-:W-:Y:S01]  /*1d4e0*/  UMOV UR21, UR11 ;  /* 0x0000000b00157c82 */ /* 0x000fe20008000000 */
[----:B------:R-:W-:Y:S02]  /*1d4f0*/  UIADD3 UR19, -UR11, URZ, URZ ;  /* 0x0000003f0b137290 */ /* 0x000fe4000fffe13f */
[----:B------:R-:W-:-:S02]  /*1d500*/  @UP1 USHF.R.U32.HI UR21, URZ, UR13, UR17 ;  /* 0x0000000d3f151299 */ /* 0x000fc40008011611 */
[----:B------:R0:W-:Y:S01]  /*1d510*/  UTMALDG.4D.IM2COL [UR24], [UR14], UR30 ;  /* 0x000000180e0073b4 */ /* 0x0001e2000805801e */
[----:B------:R-:W-:Y:S01]  /*1d520*/  @UP0 ULDC UR12, c[0x0][0x384] ;  /* 0x0000e100000c0ab9 */ /* 0x000fe20000000800 */
[----:B------:R-:W-:Y:S02]  /*1d530*/  UIADD3 UR16, UR8, 0x7800, URZ ;  /* 0x0000780008107890 */ /* 0x000fe4000fffe03f */
[----:B------:R-:W-:Y:S02]  /*1d540*/  UIADD3 UR20, -UR21, URZ, URZ ;  /* 0x0000003f15147290 */ /* 0x000fe4000fffe13f */
[----:B------:R-:W-:Y:S02]  /*1d550*/  UIMAD.WIDE.U32 UR12, UR35, UR12, URZ ;  /* 0x0000000c230c72a5 */ /* 0x000fe4000f8e003f */
[----:B------:R-:W-:Y:S01]  /*1d560*/  UIMAD UR20, UR23, UR20, UR11 ;  /* 0x00000014171472a4 */ /* 0x000fe2000f8e020b */
[----:B------:R-:W-:Y:S02]  /*1d570*/  UMOV UR17, UR9 ;  /* 0x0000000900117c82 */ /* 0x000fe40008000000 */
[----:B------:R-:W-:Y:S01]  /*1d580*/  UMOV UR11, UR35 ;  /* 0x00000023000b7c82 */ /* 0x000fe20008000000 */
[----:B------:R-:W-:-:S02]  /*1d590*/  UIMAD UR20, UR20, UR7, UR5 ;  /* 0x00000007141472a4 */ /* 0x000fc4000f8e0205 */
[----:B------:R-:W-:-:S03]  /*1d5a0*/  @UP0 USHF.R.U32.HI UR11, URZ, UR18, UR13 ;  /* 0x000000123f0b0299 */ /* 0x000fc6000801160d */
[----:B------:R-:W-:Y:S01]  /*1d5b0*/  UMOV UR18, UR10 ;  /* 0x0000000a00127c82 */ /* 0x000fe20008000000 */
[----:B0-----:R-:W-:Y:S01]  /*1d5c0*/  R2UR UR29, R45 ;  /* 0x000000002d1d72ca */ /* 0x001fe200000e0000 */
[----:B------:R-:W-:Y:S01]  /*1d5d0*/  @UP0 ULDC UR26, c[0x0][0x388] ;  /* 0x0000e200001a0ab9 */ /* 0x000fe20000000800 */
[----:B------:R-:W-:Y:S02]  /*1d5e0*/  R2UR UR25, R46 ;  /* 0x000000002e1972ca */ /* 0x000fe400000e0000 */
[C---:B------:R-:W-:Y:S02]  /*1d5f0*/  R2UR UR24, R47.reuse ;  /* 0x000000002f1872ca */ /* 0x040fe400000e0000 */
[----:B------:R-:W-:Y:S02]  /*1d600*/  R2UR UR28, R47 ;  /* 0x000000002f1c72ca */ /* 0x000fe400000e0000 */
[----:B------:R-:W-:-:S05]  /*1d610*/  R2UR UR27, R17 ;  /* 0x00000000111b72ca */ /* 0x000fca00000e0000 */
[----:B------:R-:W-:-:S04]  /*1d620*/  UIMAD UR19, UR22, UR19, UR29 ;  /* 0x00000013161372a4 */ /* 0x000fc8000f8e021d */
[----:B------:R-:W-:-:S09]  /*1d630*/  UIMAD UR19, UR19, UR6, UR4 ;  /* 0x00000006131372a4 */ /* 0x000fd2000f8e0204 */
[----:B------:R0:W-:Y:S02]  /*1d640*/  UTMALDG.4D.IM2COL [UR16], [UR14], UR30 ;  /* 0x000000100e0073b4 */ /* 0x0001e4000805801e */
[----:B0-----:R-:W-:Y:S01]  /*1d650*/  @UP1 ULDC.64 UR16, c[0x0][0x390] ;  /* 0x0000e40000101ab9 */ /* 0x001fe20000000a00 */
[----:B------:R-:W-:Y:S01]  /*1d660*/  UMOV UR21, UR11 ;  /* 0x0000000b00157c82 */ /* 0x000fe20008000000 */
[----:B------:R-:W-:Y:S02]  /*1d670*/  UIMAD.WIDE.U32 UR12, UR11, UR16, URZ ;  /* 0x000000100b0c72a5 */ /* 0x000fe4000f8e003f */
[----:B------:R-:W-:Y:S02]  /*1d680*/  UIADD3 UR12, -UR11, URZ, URZ ;  /* 0x0000003f0b0c7290 */ /* 0x000fe4000fffe13f */
[----:B------:R-:W-:Y:S02]  /*1d690*/  @UP1 USHF.R.U32.HI UR21, URZ, UR17, UR13 ;  /* 0x000000113f151299 */ /* 0x000fe4000801160d */
[----:B------:R-:W-:-:S02]  /*1d6a0*/  UIMAD UR12, UR22, UR12, UR25 ;  /* 0x0000000c160c72a4 */ /* 0x000fc4000f8e0219 */
[----:B------:R-:W-:Y:S02]  /*1d6b0*/  UIADD3 UR13, -UR21, URZ, URZ ;  /* 0x0000003f150d7290 */ /* 0x000fe4000fffe13f */
[----:B------:R-:W-:Y:S02]  /*1d6c0*/  UIMAD UR19, UR12, UR6, UR4 ;  /* 0x000000060c1372a4 */ /* 0x000fe4000f8e0204 */
[----:B------:R-:W-:Y:S01]  /*1d6d0*/  UIMAD UR20, UR23, UR13, UR11 ;  /* 0x0000000d171472a4 */ /* 0x000fe2000f8e020b */
[----:B------:R-:W-:Y:S01]  /*1d6e0*/  @UP0 ULDC UR12, c[0x0][0x384] ;  /* 0x0000e100000c0ab9 */ /* 0x000fe20000000800 */
[----:B------:R-:W-:Y:S02]  /*1d6f0*/  UIADD3 UR16, UR8, 0x8000, URZ ;  /* 0x0000800008107890 */ /* 0x000fe4000fffe03f */
[----:B------:R-:W-:Y:S02]  /*1d700*/  UIMAD UR20, UR20, UR7, UR5 ;  /* 0x00000007141472a4 */ /* 0x000fe4000f8e0205 */
[----:B------:R-:W-:-:S02]  /*1d710*/  UIMAD.WIDE.U32 UR12, UR24, UR12, URZ ;  /* 0x0000000c180c72a5 */ /* 0x000fc4000f8e003f */
[----:B------:R-:W-:Y:S01]  /*1d720*/  UMOV UR11, UR24 ;  /* 0x00000018000b7c82 */ /* 0x000fe20008000000 */
[----:B------:R-:W-:Y:S01]  /*1d730*/  UMOV UR17, UR9 ;  /* 0x0000000900117c82 */ /* 0x000fe20008000000 */
[----:B------:R-:W-:-:S03]  /*1d740*/  @UP0 USHF.R.U32.HI UR11, URZ, UR26, UR13 ;  /* 0x0000001a3f0b0299 */ /* 0x000fc6000801160d */
[----:B------:R-:W-:Y:S01]  /*1d750*/  @UP1 ULDC.64 UR12, c[0x0][0x390] ;  /* 0x0000e400000c1ab9 */ /* 0x000fe20000000a00 */
[----:B------:R0:W-:Y:S01]  /*1d760*/  UTMALDG.4D.IM2COL [UR16], [UR14], UR30 ;  /* 0x000000100e0073b4 */ /* 0x0001e2000805801e */
[----:B------:R-:W-:Y:S01]  /*1d770*/  @UP0 ULDC UR26, c[0x0][0x388] ;  /* 0x0000e200001a0ab9 */ /* 0x000fe20000000800 */
[----:B0-----:R-:W-:Y:S02]  /*1d780*/  UIMAD.WIDE.U32 UR16, UR11, UR12, URZ ;  /* 0x0000000c0b1072a5 */ /* 0x001fe4000f8e003f */
[----:B------:R-:W-:Y:S01]  /*1d790*/  UMOV UR21, UR11 ;  /* 0x0000000b00157c82 */ /* 0x000fe20008000000 */
[----:B------:R-:W-:Y:S02]  /*1d7a0*/  UIADD3 UR19, -UR11, URZ, URZ ;  /* 0x0000003f0b137290 */ /* 0x000fe4000fffe13f */
[----:B------:R-:W-:Y:S02]  /*1d7b0*/  @UP1 USHF.R.U32.HI UR21, URZ, UR13, UR17 ;  /* 0x0000000d3f151299 */ /* 0x000fe40008011611 */
[----:B------:R-:W-:-:S02]  /*1d7c0*/  UIMAD UR19, UR22, UR19, UR28 ;  /* 0x00000013161372a4 */ /* 0x000fc4000f8e021c */
[----:B------:R-:W-:Y:S02]  /*1d7d0*/  UIADD3 UR20, -UR21, URZ, URZ ;  /* 0x0000003f15147290 */ /* 0x000fe4000fffe13f */
[----:B------:R-:W-:Y:S02]  /*1d7e0*/  UIADD3 UR16, UR8, 0x8800, URZ ;  /* 0x0000880008107890 */ /* 0x000fe4000fffe03f */
[----:B------:R-:W-:Y:S02]  /*1d7f0*/  UIMAD UR20, UR23, UR20, UR11 ;  /* 0x00000014171472a4 */ /* 0x000fe4000f8e020b */
[----:B------:R-:W-:Y:S02]  /*1d800*/  UIMAD UR19, UR19, UR6, UR4 ;  /* 0x00000006131372a4 */ /* 0x000fe4000f8e0204 */
[----:B------:R-:W-:Y:S01]  /*1d810*/  UIMAD UR20, UR20, UR7, UR5 ;  /* 0x00000007141472a4 */ /* 0x000fe2000f8e0205 */
[----:B------:R-:W-:Y:S01]  /*1d820*/  @UP0 ULDC UR12, c[0x0][0x384] ;  /* 0x0000e100000c0ab9 */ /* 0x000fe20000000800 */
[----:B------:R-:W-:Y:S01]  /*1d830*/  UMOV UR11, UR33 ;  /* 0x00000021000b7c82 */ /* 0x000fe20008000000 */
[----:B------:R-:W-:Y:S01]  /*1d840*/  UIMAD.WIDE.U32 UR12, UR33, UR12, URZ ;  /* 0x0000000c210c72a5 */ /* 0x000fe2000f8e003f */
[----:B------:R-:W-:-:S03]  /*1d850*/  UMOV UR17, UR9 ;  /* 0x0000000900117c82 */ /* 0x000fc60008000000 */
[----:B------:R-:W-:Y:S02]  /*1d860*/  @UP0 USHF.R.U32.HI UR11, URZ, UR26, UR13 ;  /* 0x0000001a3f0b0299 */ /* 0x000fe4000801160d */
[----:B------:R0:W-:Y:S01]  /*1d870*/  UTMALDG.4D.IM2COL [UR16], [UR14], UR30 ;  /* 0x000000100e0073b4 */ /* 0x0001e2000805801e */
[C---:B------:R-:W-:Y:S01]  /*1d880*/  R2UR UR26, R49.reuse ;  /* 0x00000000311a72ca */ /* 0x040fe200000e0000 */
[----:B------:R-:W-:Y:S01]  /*1d890*/  @UP1 ULDC.64 UR12, c[0x0][0x390] ;  /* 0x0000e400000c1ab9 */ /* 0x000fe20000000a00 */
[----:B0-----:R-:W-:Y:S02]  /*1d8a0*/  UIADD3 UR19, -UR11, URZ, URZ ;  /* 0x0000003f0b137290 */ /* 0x001fe4000fffe13f */
[----:B------:R-:W-:Y:S02]  /*1d8b0*/  UIMAD.WIDE.U32 UR16, UR11, UR12, URZ ;  /* 0x0000000c0b1072a5 */ /* 0x000fe4000f8e003f */
[----:B------:R-:W-:Y:S01]  /*1d8c0*/  UIMAD UR19, UR22, UR19, UR31 ;  /* 0x00000013161372a4 */ /* 0x000fe2000f8e021f */
[----:B------:R-:W-:Y:S01]  /*1d8d0*/  R2UR UR31, R49 ;  /* 0x00000000311f72ca */ /* 0x000fe200000e0000 */
[----:B------:R-:W-:Y:S01]  /*1d8e0*/  UMOV UR21, UR11 ;  /* 0x0000000b00157c82 */ /* 0x000fe20008000000 */
[----:B------:R-:W-:-:S02]  /*1d8f0*/  UIADD3 UR16, UR8, 0x9000, URZ ;  /* 0x0000900008107890 */ /* 0x000fc4000fffe03f */
[----:B------:R-:W-:Y:S01]  /*1d900*/  @UP1 UMOV UR12, UR17 ;  /* 0x00000011000c1c82 */ /* 0x000fe20008000000 */
[----:B------:R-:W-:Y:S02]  /*1d910*/  UIMAD UR19, UR19, UR6, UR4 ;  /* 0x00000006131372a4 */ /* 0x000fe4000f8e0204 */
[----:B------:R-:W-:Y:S01]  /*1d920*/  @UP1 USHF.R.U32.HI UR21, URZ, UR13, UR12 ;  /* 0x0000000d3f151299 */ /* 0x000fe2000801160c */
[----:B------:R-:W-:Y:S02]  /*1d930*/  UMOV UR17, UR9 ;  /* 0x0000000900117c82 */ /* 0x000fe40008000000 */
[----:B------:R-:W-:Y:S01]  /*1d940*/  @UP0 ULDC UR12, c[0x0][0x384] ;  /* 0x0000e100000c0ab9 */ /* 0x000fe20000000800 */
[----:B------:R-:W-:Y:S02]  /*1d950*/  UIADD3 UR20, -UR21, URZ, URZ ;  /* 0x0000003f15147290 */ /* 0x000fe4000fffe13f */
[----:B------:R-:W-:Y:S02]  /*1d960*/  UIMAD.WIDE.U32 UR12, UR31, UR12, URZ ;  /* 0x0000000c1f0c72a5 */ /* 0x000fe4000f8e003f */
[----:B------:R-:W-:-:S03]  /*1d970*/  UIMAD UR20, UR23, UR20, UR11 ;  /* 0x00000014171472a4 */ /* 0x000fc6000f8e020b */
[----:B------:R-:W-:Y:S01]  /*1d980*/  UMOV UR11, UR31 ;  /* 0x0000001f000b7c82 */ /* 0x000fe20008000000 */
[----:B------:R-:W-:Y:S01]  /*1d990*/  UIMAD UR20, UR20, UR7, UR5 ;  /* 0x00000007141472a4 */ /* 0x000fe2000f8e0205 */
[----:B------:R-:W-:Y:S01]  /*1d9a0*/  @UP0 UMOV UR12, UR13 ;  /* 0x0000000d000c0c82 */ /* 0x000fe20008000000 */
[----:B------:R-:W-:Y:S02]  /*1d9b0*/  @UP0 ULDC UR13, c[0x0][0x388] ;  /* 0x0000e200000d0ab9 */ /* 0x000fe40000000800 */
[----:B------:R-:W-:-:S03]  /*1d9c0*/  @UP0 USHF.R.U32.HI UR11, URZ, UR13, UR12 ;  /* 0x0000000d3f0b0299 */ /* 0x000fc6000801160c */
[----:B------:R-:W-:Y:S02]  /*1d9d0*/  @UP1 ULDC.64 UR12, c[0x0][0x390] ;  /* 0x0000e400000c1ab9 */ /* 0x000fe40000000a00 */
[----:B------:R0:W-:Y:S02]  /*1d9e0*/  UTMALDG.4D.IM2COL [UR16], [UR14], UR30 ;  /* 0x000000100e0073b4 */ /* 0x0001e4000805801e */
[----:B0-----:R-:W-:Y:S02]  /*1d9f0*/  UIMAD.WIDE.U32 UR16, UR11, UR12, URZ ;  /* 0x0000000c0b1072a5 */ /* 0x001fe4000f8e003f */
[----:B------:R-:W-:Y:S01]  /*1da00*/  UMOV UR21, UR11 ;  /* 0x0000000b00157c82 */ /* 0x000fe20008000000 */
[----:B------:R-:W-:-:S04]  /*1da10*/  @UP0 ULDC UR12, c[0x0][0x384] ;  /* 0x0000e100000c0ab9 */ /* 0x000fc80000000800 */
[----:B------:R-:W-:Y:S01]  /*1da20*/  @UP1 UMOV UR16, UR17 ;  /* 0x0000001100101c82 */ /* 0x000fe20008000000 */
[----:B------:R-:W-:Y:S01]  /*1da30*/  UMOV UR17, UR9 ;  /* 0x0000000900117c82 */ /* 0x000fe20008000000 */
[----:B------:R-:W-:Y:S02]  /*1da40*/  @UP1 USHF.R.U32.HI UR21, URZ, UR13, UR16 ;  /* 0x0000000d3f151299 */ /* 0x000fe40008011610 */
[----:B------:R-:W-:Y:S02]  /*1da50*/  UIMAD.WIDE.U32 UR12, UR32, UR12, URZ ;  /* 0x0000000c200c72a5 */ /* 0x000fe4000f8e003f */
[----:B------:R-:W-:Y:S02]  /*1da60*/  UIADD3 UR20, -UR21, URZ, URZ ;  /* 0x0000003f15147290 */ /* 0x000fe4000fffe13f */
[----:B------:R-:W-:Y:S02]  /*1da70*/  UIADD3 UR16, UR8, 0x9800, URZ ;  /* 0x0000980008107890 */ /* 0x000fe4000fffe03f */
[----:B------:R-:W-:-:S02]  /*1da80*/  UIMAD UR20, UR23, UR20, UR11 ;  /* 0x00000014171472a4 */ /* 0x000fc4000f8e020b */
[----:B------:R-:W-:Y:S02]  /*1da90*/  UIADD3 UR11, -UR11, URZ, URZ ;  /* 0x0000003f0b0b7290 */ /* 0x000fe4000fffe13f */
[----:B------:R-:W-:Y:S02]  /*1daa0*/  UIMAD UR20, UR20, UR7, UR5 ;  /* 0x00000007141472a4 */ /* 0x000fe4000f8e0205 */
[----:B------:R-:W-:Y:S01]  /*1dab0*/  UIMAD UR11, UR22, UR11, UR26 ;  /* 0x0000000b160b72a4 */ /* 0x000fe2000f8e021a */
[----:B------:R-:W-:Y:S01]  /*1dac0*/  R2UR UR26, R50 ;  /* 0x00000000321a72ca */ /* 0x000fe200000e0000 */
[----:B------:R-:W-:Y:S01]  /*1dad0*/  @UP0 UMOV UR12, UR13 ;  /* 0x0000000d000c0c82 */ /* 0x000fe20008000000 */
[----:B------:R-:W-:Y:S01]  /*1dae0*/  @UP0 ULDC UR13, c[0x0][0x388] ;  /* 0x0000e200000d0ab9 */ /* 0x000fe20000000800 */
[----:B------:R-:W-:-:S03]  /*1daf0*/  UIMAD UR19, UR11, UR6, UR4 ;  /* 0x000000060b1372a4 */ /* 0x000fc6000f8e0204 */
[----:B------:R-:W-:Y:S01]  /*1db00*/  UMOV UR11, UR32 ;  /* 0x00000020000b7c82 */ /* 0x000fe20008000000 */
        /* <DEDUP_REMOVED lines=8> */
[----:B------:R-:W-:Y:S01]  /*1db90*/  @UP1 USHF.R.U32.HI UR21, URZ, UR13, UR16 ;  /* 0x0000000d3f151299 */ /* 0x000fe20008011610 */
[----:B------:R-:W-:Y:S01]  /*1dba0*/  R2UR UR13, R51 ;  /* 0x00000000330d72ca */ /* 0x000fe200000e0000 */
[----:B------:R-:W-:Y:S02]  /*1dbb0*/  UIADD3 UR16, UR8, 0xa000, URZ ;  /* 0x0000a00008107890 */ /* 0x000fe4000fffe03f */
[----:B------:R-:W-:-:S04]  /*1dbc0*/  UIADD3 UR20, -UR21, URZ, URZ ;  /* 0x0000003f15147290 */ /* 0x000fc8000fffe13f */
[----:B------:R-:W-:Y:S02]  /*1dbd0*/  UIMAD UR20, UR23, UR20, UR11 ;  /* 0x00000014171472a4 */ /* 0x000fe4000f8e020b */
[----:B------:R-:W-:Y:S02]  /*1dbe0*/  UIADD3 UR11, -UR11, URZ, URZ ;  /* 0x0000003f0b0b7290 */ /* 0x000fe4000fffe13f */
[----:B------:R-:W-:Y:S02]  /*1dbf0*/  UIMAD UR20, UR20, UR7, UR5 ;  /* 0x00000007141472a4 */ /* 0x000fe4000f8e0205 */
[----:B------:R-:W-:Y:S01]  /*1dc00*/  UIMAD UR11, UR22, UR11, UR26 ;  /* 0x0000000b160b72a4 */ /* 0x000fe2000f8e021a */
[----:B------:R-:W-:-:S03]  /*1dc10*/  R2UR UR26, R51 ;  /* 0x00000000331a72ca */ /* 0x000fc600000e0000 */
[----:B------:R-:W-:-:S03]  /*1dc20*/  UIMAD UR19, UR11, UR6, UR4 ;  /* 0x000000060b1372a4 */ /* 0x000fc6000f8e0204 */
[----:B------:R-:W-:-:S06]  /*1dc30*/  UMOV UR11, UR13 ;  /* 0x0000000d000b7c82 */ /* 0x000fcc0008000000 */
[----:B------:R0:W-:Y:S02]  /*1dc40*/  UTMALDG.4D.IM2COL [UR16], [UR14], UR30 ;  /* 0x000000100e0073b4 */ /* 0x0001e4000805801e */
[----:B0-----:R-:W-:Y:S02]  /*1dc50*/  @UP0 ULDC UR16, c[0x0][0x384] ;  /* 0x0000e10000100ab9 */ /* 0x001fe40000000800 */
[----:B------:R-:W-:-:S07]  /*1dc60*/  UIMAD.WIDE.U32 UR16, UR13, UR16, URZ ;  /* 0x000000100d1072a5 */ /* 0x000fce000f8e003f */
[----:B------:R-:W-:Y:S02]  /*1dc70*/  @UP0 UMOV UR16, UR17 ;  /* 0x0000001100100c82 */ /* 0x000fe40008000000 */
[----:B------:R-:W-:Y:S01]  /*1dc80*/  @UP0 USHF.R.U32.HI UR11, URZ, UR12, UR16 ;  /* 0x0000000c3f0b0299 */ /* 0x000fe20008011610 */
[----:B------:R-:W-:Y:S02]  /*1dc90*/  R2UR UR12, R52 ;  /* 0x00000000340c72ca */ /* 0x000fe400000e0000 */
[----:B------:R-:W-:Y:S02]  /*1dca0*/  @UP1 ULDC.64 UR16, c[0x0][0x390] ;  /* 0x0000e40000101ab9 */ /* 0x000fe40000000a00 */
[----:B------:R-:W-:Y:S02]  /*1dcb0*/  UIMAD.WIDE.U32 UR18, UR11, UR16, URZ ;  /* 0x000000100b1272a5 */ /* 0x000fe4000f8e003f */
[----:B------:R-:W-:Y:S01]  /*1dcc0*/  UMOV UR21, UR11 ;  /* 0x0000000b00157c82 */ /* 0x000fe20008000000 */
[----:B------:R-:W-:-:S04]  /*1dcd0*/  UIADD3 UR16, UR8, 0xa800, URZ ;  /* 0x0000a80008107890 */ /* 0x000fc8000fffe03f */
[----:B------:R-:W-:Y:S02]  /*1dce0*/  @UP1 UMOV UR18, UR19 ;  /* 0x0000001300121c82 */ /* 0x000fe40008000000 */
[----:B------:R-:W-:-:S03]  /*1dcf0*/  @UP1 USHF.R.U32.HI UR21, URZ, UR17, UR18 ;  /* 0x000000113f151299 */ /* 0x000fc60008011612 */
[----:B------:R-:W-:Y:S01]  /*1dd00*/  UMOV UR17, UR9 ;  /* 0x0000000900117c82 */ /* 0x000fe20008000000 */
[----:B------:R-:W-:Y:S01]  /*1dd10*/  UIADD3 UR20, -UR21, URZ, URZ ;  /* 0x0000003f15147290 */ /* 0x000fe2000fffe13f */
[----:B------:R-:W-:-:S03]  /*1dd20*/  UMOV UR18, UR10 ;  /* 0x0000000a00127c82 */ /* 0x000fc60008000000 */
        /* <DEDUP_REMOVED lines=10> */
[----:B------:R-:W-:Y:S01]  /*1ddd0*/  @UP0 UMOV UR16, UR17 ;  /* 0x0000001100100c82 */ /* 0x000fe20008000000 */
[----:B------:R-:W-:Y:S02]  /*1dde0*/  @UP0 ULDC UR17, c[0x0][0x388] ;  /* 0x0000e20000110ab9 */ /* 0x000fe40000000800 */
[----:B------:R-:W-:-:S03]  /*1ddf0*/  @UP0 USHF.R.U32.HI UR11, URZ, UR17, UR16 ;  /* 0x000000113f0b0299 */ /* 0x000fc60008011610 */
        /* <DEDUP_REMOVED lines=15> */
[----:B------:R-:W-:-:S06]  /*1def0*/  R2UR UR11, R53 ;  /* 0x00000000350b72ca */ /* 0x000fcc00000e0000 */
[----:B------:R0:W-:Y:S02]  /*1df00*/  UTMALDG.4D.IM2COL [UR16], [UR14], UR30 ;  /* 0x000000100e0073b4 */ /* 0x0001e4000805801e */
[----:B0-----:R-:W-:-:S05]  /*1df10*/  @UP0 ULDC UR16, c[0x0][0x384] ;  /* 0x0000e10000100ab9 */ /* 0x001fca0000000800 */
[----:B------:R-:W-:Y:S01]  /*1df20*/  UMOV UR20, UR11 ;  /* 0x0000000b00147c82 */ /* 0x000fe20008000000 */
[----:B------:R-:W-:-:S07]  /*1df30*/  UIMAD.WIDE.U32 UR16, UR11, UR16, URZ ;  /* 0x000000100b1072a5 */ /* 0x000fce000f8e003f */
[----:B------:R-:W-:Y:S01]  /*1df40*/  @UP0 UMOV UR16, UR17 ;  /* 0x0000001100100c82 */ /* 0x000fe20008000000 */
[----:B------:R-:W-:Y:S02]  /*1df50*/  @UP0 ULDC UR17, c[0x0][0x388] ;  /* 0x0000e20000110ab9 */ /* 0x000fe40000000800 */
[----:B------:R-:W-:-:S03]  /*1df60*/  @UP0 USHF.R.U32.HI UR20, URZ, UR17, UR16 ;  /* 0x000000113f140299 */ /* 0x000fc60008011610 */
[----:B------:R-:W-:Y:S02]  /*1df70*/  @UP1 ULDC.64 UR16, c[0x0][0x390] ;  /* 0x0000e40000101ab9 */ /* 0x000fe40000000a00 */
[----:B------:R-:W-:Y:S02]  /*1df80*/  UIMAD.WIDE.U32 UR18, UR20, UR16, URZ ;  /* 0x00000010141272a5 */ /* 0x000fe4000f8e003f */
[----:B------:R-:W-:-:S05]  /*1df90*/  UMOV UR21, UR20 ;  /* 0x0000001400157c82 */ /* 0x000fca0008000000 */
[----:B------:R-:W-:Y:S02]  /*1dfa0*/  @UP1 UMOV UR18, UR19 ;  /* 0x0000001300121c82 */ /* 0x000fe40008000000 */
[----:B------:R-:W-:Y:S02]  /*1dfb0*/  @UP1 USHF.R.U32.HI UR21, URZ, UR17, UR18 ;  /* 0x000000113f151299 */ /* 0x000fe40008011612 */
[----:B------:R-:W-:Y:S02]  /*1dfc0*/  UIADD3 UR17, -UR20, URZ, URZ ;  /* 0x0000003f14117290 */ /* 0x000fe4000fffe13f */
[----:B------:R-:W-:Y:S02]  /*1dfd0*/  UIADD3 UR16, -UR21, URZ, URZ ;  /* 0x0000003f15107290 */ /* 0x000fe4000fffe13f */
[----:B------:R-:W-:Y:S01]  /*1dfe0*/  UIMAD UR17, UR22, UR17, UR26 ;  /* 0x00000011161172a4 */ /* 0x000fe2000f8e021a */
[----:B------:R-:W-:Y:S01]  /*1dff0*/  R2UR UR26, R54 ;  /* 0x00000000361a72ca */ /* 0x000fe200000e0000 */
[----:B------:R-:W-:-:S02]  /*1e000*/  UIMAD UR16, UR23, UR16, UR20 ;  /* 0x00000010171072a4 */ /* 0x000fc4000f8e0214 */
[----:B------:R-:W-:Y:S02]  /*1e010*/  UIMAD UR19, UR17, UR6, UR4 ;  /* 0x00000006111372a4 */ /* 0x000fe4000f8e0204 */
[----:B------:R-:W-:Y:S02]  /*1e020*/  UIMAD UR20, UR16, UR7, UR5 ;  /* 0x00000007101472a4 */ /* 0x000fe4000f8e0205 */
[----:B------:R-:W-:Y:S01]  /*1e030*/  UIADD3 UR16, UR8, 0xb800, URZ ;  /* 0x0000b80008107890 */ /* 0x000fe2000fffe03f */
[----:B------:R-:W-:Y:S01]  /*1e040*/  UMOV UR17, UR9 ;  /* 0x0000000900117c82 */ /* 0x000fe20008000000 */
[----:B------:R-:W-:-:S07]  /*1e050*/  UMOV UR18, UR10 ;  /* 0x0000000a00127c82 */ /* 0x000fce0008000000 */
[----:B------:R0:W-:Y:S02]  /*1e060*/  UTMALDG.4D.IM2COL [UR16], [UR14], UR30 ;  /* 0x000000100e0073b4 */ /* 0x0001e4000805801e */
[----:B0-----:R-:W-:Y:S01]  /*1e070*/  @UP0 ULDC UR16, c[0x0][0x384] ;  /* 0x0000e10000100ab9 */ /* 0x001fe20000000800 */
        /* <DEDUP_REMOVED lines=23> */
[----:B------:R-:W-:Y:S01]  /*1e1f0*/  UIMAD.WIDE.U32 UR16, UR46, UR16, URZ ;  /* 0x000000102e1072a5 */ /* 0x000fe2000f8e003f */
[----:B------:R-:W-:-:S06]  /*1e200*/  R2UR UR46, R13 ;  /* 0x000000000d2e72ca */ /* 0x000fcc00000e0000 */
        /* <DEDUP_REMOVED lines=66> */
[----:B------:R-:W-:Y:S02]  /*1e630*/  R2UR UR47, R12 ;  /* 0x000000000c2f72ca */ /* 0x000fe400000e0000 */
[----:B------:R-:W-:-:S04]  /*1e640*/  MOV R12, UR23 ;  /* 0x00000017000c7c02 */ /* 0x000fc80008000f00 */
        /* <DEDUP_REMOVED lines=76> */
[----:B------:R-:W-:Y:S02]  /*1eb10*/  UIMAD UR17, UR22, UR17, UR26 ;  /* 0x00000011161172a4 */ /* 0x000fe4000f8e021a */
[----:B------:R-:W-:-:S02]  /*1eb20*/  UIMAD UR16, UR23, UR16, UR20 ;  /* 0x00000010171072a4 */ /* 0x000fc4000f8e0214 */
[----:B------:R-:W-:Y:S02]  /*1eb30*/  UIMAD UR19, UR17, UR6, UR4 ;  /* 0x00000006111372a4 */ /* 0x000fe4000f8e0204 */
[----:B------:R-:W-:Y:S02]  /*1eb40*/  UIMAD UR20, UR16, UR7, UR5 ;  /* 0x00000007101472a4 */ /* 0x000fe4000f8e0205 */
[----:B------:R-:W-:Y:S01]  /*1eb50*/  UIADD3 UR16, UR8, 0xf800, URZ ;  /* 0x0000f80008107890 */ /* 0x000fe2000fffe03f */
[----:B------:R-:W-:Y:S01]  /*1eb60*/  UMOV UR17, UR9 ;  /* 0x0000000900117c82 */ /* 0x000fe20008000000 */
[----:B------:R-:W-:Y:S01]  /*1eb70*/  UMOV UR18, UR10 ;  /* 0x0000000a00127c82 */ /* 0x000fe20008000000 */
[----:B------:R-:W-:-:S06]  /*1eb80*/  @UP0 ULDC UR26, c[0x0][0x384] ;  /* 0x0000e100001a0ab9 */ /* 0x000fcc0000000800 */
        /* <DEDUP_REMOVED lines=9> */
[----:B------:R-:W-:-:S04]  /*1ec20*/  UIADD3 UR16, -UR38, URZ, URZ ;  /* 0x0000003f26107290 */ /* 0x000fc8000fffe13f */
[----:B------:R-:W-:Y:S01]  /*1ec30*/  @UP1 UMOV UR18, UR19 ;  /* 0x0000001300121c82 */ /* 0x000fe20008000000 */
[----:B------:R-:W-:Y:S01]  /*1ec40*/  UIMAD UR16, UR22, UR16, UR27 ;  /* 0x00000010161072a4 */ /* 0x000fe2000f8e021b */
[----:B------:R-:W-:Y:S01]  /*1ec50*/  R2UR UR27, R31 ;  /* 0x000000001f1b72ca */ /* 0x000fe200000e0000 */
[----:B------:R-:W-:Y:S02]  /*1ec60*/  @UP1 USHF.R.U32.HI UR45, URZ, UR17, UR18 ;  /* 0x000000113f2d1299 */ /* 0x000fe40008011612 */
[----:B------:R-:W-:Y:S02]  /*1ec70*/  UIMAD UR43, UR16, UR6, UR4 ;  /* 0x00000006102b72a4 */ /* 0x000fe4000f8e0204 */
[----:B------:R-:W-:Y:S01]  /*1ec80*/  UIADD3 UR17, -UR45, URZ, URZ ;  /* 0x0000003f2d117290 */ /* 0x000fe2000fffe13f */
[----:B------:R-:W-:-:S03]  /*1ec90*/  @UP0 ULDC UR16, c[0x0][0x384] ;  /* 0x0000e10000100ab9 */ /* 0x000fc60000000800 */
[----:B------:R-:W-:-:S03]  /*1eca0*/  UIMAD UR17, UR23, UR17, UR38 ;  /* 0x00000011171172a4 */ /* 0x000fc6000f8e0226 */
[----:B------:R-:W-:Y:S01]  /*1ecb0*/  UMOV UR38, UR42 ;  /* 0x0000002a00267c82 */ /* 0x000fe20008000000 */
[----:B------:R-:W-:-:S09]  /*1ecc0*/  UIMAD UR44, UR17, UR7, UR5 ;  /* 0x00000007112c72a4 */ /* 0x000fd2000f8e0205 */
[----:B------:R0:W-:Y:S02]  /*1ecd0*/  UTMALDG.4D.IM2COL [UR40], [UR14], UR30 ;  /* 0x000000280e0073b4 */ /* 0x0001e4000805801e */
[----:B0-----:R-:W-:Y:S02]  /*1ece0*/  R2UR UR40, R22 ;  /* 0x00000000162872ca */ /* 0x001fe400000e0000 */
[----:B------:R-:W-:Y:S02]  /*1ecf0*/  R2UR UR41, R21 ;  /* 0x00000000152972ca */ /* 0x000fe400000e0000 */
[----:B------:R-:W-:Y:S02]  /*1ed00*/  R2UR UR43, R19 ;  /* 0x00000000132b72ca */ /* 0x000fe400000e0000 */
[----:B------:R-:W-:Y:S02]  /*1ed10*/  R2UR UR42, R20 ;  /* 0x00000000142a72ca */ /* 0x000fe400000e0000 */
[----:B------:R-:W-:-:S02]  /*1ed20*/  R2UR UR45, R14 ;  /* 0x000000000e2d72ca */ /* 0x000fc400000e0000 */
[----:B------:R-:W-:-:S03]  /*1ed30*/  R2UR UR44, R15 ;  /* 0x000000000f2c72ca */ /* 0x000fc600000e0000 */
[----:B------:R-:W-:-:S07]  /*1ed40*/  UIMAD.WIDE.U32 UR16, UR40, UR16, URZ ;  /* 0x00000010281072a5 */ /* 0x000fce000f8e003f */
[----:B------:R-:W-:Y:S01]  /*1ed50*/  @UP0 UMOV UR16, UR17 ;  /* 0x0000001100100c82 */ /* 0x000fe20008000000 */
[----:B------:R-:W-:Y:S02]  /*1ed60*/  @UP0 ULDC UR17, c[0x0][0x388] ;  /* 0x0000e20000110ab9 */ /* 0x000fe40000000800 */
[----:B------:R-:W-:-:S03]  /*1ed70*/  @UP0 USHF.R.U32.HI UR40, URZ, UR17, UR16 ;  /* 0x000000113f280299 */ /* 0x000fc60008011610 */
[----:B------:R-:W-:Y:S02]  /*1ed80*/  @UP1 ULDC.64 UR16, c[0x0][0x390] ;  /* 0x0000e40000101ab9 */ /* 0x000fe40000000a00 */
[----:B------:R-:W-:Y:S02]  /*1ed90*/  UIMAD.WIDE.U32 UR18, UR40, UR16, URZ ;  /* 0x00000010281272a5 */ /* 0x000fe4000f8e003f */
[----:B------:R-:W-:-:S05]  /*1eda0*/  UMOV UR21, UR40 ;  /* 0x0000002800157c82 */ /* 0x000fca0008000000 */
[----:B------:R-:W-:Y:S01]  /*1edb0*/  @UP1 UMOV UR18, UR19 ;  /* 0x0000001300121c82 */ /* 0x000fe20008000000 */
[----:B------:R-:W-:Y:S02]  /*1edc0*/  UIADD3 UR19, -UR40, URZ, URZ ;  /* 0x0000003f28137290 */ /* 0x000fe4000fffe13f */
[----:B------:R-:W-:Y:S02]  /*1edd0*/  @UP1 USHF.R.U32.HI UR21, URZ, UR17, UR18 ;  /* 0x000000113f151299 */ /* 0x000fe40008011612 */
[----:B------:R-:W-:Y:S01]  /*1ede0*/  UIMAD UR19, UR22, UR19, UR27 ;  /* 0x00000013161372a4 */ /* 0x000fe2000f8e021b */
[----:B------:R-:W-:Y:S01]  /*1edf0*/  R2UR UR27, R32 ;  /* 0x00000000201b72ca */ /* 0x000fe200000e0000 */
[----:B------:R-:W-:Y:S02]  /*1ee00*/  UIADD3 UR16, -UR21, URZ, URZ ;  /* 0x0000003f15107290 */ /* 0x000fe4000fffe13f */
[----:B------:R-:W-:Y:S02]  /*1ee10*/  UIMAD UR19, UR19, UR6, UR4 ;  /* 0x00000006131372a4 */ /* 0x000fe4000f8e0204 */
[----:B------:R-:W-:Y:S01]  /*1ee20*/  UIMAD UR16, UR23, UR16, UR40 ;  /* 0x00000010171072a4 */ /* 0x000fe2000f8e0228 */
[----:B------:R-:W-:Y:S01]  /*1ee30*/  R2UR UR40, R43 ;  /* 0x000000002b2872ca */ /* 0x000fe200000e0000 */
[----:B------:R-:W-:Y:S01]  /*1ee40*/  UMOV UR17, UR9 ;  /* 0x0000000900117c82 */ /* 0x000fe20008000000 */
[----:B------:R-:W-:Y:S01]  /*1ee50*/  UMOV UR18, UR38 ;  /* 0x0000002600127c82 */ /* 0x000fe20008000000 */
[----:B------:R-:W-:-:S02]  /*1ee60*/  UIMAD UR20, UR16, UR7, UR5 ;  /* 0x00000007101472a4 */ /* 0x000fc4000f8e0205 */
[----:B------:R-:W-:-:S09]  /*1ee70*/  UIADD3 UR16, UR8, 0xc00, URZ ;  /* 0x00000c0008107890 */ /* 0x000fd2000fffe03f */
        /* <DEDUP_REMOVED lines=17> */
[----:B------:R-:W-:Y:S01]  /*1ef90*/  UMOV UR17, UR9 ;  /* 0x0000000900117c82 */ /* 0x000fe20008000000 */
[----:B------:R-:W-:-:S02]  /*1efa0*/  UMOV UR18, UR38 ;  /* 0x0000002600127c82 */ /* 0x000fc40008000000 */
[----:B------:R-:W-:Y:S02]  /*1efb0*/  UIMAD UR20, UR16, UR7, UR5 ;  /* 0x00000007101472a4 */ /* 0x000fe4000f8e0205 */
[----:B------:R-:W-:Y:S01]  /*1efc0*/  UIADD3 UR16, UR8, 0x1400, URZ ;  /* 0x0000140008107890 */ /* 0x000fe2000fffe03f */
[----:B------:R-:W-:-:S08]  /*1efd0*/  UMOV UR41, UR9 ;  /* 0x0000000900297c82 */ /* 0x000fd00008000000 */
        /* <DEDUP_REMOVED lines=79> */
[----:B------:R-:W-:Y:S02]  /*1f4d0*/  UIADD3 UR17, -UR21, URZ, URZ ;  /* 0x0000003f15117290 */ /* 0x000fe4000fffe13f */
[----:B------:R-:W-:Y:S02]  /*1f4e0*/  UIADD3 UR16, UR8, 0x3400, URZ ;  /* 0x0000340008107890 */ /* 0x000fe4000fffe03f */
[----:B------:R-:W-:Y:S01]  /*1f4f0*/  UIMAD UR17, UR23, UR17, UR53 ;  /* 0x00000011171172a4 */ /* 0x000fe2000f8e0235 */
[----:B------:R-:W-:Y:S01]  /*1f500*/  R2UR UR53, R51 ;  /* 0x00000000333572ca */ /* 0x000fe200000e0000 */
[----:B------:R-:W-:-:S02]  /*1f510*/  UMOV UR18, UR38 ;  /* 0x0000002600127c82 */ /* 0x000fc40008000000 */
        /* <DEDUP_REMOVED lines=42> */
[----:B------:R-:W-:-:S02]  /*1f7c0*/  UMOV UR18, UR38 ;  /* 0x0000002600127c82 */ /* 0x000fc40008000000 */
[----:B------:R-:W-:Y:S01]  /*1f7d0*/  UMOV UR57, UR9 ;  /* 0x0000000900397c82 */ /* 0x000fe20008000000 */
        /* <DEDUP_REMOVED lines=13> */
[----:B------:R-:W-:Y:S02]  /*1f8b0*/  UIMAD UR16, UR22, UR16, UR61 ;  /* 0x00000010161072a4 */ /* 0x000fe4000f8e023d */
        /* <DEDUP_REMOVED lines=48> */
[----:B------:R-:W-:Y:S01]  /*1fbc0*/  UMOV UR18, UR38 ;  /* 0x0000002600127c82 */ /* 0x000fe20008000000 */
[----:B------:R-:W-:-:S02]  /*1fbd0*/  @UP0 ULDC UR27, c[0x0][0x388] ;  /* 0x0000e200001b0ab9 */ /* 0x000fc40000000800 */
        /* <DEDUP_REMOVED lines=24> */
[----:B0-----:R-:W-:-:S07]  /*1fd60*/  UIMAD.WIDE.U32 UR16, UR44, UR26, URZ ;  /* 0x0000001a2c1072a5 */ /* 0x001fce000f8e003f */
[----:B------:R-:W-:Y:S01]  /*1fd70*/  @UP0 UMOV UR26, UR17 ;  /* 0x00000011001a0c82 */ /* 0x000fe20008000000 */
[----:B------:R-:W-:Y:S01]  /*1fd80*/  @UP1 ULDC.64 UR16, c[0x0][0x390] ;  /* 0x0000e40000101ab9 */ /* 0x000fe20000000a00 */
[----:B------:R-:W-:-:S03]  /*1fd90*/  @UP0 USHF.R.U32.HI UR44, URZ, UR27, UR26 ;  /* 0x0000001b3f2c0299 */ /* 0x000fc6000801161a */
[----:B------:R-:W-:Y:S01]  /*1fda0*/  @UP0 ULDC UR26, c[0x0][0x384] ;  /* 0x0000e100001a0ab9 */ /* 0x000fe20000000800 */
[----:B------:R-:W-:Y:S02]  /*1fdb0*/  UIMAD.WIDE.U32 UR18, UR44, UR16, URZ ;  /* 0x000000102c1272a5 */ /* 0x000fe4000f8e003f */
[----:B------:R-:W-:Y:S01]  /*1fdc0*/  UIADD3 UR16, UR8, 0x6c00, URZ ;  /* 0x00006c0008107890 */ /* 0x000fe2000fffe03f */
[----:B------:R-:W-:Y:S01]  /*1fdd0*/  UMOV UR21, UR44 ;  /* 0x0000002c00157c82 */ /* 0x000fe20008000000 */
[----:B------:R-:W-:-:S03]  /*1fde0*/  @UP0 ULDC UR27, c[0x0][0x388] ;  /* 0x0000e200001b0ab9 */ /* 0x000fc60000000800 */
        /* <DEDUP_REMOVED lines=10> */
[----:B------:R-:W-:-:S09]  /*1fe90*/  UIMAD UR20, UR20, UR7, UR5 ;  /* 0x00000007141472a4 */ /* 0x000fd2000f8e0205 */
[----:B------:R0:W-:Y:S02]  /*1fea0*/  UTMALDG.4D.IM2COL [UR16], [UR14], UR30 ;  /* 0x000000100e0073b4 */ /* 0x0001e4000805801e */
[----:B0-----:R-:W-:-:S07]  /*1feb0*/  UIMAD.WIDE.U32 UR16, UR36, UR26, URZ ;  /* 0x0000001a241072a5 */ /* 0x001fce000f8e003f */
[----:B------:R-:W-:Y:S01]  /*1fec0*/  @UP0 UMOV UR26, UR17 ;  /* 0x00000011001a0c82 */ /* 0x000fe20008000000 */
[----:B------:R-:W-:Y:S01]  /*1fed0*/  @UP1 ULDC.64 UR16, c[0x0][0x390] ;  /* 0x0000e40000101ab9 */ /* 0x000fe20000000a00 */
[----:B------:R-:W-:-:S04]  /*1fee0*/  @UP0 USHF.R.U32.HI UR36, URZ, UR27, UR26 ;  /* 0x0000001b3f240299 */ /* 0x000fc8000801161a */
[----:B------:R-:W-:Y:S02]  /*1fef0*/  UIMAD.WIDE.U32 UR18, UR36, UR16, URZ ;  /* 0x00000010241272a5 */ /* 0x000fe4000f8e003f */
[----:B------:R-:W-:Y:S01]  /*1ff00*/  UIADD3 UR16, UR8, 0x7400, URZ ;  /* 0x0000740008107890 */ /* 0x000fe2000fffe03f */
[----:B------:R-:W-:-:S04]  /*1ff10*/  UMOV UR21, UR36 ;  /* 0x0000002400157c82 */ /* 0x000fc80008000000 */
[----:B------:R-:W-:Y:S01]  /*1ff20*/  @UP1 UMOV UR26, UR19 ;  /* 0x00000013001a1c82 */ /* 0x000fe20008000000 */
[----:B------:R-:W-:Y:S02]  /*1ff30*/  UIADD3 UR19, -UR36, URZ, URZ ;  /* 0x0000003f24137290 */ /* 0x000fe4000fffe13f */
[----:B------:R-:W-:Y:S02]  /*1ff40*/  @UP1 USHF.R.U32.HI UR21, URZ, UR17, UR26 ;  /* 0x000000113f151299 */ /* 0x000fe4000801161a */
[----:B------:R-:W-:Y:S02]  /*1ff50*/  UIMAD UR19, UR22, UR19, UR37 ;  /* 0x00000013161372a4 */ /* 0x000fe4000f8e0225 */
[----:B------:R-:W-:Y:S01]  /*1ff60*/  UIADD3 UR20, -UR21, URZ, URZ ;  /* 0x0000003f15147290 */ /* 0x000fe2000fffe13f */
[----:B------:R-:W-:Y:S01]  /*1ff70*/  @UP0 ULDC UR26, c[0x0][0x384] ;  /* 0x0000e100001a0ab9 */ /* 0x000fe20000000800 */
[----:B------:R-:W-:Y:S02]  /*1ff80*/  UIMAD UR19, UR19, UR6, UR4 ;  /* 0x00000006131372a4 */ /* 0x000fe4000f8e0204 */
[----:B------:R-:W-:-:S02]  /*1ff90*/  UIMAD UR20, UR23, UR20, UR36 ;  /* 0x00000014171472a4 */ /* 0x000fc4000f8e0224 */
[----:B------:R-:W-:Y:S02]  /*1ffa0*/  UIMAD.WIDE.U32 UR26, UR34, UR26, URZ ;  /* 0x0000001a221a72a5 */ /* 0x000fe4000f8e003f */
[----:B------:R-:W-:Y:S01]  /*1ffb0*/  UIMAD UR20, UR20, UR7, UR5 ;  /* 0x00000007141472a4 */ /* 0x000fe2000f8e0205 */
[----:B------:R-:W-:Y:S01]  /*1ffc0*/  @UP0 ULDC UR17, c[0x0][0x388] ;  /* 0x0000e20000110ab9 */ /* 0x000fe20000000800 */
[----:B------:R-:W-:Y:S01]  /*1ffd0*/  UMOV UR18, UR38 ;  /* 0x0000002600127c82 */ /* 0x000fe20008000000 */
[----:B------:R-:W-:Y:S01]  /*1ffe0*/  @UP0 USHF.R.U32.HI UR34, URZ, UR17, UR27 ;  /* 0x000000113f220299 */ /* 0x000fe2000801161b */
[----:B------:R-:W-:Y:S02]  /*1fff0*/  @UP0 ULDC UR36, c[0x0][0x384] ;  /* 0x0000e10000240ab9 */ /* 0x000fe40000000800 */
[----:B------:R-:W-:Y:S01]  /*20000*/  UMOV UR17, UR9 ;  /* 0x0000000900117c82 */ /* 0x000fe20008000000 */
[----:B------:R-:W-:Y:S02]  /*20010*/  UIADD3 UR27, -UR34, URZ, URZ ;  /* 0x0000003f221b7290 */ /* 0x000fe4000fffe13f */
[----:B------:R0:W-:Y:S02]  /*20020*/  UTMALDG.4D.IM2COL [UR16], [UR14], UR30 ;  /* 0x000000100e0073b4 */ /* 0x0001e4000805801e */
[----:B------:R-:W-:-:S03]  /*20030*/  UIMAD UR27, UR22, UR27, UR29 ;  /* 0x0000001b161b72a4 */ /* 0x000fc6000f8e021d */
[----:B------:R-:W-:Y:S01]  /*20040*/  @UP0 ULDC UR29, c[0x0][0x388] ;  /* 0x0000e200001d0ab9 */ /* 0x000fe20000000800 */
[----:B0-----:R-:W-:Y:S01]  /*20050*/  @UP1 ULDC.64 UR16, c[0x0][0x390] ;  /* 0x0000e40000101ab9 */ /* 0x001fe20000000a00 */
[----:B------:R-:W-:Y:S01]  /*20060*/  UMOV UR21, UR34 ;  /* 0x0000002200157c82 */ /* 0x000fe20008000000 */
[----:B------:R-:W-:Y:S02]  /*20070*/  UIMAD.WIDE.U32 UR18, UR34, UR16, URZ ;  /* 0x00000010221272a5 */ /* 0x000fe4000f8e003f */
[----:B------:R-:W-:-:S05]  /*20080*/  UIADD3 UR16, UR8, 0x7c00, URZ ;  /* 0x00007c0008107890 */ /* 0x000fca000fffe03f */
[----:B------:R-:W-:Y:S01]  /*20090*/  @UP1 UMOV UR26, UR19 ;  /* 0x00000013001a1c82 */ /* 0x000fe20008000000 */
[----:B------:R-:W-:Y:S02]  /*200a0*/  UIMAD UR19, UR27, UR6, UR4 ;  /* 0x000000061b1372a4 */ /* 0x000fe4000f8e0204 */
[----:B------:R-:W-:Y:S01]  /*200b0*/  @UP1 USHF.R.U32.HI UR21, URZ, UR17, UR26 ;  /* 0x000000113f151299 */ /* 0x000fe2000801161a */
[----:B------:R-:W-:Y:S02]  /*200c0*/  UMOV UR18, UR38 ;  /* 0x0000002600127c82 */ /* 0x000fe40008000000 */
[----:B------:R-:W-:Y:S01]  /*200d0*/  UMOV UR17, UR9 ;  /* 0x0000000900117c82 */ /* 0x000fe20008000000 */
[----:B------:R-:W-:-:S04]  /*200e0*/  UIADD3 UR26, -UR21, URZ, URZ ;  /* 0x0000003f151a7290 */ /* 0x000fc8000fffe13f */
[----:B------:R-:W-:-:S03]  /*200f0*/  UIMAD UR26, UR23, UR26, UR34 ;  /* 0x0000001a171a72a4 */ /* 0x000fc6000f8e0222 */
[----:B------:R-:W-:Y:S01]  /*20100*/  UMOV UR34, UR35 ;  /* 0x0000002300227c82 */ /* 0x000fe20008000000 */
[----:B------:R-:W-:-:S03]  /*20110*/  UIMAD UR20, UR26, UR7, UR5 ;  /* 0x000000071a1472a4 */ /* 0x000fc6000f8e0205 */
[----:B------:R-:W-:Y:S02]  /*20120*/  @UP0 ULDC UR26, c[0x0][0x384] ;  /* 0x0000e100001a0ab9 */ /* 0x000fe40000000800 */
[----:B------:R-:W-:-:S03]  /*20130*/  UIMAD.WIDE.U32 UR26, UR35, UR26, URZ ;  /* 0x0000001a231a72a5 */ /* 0x000fc6000f8e003f */
[----:B------:R-:W-:Y:S01]  /*20140*/  UMOV UR35, UR24 ;  /* 0x0000001800237c82 */ /* 0x000fe20008000000 */
[----:B------:R-:W-:Y:S01]  /*20150*/  @UP0 USHF.R.U32.HI UR34, URZ, UR29, UR27 ;  /* 0x0000001d3f220299 */ /* 0x000fe2000801161b */
[----:B------:R0:W-:Y:S06]  /*20160*/  UTMALDG.4D.IM2COL [UR16], [UR14], UR30 ;  /* 0x000000100e0073b4 */ /* 0x0001ec000805801e */
[----:B------:R-:W-:Y:S01]  /*20170*/  UMOV UR29, UR34 ;  /* 0x00000022001d7c82 */ /* 0x000fe20008000000 */
[----:B0-----:R-:W-:Y:S01]  /*20180*/  @UP1 ULDC.64 UR20, c[0x0][0x390] ;  /* 0x0000e40000141ab9 */ /* 0x001fe20000000a00 */
[----:B------:R-:W-:-:S02]  /*20190*/  UIMAD.WIDE.U32 UR18, UR24, UR36, URZ ;  /* 0x00000024181272a5 */ /* 0x000fc4000f8e003f */
[----:B------:R-:W-:Y:S01]  /*201a0*/  UIMAD.WIDE.U32 UR26, UR34, UR20, URZ ;  /* 0x00000014221a72a5 */ /* 0x000fe2000f8e003f */
[----:B------:R-:W-:Y:S01]  /*201b0*/  @UP0 ULDC UR24, c[0x0][0x388] ;  /* 0x0000e20000180ab9 */ /* 0x000fe20000000800 */
[----:B------:R-:W-:Y:S01]  /*201c0*/  @UP1 ULDC.64 UR16, c[0x0][0x390] ;  /* 0x0000e40000101ab9 */ /* 0x000fe20000000a00 */
[----:B------:R-:W-:Y:S02]  /*201d0*/  @UP0 USHF.R.U32.HI UR35, URZ, UR24, UR19 ;  /* 0x000000183f230299 */ /* 0x000fe40008011613 */
[----:B------:R-:W-:Y:S02]  /*201e0*/  UIADD3 UR20, -UR34, URZ, URZ ;  /* 0x0000003f22147290 */ /* 0x000fe4000fffe13f */
[----:B------:R-:W-:Y:S01]  /*201f0*/  UIMAD.WIDE.U32 UR18, UR35, UR16, URZ ;  /* 0x00000010231272a5 */ /* 0x000fe2000f8e003f */
[----:B------:R-:W-:Y:S01]  /*20200*/  @UP1 UMOV UR26, UR27 ;  /* 0x0000001b001a1c82 */ /* 0x000fe20008000000 */
[----:B------:R-:W-:Y:S02]  /*20210*/  UIADD3 UR16, -UR35, URZ, URZ ;  /* 0x0000003f23107290 */ /* 0x000fe4000fffe13f */
[----:B------:R-:W-:-:S02]  /*20220*/  @UP1 USHF.R.U32.HI UR29, URZ, UR21, UR26 ;  /* 0x000000153f1d1299 */ /* 0x000fc4000801161a */
[----:B------:R-:W-:Y:S02]  /*20230*/  UIMAD UR26, UR22, UR16, UR28 ;  /* 0x00000010161a72a4 */ /* 0x000fe4000f8e021c */
[----:B------:R-:W-:Y:S02]  /*20240*/  UIADD3 UR28, -UR29, URZ, URZ ;  /* 0x0000003f1d1c7290 */ /* 0x000fe4000fffe13f */
[----:B------:R-:W-:Y:S01]  /*20250*/  UIMAD UR20, UR22, UR20, UR25 ;  /* 0x00000014161472a4 */ /* 0x000fe2000f8e0219 */
[----:B------:R-:W-:Y:S01]  /*20260*/  UMOV UR21, UR35 ;  /* 0x0000002300157c82 */ /* 0x000fe20008000000 */
[----:B------:R-:W-:Y:S02]  /*20270*/  @UP1 USHF.R.U32.HI UR21, URZ, UR17, UR19 ;  /* 0x000000113f151299 */ /* 0x000fe40008011613 */
[----:B------:R-:W-:Y:S02]  /*20280*/  UIMAD UR28, UR23, UR28, UR34 ;  /* 0x0000001c171c72a4 */ /* 0x000fe4000f8e0222 */
[----:B------:R-:W-:-:S02]  /*20290*/  UIMAD UR27, UR20, UR6, UR4 ;  /* 0x00000006141b72a4 */ /* 0x000fc4000f8e0204 */
[----:B------:R-:W-:Y:S02]  /*202a0*/  UIADD3 UR20, -UR21, URZ, URZ ;  /* 0x0000003f15147290 */ /* 0x000fe4000fffe13f */
[----:B------:R-:W-:Y:S02]  /*202b0*/  UIADD3 UR24, UR8, 0x8400, URZ ;  /* 0x0000840008187890 */ /* 0x000fe4000fffe03f */
[----:B------:R-:W-:Y:S02]  /*202c0*/  UIMAD UR28, UR28, UR7, UR5 ;  /* 0x000000071c1c72a4 */ /* 0x000fe4000f8e0205 */
[----:B------:R-:W-:Y:S02]  /*202d0*/  UIMAD UR20, UR23, UR20, UR35 ;  /* 0x00000014171472a4 */ /* 0x000fe4000f8e0223 */
[----:B------:R-:W-:Y:S02]  /*202e0*/  UIADD3 UR16, UR8, 0x8c00, URZ ;  /* 0x00008c0008107890 */ /* 0x000fe4000fffe03f */
[----:B------:R-:W-:-:S02]  /*202f0*/  UIMAD UR19, UR26, UR6, UR4 ;  /* 0x000000061a1372a4 */ /* 0x000fc4000f8e0204 */
[----:B------:R-:W-:Y:S01]  /*20300*/  UIMAD UR20, UR20, UR7, UR5 ;  /* 0x00000007141472a4 */ /* 0x000fe2000f8e0205 */
[----:B------:R-:W-:Y:S01]  /*20310*/  UMOV UR25, UR9 ;  /* 0x0000000900197c82 */ /* 0x000fe20008000000 */
[----:B------:R-:W-:Y:S01]  /*20320*/  UMOV UR26, UR38 ;  /* 0x00000026001a7c82 */ /* 0x000fe20008000000 */
[----:B------:R-:W-:Y:S01]  /*20330*/  @UP0 ULDC UR34, c[0x0][0x384] ;  /* 0x0000e10000220ab9 */ /* 0x000fe20000000800 */
[----:B------:R0:W-:Y:S01]  /*20340*/  UTMALDG.4D.IM2COL [UR24], [UR14], UR30 ;  /* 0x000000180e0073b4 */ /* 0x0001e2000805801e */
[----:B------:R-:W-:Y:S01]  /*20350*/  UMOV UR17, UR9 ;  /* 0x0000000900117c82 */ /* 0x000fe20008000000 */
[----:B------:R-:W-:Y:S01]  /*20360*/  UMOV UR18, UR38 ;  /* 0x0000002600127c82 */ /* 0x000fe20008000000 */
[----:B------:R-:W-:Y:S01]  /*20370*/  @UP0 ULDC UR35, c[0x0][0x384] ;  /* 0x0000e10000230ab9 */ /* 0x000fe20000000800 */
[----:B------:R-:W-:Y:S01]  /*20380*/  @UP0 ULDC UR36, c[0x0][0x388] ;  /* 0x0000e20000240ab9 */ /* 0x000fe20000000800 */
[----:B------:R1:W-:Y:S01]  /*20390*/  UTMALDG.4D.IM2COL [UR16], [UR14], UR30 ;  /* 0x000000100e0073b4 */ /* 0x0003e2000805801e */
[----:B0-----:R-:W-:Y:S01]  /*203a0*/  UIMAD.WIDE.U32 UR24, UR33, UR34, URZ ;  /* 0x00000022211872a5 */ /* 0x001fe2000f8e003f */
[----:B------:R-:W-:Y:S01]  /*203b0*/  @UP0 ULDC UR27, c[0x0][0x388] ;  /* 0x0000e200001b0ab9 */ /* 0x000fe20000000800 */
[----:B------:R-:W-:-:S02]  /*203c0*/  UMOV UR26, UR33 ;  /* 0x00000021001a7c82 */ /* 0x000fc40008000000 */
[----:B------:R-:W-:Y:S01]  /*203d0*/  @UP0 USHF.R.U32.HI UR26, URZ, UR27, UR25 ;  /* 0x0000001b3f1a0299 */ /* 0x000fe20008011619 */
[----:B------:R-:W-:Y:S02]  /*203e0*/  UMOV UR33, UR31 ;  /* 0x0000001f00217c82 */ /* 0x000fe40008000000 */
[----:B------:R-:W-:Y:S01]  /*203f0*/  @UP0 ULDC UR24, c[0x0][0x388] ;  /* 0x0000e20000180ab9 */ /* 0x000fe20000000800 */
[----:B-1----:R-:W-:Y:S01]  /*20400*/  @UP1 ULDC.64 UR16, c[0x0][0x390] ;  /* 0x0000e40000101ab9 */ /* 0x002fe20000000a00 */
[----:B------:R-:W-:Y:S01]  /*20410*/  @UP0 ULDC UR20, c[0x0][0x384] ;  /* 0x0000e10000140ab9 */ /* 0x000fe20000000800 */
[----:B------:R-:W-:Y:S02]  /*20420*/  UIMAD.WIDE.U32 UR18, UR26, UR16, URZ ;  /* 0x000000101a1272a5 */ /* 0x000fe4000f8e003f */
[----:B------:R-:W-:Y:S01]  /*20430*/  UIMAD.WIDE.U32 UR20, UR31, UR20, URZ ;  /* 0x000000141f1472a5 */ /* 0x000fe2000f8e003f */
[----:B------:R-:W-:Y:S01]  /*20440*/  UMOV UR29, UR26 ;  /* 0x0000001a001d7c82 */ /* 0x000fe20008000000 */
[----:B------:R-:W-:-:S02]  /*20450*/  UIADD3 UR27, -UR26, URZ, URZ ;  /* 0x0000003f1a1b7290 */ /* 0x000fc4000fffe13f */
[----:B------:R-:W-:Y:S02]  /*20460*/  @UP1 USHF.R.U32.HI UR29, URZ, UR17, UR19 ;  /* 0x000000113f1d1299 */ /* 0x000fe40008011613 */
[----:B------:R-:W-:Y:S01]  /*20470*/  @UP0 USHF.R.U32.HI UR33, URZ, UR24, UR21 ;  /* 0x000000183f210299 */ /* 0x000fe20008011615 */
[----:B------:R-:W-:Y:S01]  /*20480*/  @UP1 ULDC.64 UR16, c[0x0][0x390] ;  /* 0x0000e40000101ab9 */ /* 0x000fe20000000a00 */
[----:B------:R-:W-:Y:S01]  /*20490*/  UIMAD UR27, UR22, UR27, UR40 ;  /* 0x0000001b161b72a4 */ /* 0x000fe2000f8e0228 */
[----:B------:R-:W-:Y:S01]  /*204a0*/  R2UR UR40, R49 ;  /* 0x00000000312872ca */ /* 0x000fe200000e0000 */
[----:B------:R-:W-:Y:S02]  /*204b0*/  UIADD3 UR28, -UR29, URZ, URZ ;  /* 0x0000003f1d1c7290 */ /* 0x000fe4000fffe13f */
[----:B------:R-:W-:Y:S02]  /*204c0*/  UIMAD.WIDE.U32 UR18, UR33, UR16, URZ ;  /* 0x00000010211272a5 */ /* 0x000fe4000f8e003f */
[----:B------:R-:W-:Y:S01]  /*204d0*/  UIMAD UR28, UR23, UR28, UR26 ;  /* 0x0000001c171c72a4 */ /* 0x000fe2000f8e021a */
[----:B------:R-:W-:Y:S01]  /*204e0*/  UMOV UR21, UR33 ;  /* 0x0000002100157c82 */ /* 0x000fe20008000000 */
[----:B------:R-:W-:-:S02]  /*204f0*/  @UP1 USHF.R.U32.HI UR21, URZ, UR17, UR19 ;  /* 0x000000113f151299 */ /* 0x000fc40008011613 */
[----:B------:R-:W-:Y:S02]  /*20500*/  UIADD3 UR24, UR8, 0x9400, URZ ;  /* 0x0000940008187890 */ /* 0x000fe4000fffe03f */
[----:B------:R-:W-:Y:S02]  /*20510*/  UIMAD UR27, UR27, UR6, UR4 ;  /* 0x000000061b1b72a4 */ /* 0x000fe4000f8e0204 */
[----:B------:R-:W-:Y:S02]  /*20520*/  UIMAD UR28, UR28, UR7, UR5 ;  /* 0x000000071c1c72a4 */ /* 0x000fe4000f8e0205 */
[----:B------:R-:W-:Y:S02]  /*20530*/  UIADD3 UR19, -UR33, URZ, URZ ;  /* 0x0000003f21137290 */ /* 0x000fe4000fffe13f */
[----:B------:R-:W-:Y:S02]  /*20540*/  UIADD3 UR20, -UR21, URZ, URZ ;  /* 0x0000003f15147290 */ /* 0x000fe4000fffe13f */
[----:B------:R-:W-:-:S02]  /*20550*/  UIMAD UR19, UR22, UR19, UR40 ;  /* 0x00000013161372a4 */ /* 0x000fc4000f8e0228 */
[----:B------:R-:W-:Y:S01]  /*20560*/  UIMAD UR20, UR23, UR20, UR33 ;  /* 0x00000014171472a4 */ /* 0x000fe2000f8e0221 */
[----:B------:R-:W-:Y:S01]  /*20570*/  UMOV UR25, UR9 ;  /* 0x0000000900197c82 */ /* 0x000fe20008000000 */
[----:B------:R-:W-:Y:S01]  /*20580*/  UMOV UR26, UR38 ;  /* 0x00000026001a7c82 */ /* 0x000fe20008000000 */
[----:B------:R-:W-:Y:S01]  /*20590*/  UIADD3 UR16, UR8, 0x9c00, URZ ;  /* 0x00009c0008107890 */ /* 0x000fe2000fffe03f */
[----:B------:R0:W-:Y:S01]  /*205a0*/  UTMALDG.4D.IM2COL [UR24], [UR14], UR30 ;  /* 0x000000180e0073b4 */ /* 0x0001e2000805801e */
[----:B------:R-:W-:Y:S02]  /*205b0*/  UIMAD UR19, UR19, UR6, UR4 ;  /* 0x00000006131372a4 */ /* 0x000fe4000f8e0204 */
[----:B------:R-:W-:Y:S01]  /*205c0*/  UIMAD UR20, UR20, UR7, UR5 ;  /* 0x00000007141472a4 */ /* 0x000fe2000f8e0205 */
[----:B------:R-:W-:Y:S01]  /*205d0*/  UMOV UR34, UR32 ;  /* 0x0000002000227c82 */ /* 0x000fe20008000000 */
[----:B------:R-:W-:Y:S01]  /*205e0*/  UMOV UR17, UR9 ;  /* 0x0000000900117c82 */ /* 0x000fe20008000000 */
[----:B------:R-:W-:Y:S01]  /*205f0*/  UMOV UR18, UR38 ;  /* 0x0000002600127c82 */ /* 0x000fe20008000000 */
[----:B------:R-:W-:Y:S01]  /*20600*/  @UP0 ULDC UR31, c[0x0][0x384] ;  /* 0x0000e100001f0ab9 */ /* 0x000fe20000000800 */
[----:B------:R-:W-:Y:S01]  /*20610*/  @UP0 ULDC UR33, c[0x0][0x384] ;  /* 0x0000e10000210ab9 */ /* 0x000fe20000000800 */
[----:B------:R-:W-:-:S03]  /*20620*/  UIADD3 UR40, UR8, 0xa400, URZ ;  /* 0x0000a40008287890 */ /* 0x000fc6000fffe03f */
[----:B------:R1:W-:Y:S01]  /*20630*/  UTMALDG.4D.IM2COL [UR16], [UR14], UR30 ;  /* 0x000000100e0073b4 */ /* 0x0003e2000805801e */
[----:B0-----:R-:W-:Y:S02]  /*20640*/  UIMAD.WIDE.U32 UR24, UR32, UR35, URZ ;  /* 0x00000023201872a5 */ /* 0x001fe4000f8e003f */
[----:B------:R-:W-:Y:S02]  /*20650*/  UIMAD.WIDE.U32 UR26, UR13, UR31, URZ ;  /* 0x0000001f0d1a72a5 */ /* 0x000fe4000f8e003f */
[----:B------:R-:W-:Y:S01]  /*20660*/  @UP0 USHF.R.U32.HI UR34, URZ, UR36, UR25 ;  /* 0x000000243f220299 */ /* 0x000fe20008011619 */
[----:B------:R-:W-:Y:S02]  /*20670*/  @UP0 ULDC UR32, c[0x0][0x388] ;  /* 0x0000e20000200ab9 */ /* 0x000fe40000000800 */
[----:B------:R-:W-:Y:S01]  /*20680*/  @UP1 ULDC.64 UR24, c[0x0][0x390] ;  /* 0x0000e40000181ab9 */ /* 0x000fe20000000a00 */
[----:B------:R-:W-:Y:S01]  /*20690*/  @UP0 ULDC UR29, c[0x0][0x388] ;  /* 0x0000e200001d0ab9 */ /* 0x000fe20000000800 */
[----:B------:R-:W-:-:S02]  /*206a0*/  @UP0 USHF.R.U32.HI UR13, URZ, UR32, UR27 ;  /* 0x000000203f0d0299 */ /* 0x000fc4000801161b */
[----:B------:R-:W-:Y:S01]  /*206b0*/  UMOV UR45, UR34 ;  /* 0x00000022002d7c82 */ /* 0x000fe20008000000 */
[----:B-1----:R-:W-:Y:S01]  /*206c0*/  UIMAD.WIDE.U32 UR18, UR34, UR24, URZ ;  /* 0x00000018221272a5 */ /* 0x002fe2000f8e003f */
[----:B------:R-:W-:Y:S01]  /*206d0*/  @UP0 ULDC UR35, c[0x0][0x384] ;  /* 0x0000e10000230ab9 */ /* 0x000fe20000000800 */
[----:B------:R-:W-:Y:S01]  /*206e0*/  @UP1 ULDC.64 UR20, c[0x0][0x390] ;  /* 0x0000e40000141ab9 */ /* 0x000fe20000000a00 */
[----:B------:R-:W-:Y:S01]  /*206f0*/  @UP1 ULDC.64 UR16, c[0x0][0x390] ;  /* 0x0000e40000101ab9 */ /* 0x000fe20000000a00 */
[----:B------:R-:W-:Y:S01]  /*20700*/  UMOV UR37, UR13 ;  /* 0x0000000d00257c82 */ /* 0x000fe20008000000 */
[----:B------:R-:W-:Y:S02]  /*20710*/  @UP0 ULDC UR28, c[0x0][0x388] ;  /* 0x0000e200001c0ab9 */ /* 0x000fe40000000800 */
[----:B------:R-:W-:Y:S01]  /*20720*/  @UP1 UMOV UR24, UR19 ;  /* 0x0000001300181c82 */ /* 0x000fe20008000000 */
[----:B------:R-:W-:Y:S02]  /*20730*/  UIADD3 UR43, -UR34, URZ, URZ ;  /* 0x0000003f222b7290 */ /* 0x000fe4000fffe13f */
[----:B------:R-:W-:-:S02]  /*20740*/  @UP1 USHF.R.U32.HI UR45, URZ, UR25, UR24 ;  /* 0x000000193f2d1299 */ /* 0x000fc40008011618 */
[----:B------:R-:W-:Y:S01]  /*20750*/  UIMAD.WIDE.U32 UR24, UR12, UR33, URZ ;  /* 0x000000210c1872a5 */ /* 0x000fe2000f8e003f */
[----:B------:R-:W-:Y:S01]  /*20760*/  @UP1 ULDC.64 UR18, c[0x0][0x390] ;  /* 0x0000e40000121ab9 */ /* 0x000fe20000000a00 */
[----:B------:R-:W-:Y:S02]  /*20770*/  UIMAD UR43, UR22, UR43, UR50 ;  /* 0x0000002b162b72a4 */ /* 0x000fe4000f8e0232 */
[----:B------:R-:W-:-:S03]  /*20780*/  UIADD3 UR44, -UR45, URZ, URZ ;  /* 0x0000003f2d2c7290 */ /* 0x000fc6000fffe13f */
[----:B------:R-:W-:Y:S01]  /*20790*/  @UP0 UMOV UR26, UR25 ;  /* 0x00000019001a0c82 */ /* 0x000fe20008000000 */
[----:B------:R-:W-:Y:S02]  /*207a0*/  UIMAD.WIDE.U32 UR24, UR13, UR20, URZ ;  /* 0x000000140d1872a5 */ /* 0x000fe4000f8e003f */
[----:B------:R-:W-:Y:S02]  /*207b0*/  @UP0 USHF.R.U32.HI UR12, URZ, UR29, UR26 ;  /* 0x0000001d3f0c0299 */ /* 0x000fe4000801161a */
[----:B------:R-:W-:Y:S02]  /*207c0*/  UIMAD.WIDE.U32 UR26, UR11, UR35, URZ ;  /* 0x000000230b1a72a5 */ /* 0x000fe4000f8e003f */
[----:B------:R-:W-:Y:S02]  /*207d0*/  UIADD3 UR35, -UR13, URZ, URZ ;  /* 0x0000003f0d237290 */ /* 0x000fe4000fffe13f */
[----:B------:R-:W-:Y:S02]  /*207e0*/  @UP1 USHF.R.U32.HI UR37, URZ, UR21, UR25 ;  /* 0x000000153f251299 */ /* 0x000fe40008011619 */
[----:B------:R-:W-:Y:S01]  /*207f0*/  UIMAD UR35, UR22, UR35, UR53 ;  /* 0x00000023162372a4 */ /* 0x000fe2000f8e0235 */
[----:B------:R-:W-:Y:S01]  /*20800*/  R2UR UR53, R53 ;  /* 0x00000000353572ca */ /* 0x000fe200000e0000 */
[----:B------:R-:W-:-:S02]  /*20810*/  UIMAD.WIDE.U32 UR20, UR12, UR16, URZ ;  /* 0x000000100c1472a5 */ /* 0x000fc4000f8e003f */
[----:B------:R-:W-:Y:S01]  /*20820*/  @UP0 USHF.R.U32.HI UR11, URZ, UR28, UR27 ;  /* 0x0000001c3f0b0299 */ /* 0x000fe2000801161b */
[----:B------:R-:W-:Y:S01]  /*20830*/  UMOV UR29, UR12 ;  /* 0x0000000c001d7c82 */ /* 0x000fe20008000000 */
[----:B------:R-:W-:Y:S02]  /*20840*/  @UP1 USHF.R.U32.HI UR29, URZ, UR17, UR21 ;  /* 0x000000113f1d1299 */ /* 0x000fe40008011615 */
[----:B------:R-:W-:Y:S02]  /*20850*/  UIADD3 UR17, -UR12, URZ, URZ ;  /* 0x0000003f0c117290 */ /* 0x000fe4000fffe13f */
[----:B------:R-:W-:Y:S02]  /*20860*/  UIMAD.WIDE.U32 UR50, UR11, UR18, URZ ;  /* 0x000000120b3272a5 */ /* 0x000fe4000f8e003f */
[----:B------:R-:W-:Y:S02]  /*20870*/  UIADD3 UR18, -UR11, URZ, URZ ;  /* 0x0000003f0b127290 */ /* 0x000fe4000fffe13f */
[----:B------:R-:W-:Y:S01]  /*20880*/  UMOV UR21, UR11 ;  /* 0x0000000b00157c82 */ /* 0x000fe20008000000 */
[----:B------:R-:W-:-:S02]  /*20890*/  UIMAD UR27, UR22, UR17, UR56 ;  /* 0x00000011161b72a4 */ /* 0x000fc4000f8e0238 */
[----:B------:R-:W-:Y:S02]  /*208a0*/  @UP1 USHF.R.U32.HI UR21, URZ, UR19, UR51 ;  /* 0x000000133f151299 */ /* 0x000fe40008011633 */
[----:B------:R-:W-:Y:S02]  /*208b0*/  UIMAD UR17, UR22, UR18, UR53 ;  /* 0x00000012161172a4 */ /* 0x000fe4000f8e0235 */
[----:B------:R-:W-:Y:S02]  /*208c0*/  UIADD3 UR36, -UR37, URZ, URZ ;  /* 0x0000003f25247290 */ /* 0x000fe4000fffe13f */
[----:B------:R-:W-:Y:S02]  /*208d0*/  UIADD3 UR18, -UR29, URZ, URZ ;  /* 0x0000003f1d127290 */ /* 0x000fe4000fffe13f */
[----:B------:R-:W-:Y:S02]  /*208e0*/  UIMAD UR44, UR23, UR44, UR34 ;  /* 0x0000002c172c72a4 */ /* 0x000fe4000f8e0222 */
[----:B------:R-:W-:-:S02]  /*208f0*/  UIADD3 UR20, -UR21, URZ, URZ ;  /* 0x0000003f15147290 */ /* 0x000fc4000fffe13f */
[----:B------:R-:W-:Y:S02]  /*20900*/  UIMAD UR36, UR23, UR36, UR13 ;  /* 0x00000024172472a4 */ /* 0x000fe4000f8e020d */
[----:B------:R-:W-:Y:S02]  /*20910*/  UIMAD UR18, UR23, UR18, UR12 ;  /* 0x00000012171272a4 */ /* 0x000fe4000f8e020c */
[----:B------:R-:W-:Y:S02]  /*20920*/  UIMAD UR43, UR43, UR6, UR4 ;  /* 0x000000062b2b72a4 */ /* 0x000fe4000f8e0204 */
[----:B------:R-:W-:Y:S02]  /*20930*/  UIMAD UR44, UR44, UR7, UR5 ;  /* 0x000000072c2c72a4 */ /* 0x000fe4000f8e0205 */
[----:B------:R-:W-:Y:S02]  /*20940*/  UIMAD UR20, UR23, UR20, UR11 ;  /* 0x00000014171472a4 */ /* 0x000fe4000f8e020b */
[----:B------:R-:W-:-:S02]  /*20950*/  UIADD3 UR32, UR8, 0xac00, URZ ;  /* 0x0000ac0008207890 */ /* 0x000fc4000fffe03f */
[----:B------:R-:W-:Y:S02]  /*20960*/  UIMAD UR35, UR35, UR6, UR4 ;  /* 0x00000006232372a4 */ /* 0x000fe4000f8e0204 */
[----:B------:R-:W-:Y:S01]  /*20970*/  UIMAD UR36, UR36, UR7, UR5 ;  /* 0x00000007242472a4 */ /* 0x000fe2000f8e0205 */
[----:B------:R0:W-:Y:S01]  /*20980*/  UTMALDG.4D.IM2COL [UR40], [UR14], UR30 ;  /* 0x000000280e0073b4 */ /* 0x0001e2000805801e */
[----:B------:R-:W-:Y:S02]  /*20990*/  UIADD3 UR24, UR8, 0xb400, URZ ;  /* 0x0000b40008187890 */ /* 0x000fe4000fffe03f */
[----:B------:R-:W-:Y:S02]  /*209a0*/  UIMAD UR27, UR27, UR6, UR4 ;  /* 0x000000061b1b72a4 */ /* 0x000fe4000f8e0204 */
[----:B------:R-:W-:Y:S02]  /*209b0*/  UIMAD UR28, UR18, UR7, UR5 ;  /* 0x00000007121c72a4 */ /* 0x000fe4000f8e0205 */
[----:B------:R-:W-:-:S02]  /*209c0*/  UIADD3 UR16, UR8, 0xbc00, URZ ;  /* 0x0000bc0008107890 */ /* 0x000fc4000fffe03f */
[----:B------:R-:W-:Y:S02]  /*209d0*/  UIMAD UR19, UR17, UR6, UR4 ;  /* 0x00000006111372a4 */ /* 0x000fe4000f8e0204 */
[----:B------:R-:W-:Y:S01]  /*209e0*/  UIMAD UR20, UR20, UR7, UR5 ;  /* 0x00000007141472a4 */ /* 0x000fe2000f8e0205 */
[----:B------:R-:W-:Y:S01]  /*209f0*/  UMOV UR33, UR9 ;  /* 0x0000000900217c82 */ /* 0x000fe20008000000 */
[----:B------:R-:W-:Y:S01]  /*20a00*/  UMOV UR34, UR38 ;  /* 0x0000002600227c82 */ /* 0x000fe20008000000 */
[----:B------:R-:W-:Y:S01]  /*20a10*/  UMOV UR25, UR9 ;  /* 0x0000000900197c82 */ /* 0x000fe20008000000 */
[----:B------:R-:W-:Y:S01]  /*20a20*/  UMOV UR26, UR38 ;  /* 0x00000026001a7c82 */ /* 0x000fe20008000000 */
[----:B------:R1:W-:Y:S01]  /*20a30*/  UTMALDG.4D.IM2COL [UR32], [UR14], UR30 ;  /* 0x000000200e0073b4 */ /* 0x0003e2000805801e */
[----:B------:R-:W-:Y:S01]  /*20a40*/  UMOV UR17, UR9 ;  /* 0x0000000900117c82 */ /* 0x000fe20008000000 */
[----:B------:R-:W-:Y:S01]  /*20a50*/  UMOV UR18, UR38 ;  /* 0x0000002600127c82 */ /* 0x000fe20008000000 */
[----:B------:R-:W-:Y:S01]  /*20a60*/  UMOV UR31, UR46 ;  /* 0x0000002e001f7c82 */ /* 0x000fe20008000000 */
[----:B------:R-:W-:Y:S01]  /*20a70*/  @UP0 ULDC UR50, c[0x0][0x384] ;  /* 0x0000e10000320ab9 */ /* 0x000fe20000000800 */
[----:B------:R-:W-:Y:S01]  /*20a80*/  @UP0 ULDC UR38, c[0x0][0x388] ;  /* 0x0000e20000260ab9 */ /* 0x000fe20000000800 */
[----:B------:R-:W-:Y:S01]  /*20a90*/  UMOV UR13, UR47 ;  /* 0x0000002f000d7c82 */ /* 0x000fe20008000000 */
[----:B0-----:R-:W-:Y:S01]  /*20aa0*/  @UP0 ULDC UR45, c[0x0][0x384] ;  /* 0x0000e100002d0ab9 */ /* 0x001fe20000000800 */
[----:B------:R0:W-:Y:S01]  /*20ab0*/  UTMALDG.4D.IM2COL [UR24], [UR14], UR30 ;  /* 0x000000180e0073b4 */ /* 0x0001e2000805801e */
[----:B------:R-:W-:Y:S01]  /*20ac0*/  @UP0 ULDC UR44, c[0x0][0x388] ;  /* 0x0000e200002c0ab9 */ /* 0x000fe20000000800 */
[----:B------:R-:W-:Y:S01]  /*20ad0*/  @UP0 ULDC UR42, c[0x0][0x384] ;  /* 0x0000e100002a0ab9 */ /* 0x000fe20000000800 */
[----:B------:R-:W-:Y:S01]  /*20ae0*/  @UP0 ULDC UR41, c[0x0][0x384] ;  /* 0x0000e10000290ab9 */ /* 0x000fe20000000800 */
[----:B------:R-:W-:Y:S01]  /*20af0*/  @UP0 ULDC UR40, c[0x0][0x388] ;  /* 0x0000e20000280ab9 */ /* 0x000fe20000000800 */
[----:B------:R-:W-:Y:S01]  /*20b00*/  UMOV UR12, UR54 ;  /* 0x00000036000c7c82 */ /* 0x000fe20008000000 */
[----:B------:R-:W-:Y:S01]  /*20b10*/  @UP0 ULDC UR43, c[0x0][0x388] ;  /* 0x0000e200002b0ab9 */ /* 0x000fe20000000800 */
[----:B------:R-:W-:Y:S01]  /*20b20*/  UMOV UR11, UR49 ;  /* 0x00000031000b7c82 */ /* 0x000fe20008000000 */
[----:B------:R2:W-:Y:S01]  /*20b30*/  UTMALDG.4D.IM2COL [UR16], [UR14], UR30 ;  /* 0x000000100e0073b4 */ /* 0x0005e2000805801e */
[----:B------:R-:W-:Y:S01]  /*20b40*/  UIADD3 UR56, UR8, 0xd400, URZ ;  /* 0x0000d40008387890 */ /* 0x000fe2000fffe03f */
[----:B-1----:R-:W-:Y:S01]  /*20b50*/  @UP0 ULDC UR34, c[0x0][0x388] ;  /* 0x0000e20000220ab9 */ /* 0x002fe20000000800 */
[----:B------:R-:W-:Y:S01]  /*20b60*/  @UP0 ULDC UR33, c[0x0][0x388] ;  /* 0x0000e20000210ab9 */ /* 0x000fe20000000800 */
[----:B------:R-:W-:Y:S01]  /*20b70*/  @UP0 ULDC UR32, c[0x0][0x388] ;  /* 0x0000e20000200ab9 */ /* 0x000fe20000000800 */
[----:B0-----:R-:W-:Y:S01]  /*20b80*/  @UP0 ULDC UR25, c[0x0][0x384] ;  /* 0x0000e10000190ab9 */ /* 0x001fe20000000800 */
[----:B------:R-:W-:Y:S01]  /*20b90*/  @UP0 ULDC UR28, c[0x0][0x384] ;  /* 0x0000e100001c0ab9 */ /* 0x000fe20000000800 */
[----:B------:R-:W-:Y:S01]  /*20ba0*/  UMOV UR27, UR55 ;  /* 0x00000037001b7c82 */ /* 0x000fe20008000000 */
[----:B------:R-:W-:Y:S01]  /*20bb0*/  UIMAD.WIDE.U32 UR28, UR46, UR28, URZ ;  /* 0x0000001c2e1c72a5 */ /* 0x000fe2000f8e003f */
[----:B------:R-:W-:Y:S01]  /*20bc0*/  @UP0 ULDC UR24, c[0x0][0x384] ;  /* 0x0000e10000180ab9 */ /* 0x000fe20000000800 */
[----:B------:R-:W-:-:S02]  /*20bd0*/  UMOV UR26, UR52 ;  /* 0x00000034001a7c82 */ /* 0x000fc40008000000 */
[----:B------:R-:W-:Y:S02]  /*20be0*/  @UP0 USHF.R.U32.HI UR31, URZ, UR33, UR29 ;  /* 0x000000213f1f0299 */ /* 0x000fe4000801161d */
[----:B--2---:R-:W-:Y:S02]  /*20bf0*/  UIMAD.WIDE.U32 UR20, UR55, UR25, URZ ;  /* 0x00000019371472a5 */ /* 0x004fe4000f8e003f */
[----:B------:R-:W-:Y:S02]  /*20c00*/  UIMAD.WIDE.U32 UR24, UR39, UR24, URZ ;  /* 0x00000018271872a5 */ /* 0x000fe4000f8e003f */
[----:B------:R-:W-:Y:S01]  /*20c10*/  @UP0 USHF.R.U32.HI UR27, URZ, UR34, UR21 ;  /* 0x000000223f1b0299 */ /* 0x000fe20008011615 */
[----:B------:R-:W-:Y:S02]  /*20c20*/  UMOV UR18, UR39 ;  /* 0x0000002700127c82 */ /* 0x000fe40008000000 */
[----:B------:R-:W-:Y:S01]  /*20c30*/  @UP1 ULDC.64 UR20, c[0x0][0x390] ;  /* 0x0000e40000141ab9 */ /* 0x000fe20000000a00 */
[----:B------:R-:W-:Y:S01]  /*20c40*/  @UP1 ULDC.64 UR34, c[0x0][0x390] ;  /* 0x0000e40000221ab9 */ /* 0x000fe20000000a00 */
[----:B------:R-:W-:-:S02]  /*20c50*/  UIMAD.WIDE.U32 UR28, UR27, UR20, URZ ;  /* 0x000000141b1c72a5 */ /* 0x000fc4000f8e003f */
[----:B------:R-:W-:Y:S01]  /*20c60*/  UMOV UR60, UR27 ;  /* 0x0000001b003c7c82 */ /* 0x000fe20008000000 */
[----:B------:R-:W-:Y:S02]  /*20c70*/  UIMAD.WIDE.U32 UR36, UR31, UR34, URZ ;  /* 0x000000221f2472a5 */ /* 0x000fe4000f8e003f */
[----:B------:R-:W-:Y:S02]  /*20c80*/  @UP1 USHF.R.U32.HI UR60, URZ, UR21, UR29 ;  /* 0x000000153f3c1299 */ /* 0x000fe4000801161d */
[----:B------:R-:W-:Y:S01]  /*20c90*/  UIMAD.WIDE.U32 UR28, UR48, UR50, URZ ;  /* 0x00000032301c72a5 */ /* 0x000fe2000f8e003f */
[----:B------:R-:W-:Y:S01]  /*20ca0*/  R2UR UR50, R56 ;  /* 0x00000000383272ca */ /* 0x000fe200000e0000 */
[----:B------:R-:W-:Y:S01]  /*20cb0*/  @UP0 UMOV UR20, UR25 ;  /* 0x0000001900140c82 */ /* 0x000fe20008000000 */
[----:B------:R-:W-:Y:S01]  /*20cc0*/  UMOV UR17, UR48 ;  /* 0x0000003000117c82 */ /* 0x000fe20008000000 */
[----:B------:R-:W-:Y:S02]  /*20cd0*/  @UP0 USHF.R.U32.HI UR18, URZ, UR32, UR20 ;  /* 0x000000203f120299 */ /* 0x000fe40008011614 */
[----:B------:R-:W-:Y:S01]  /*20ce0*/  UIMAD.WIDE.U32 UR20, UR47, UR45, URZ ;  /* 0x0000002d2f1472a5 */ /* 0x000fe2000f8e003f */
[----:B------:R-:W-:Y:S01]  /*20cf0*/  @UP0 UMOV UR36, UR29 ;  /* 0x0000001d00240c82 */ /* 0x000fe20008000000 */
[----:B------:R-:W-:Y:S01]  /*20d00*/  @UP1 ULDC.64 UR24, c[0x0][0x390] ;  /* 0x0000e40000181ab9 */ /* 0x000fe20000000a00 */
[----:B------:R-:W-:Y:S01]  /*20d10*/  UMOV UR46, UR31 ;  /* 0x0000001f002e7c82 */ /* 0x000fe20008000000 */
[----:B------:R-:W-:Y:S01]  /*20d20*/  @UP1 USHF.R.U32.HI UR46, URZ, UR35, UR37 ;  /* 0x000000233f2e1299 */ /* 0x000fe20008011625 */
[----:B------:R-:W-:Y:S01]  /*20d30*/  MOV R15, UR18 ;  /* 0x00000012000f7c02 */ /* 0x000fe20008000f00 */
[----:B------:R-:W-:-:S02]  /*20d40*/  @UP0 USHF.R.U32.HI UR17, URZ, UR44, UR36 ;  /* 0x0000002c3f110299 */ /* 0x000fc40008011624 */
[----:B------:R-:W-:Y:S01]  /*20d50*/  UIMAD.WIDE.U32 UR36, UR18, UR24, URZ ;  /* 0x00000018122472a5 */ /* 0x000fe2000f8e003f */
[----:B------:R-:W-:Y:S02]  /*20d60*/  @UP1 ULDC.64 UR32, c[0x0][0x390] ;  /* 0x0000e40000201ab9 */ /* 0x000fe40000000a00 */
[----:B------:R-:W-:Y:S01]  /*20d70*/  @UP0 UMOV UR24, UR21 ;  /* 0x0000001500180c82 */ /* 0x000fe20008000000 */
[----:B------:R-:W-:Y:S01]  /*20d80*/  @UP1 ULDC.64 UR34, c[0x0][0x390] ;  /* 0x0000e40000221ab9 */ /* 0x000fe20000000a00 */
[----:B------:R-:W-:Y:S01]  /*20d90*/  @UP0 USHF.R.U32.HI UR13, URZ, UR38, UR24 ;  /* 0x000000263f0d0299 */ /* 0x000fe20008011618 */
[----:B------:R-:W-:Y:S01]  /*20da0*/  MOV R19, UR17 ;  /* 0x0000001100137c02 */ /* 0x000fe20008000f00 */
[----:B------:R-:W-:Y:S02]  /*20db0*/  UIMAD.WIDE.U32 UR38, UR17, UR32, URZ ;  /* 0x00000020112672a5 */ /* 0x000fe4000f8e003f */
[----:B------:R-:W-:Y:S01]  /*20dc0*/  UMOV UR53, UR17 ;  /* 0x0000001100357c82 */ /* 0x000fe20008000000 */
[----:B------:R-:W-:Y:S01]  /*20dd0*/  UMOV UR61, UR18 ;  /* 0x00000012003d7c82 */ /* 0x000fe20008000000 */
[----:B------:R-:W-:-:S02]  /*20de0*/  @UP1 USHF.R.U32.HI UR53, URZ, UR33, UR39 ;  /* 0x000000213f351299 */ /* 0x000fc40008011627 */
[----:B------:R-:W-:Y:S02]  /*20df0*/  UIMAD.WIDE.U32 UR32, UR54, UR42, URZ ;  /* 0x0000002a362072a5 */ /* 0x000fe4000f8e003f */
[----:B------:R-:W-:Y:S02]  /*20e00*/  @UP1 USHF.R.U32.HI UR61, URZ, UR25, UR37 ;  /* 0x000000193f3d1299 */ /* 0x000fe40008011625 */
[----:B------:R-:W-:Y:S01]  /*20e10*/  UIMAD.WIDE.U32 UR36, UR13, UR34, URZ ;  /* 0x000000220d2472a5 */ /* 0x000fe2000f8e003f */
[----:B------:R-:W-:Y:S02]  /*20e20*/  @UP0 ULDC UR19, c[0x0][0x384] ;  /* 0x0000e10000130ab9 */ /* 0x000fe40000000800 */
[----:B------:R-:W-:Y:S01]  /*20e30*/  @UP0 UMOV UR34, UR33 ;  /* 0x0000002100220c82 */ /* 0x000fe20008000000 */
[----:B------:R-:W-:Y:S01]  /*20e40*/  UIMAD.WIDE.U32 UR32, UR52, UR41, URZ ;  /* 0x00000029342072a5 */ /* 0x000fe2000f8e003f */
[----:B------:R-:W-:Y:S01]  /*20e50*/  UMOV UR45, UR13 ;  /* 0x0000000d002d7c82 */ /* 0x000fe20008000000 */
[----:B------:R-:W-:Y:S01]  /*20e60*/  @UP0 ULDC UR16, c[0x0][0x388] ;  /* 0x0000e20000100ab9 */ /* 0x000fe20000000800 */
[----:B------:R-:W-:-:S02]  /*20e70*/  @UP1 USHF.R.U32.HI UR45, URZ, UR35, UR37 ;  /* 0x000000233f2d1299 */ /* 0x000fc40008011625 */
[----:B------:R-:W-:Y:S02]  /*20e80*/  @UP0 USHF.R.U32.HI UR12, URZ, UR40, UR34 ;  /* 0x000000283f0c0299 */ /* 0x000fe40008011622 */
[----:B------:R-:W-:Y:S02]  /*20e90*/  UIMAD.WIDE.U32 UR34, UR49, UR19, URZ ;  /* 0x00000013312272a5 */ /* 0x000fe4000f8e003f */
[----:B------:R-:W-:Y:S01]  /*20ea0*/  @UP0 USHF.R.U32.HI UR26, URZ, UR16, UR33 ;  /* 0x000000103f1a0299 */ /* 0x000fe20008011621 */
[----:B------:R-:W-:Y:S01]  /*20eb0*/  @UP1 ULDC.64 UR20, c[0x0][0x390] ;  /* 0x0000e40000141ab9 */ /* 0x000fe20000000a00 */
[----:B------:R-:W-:Y:S01]  /*20ec0*/  @UP1 ULDC.64 UR28, c[0x0][0x390] ;  /* 0x0000e400001c1ab9 */ /* 0x000fe20000000a00 */
[----:B------:R-:W-:Y:S02]  /*20ed0*/  @UP0 USHF.R.U32.HI UR11, URZ, UR43, UR35 ;  /* 0x0000002b3f0b0299 */ /* 0x000fe40008011623 */
[----:B------:R-:W-:Y:S02]  /*20ee0*/  UIMAD.WIDE.U32 UR34, UR26, UR20, URZ ;  /* 0x000000141a2272a5 */ /* 0x000fe4000f8e003f */
[----:B------:R-:W-:-:S02]  /*20ef0*/  UIMAD.WIDE.U32 UR32, UR12, UR28, URZ ;  /* 0x0000001c0c2072a5 */ /* 0x000fc4000f8e003f */
[----:B------:R-:W-:Y:S01]  /*20f00*/  UIADD3 UR20, -UR31, URZ, URZ ;  /* 0x0000003f1f147290 */ /* 0x000fe2000fffe13f */
[----:B------:R-:W-:Y:S01]  /*20f10*/  @UP1 ULDC.64 UR24, c[0x0][0x390] ;  /* 0x0000e40000181ab9 */ /* 0x000fe20000000a00 */
[----:B------:R-:W-:Y:S01]  /*20f20*/  UMOV UR37, UR12 ;  /* 0x0000000c00257c82 */ /* 0x000fe20008000000 */
[----:B------:R-:W-:Y:S02]  /*20f30*/  @UP1 USHF.R.U32.HI UR37, URZ, UR29, UR33 ;  /* 0x0000001d3f251299 */ /* 0x000fe40008011621 */
[----:B------:R-:W-:Y:S02]  /*20f40*/  UIMAD.WIDE.U32 UR38, UR11, UR24, URZ ;  /* 0x000000180b2672a5 */ /* 0x000fe4000f8e003f */
[----:B------:R-:W-:Y:S01]  /*20f50*/  UIMAD UR20, UR22, UR20, UR58 ;  /* 0x00000014161472a4 */ /* 0x000fe2000f8e023a */
[----:B------:R-:W-:Y:S01]  /*20f60*/  R2UR UR58, R57 ;  /* 0x00000000393a72ca */ /* 0x000fe200000e0000 */
[----:B------:R-:W-:Y:S01]  /*20f70*/  UMOV UR29, UR26 ;  /* 0x0000001a001d7c82 */ /* 0x000fe20008000000 */
[----:B------:R-:W-:-:S02]  /*20f80*/  @UP1 USHF.R.U32.HI UR29, URZ, UR21, UR35 ;  /* 0x000000153f1d1299 */ /* 0x000fc40008011623 */
[----:B------:R-:W-:Y:S01]  /*20f90*/  UIADD3 UR51, -UR17, URZ, URZ ;  /* 0x0000003f11337290 */ /* 0x000fe2000fffe13f */
[----:B------:R-:W-:Y:S01]  /*20fa0*/  UMOV UR21, UR11 ;  /* 0x0000000b00157c82 */ /* 0x000fe20008000000 */
[----:B------:R-:W-:Y:S02]  /*20fb0*/  @UP1 USHF.R.U32.HI UR21, URZ, UR25, UR39 ;  /* 0x000000193f151299 */ /* 0x000fe40008011627 */
[----:B------:R-:W-:Y:S02]  /*20fc0*/  UIADD3 UR25, -UR27, URZ, URZ ;  /* 0x0000003f1b197290 */ /* 0x000fe4000fffe13f */
[----:B------:R-:W-:Y:S02]  /*20fd0*/  UIADD3 UR43, -UR13, URZ, URZ ;  /* 0x0000003f0d2b7290 */ /* 0x000fe4000fffe13f */
[----:B------:R-:W-:Y:S01]  /*20fe0*/  UIMAD UR25, UR22, UR25, UR59 ;  /* 0x00000019161972a4 */ /* 0x000fe2000f8e023b */
[----:B------:R-:W-:Y:S01]  /*20ff0*/  MOV R13, UR21 ;  /* 0x00000015000d7c02 */ /* 0x000fe20008000f00 */
[----:B------:R-:W-:-:S02]  /*21000*/  UIADD3 UR59, -UR18, URZ, URZ ;  /* 0x0000003f123b7290 */ /* 0x000fc4000fffe13f */
[----:B------:R-:W-:Y:S01]  /*21010*/  UIMAD UR51, UR22, UR51, UR58 ;  /* 0x00000033163372a4 */ /* 0x000fe2000f8e023a */
[----:B------:R-:W-:Y:S01]  /*21020*/  R2UR UR58, R59 ;  /* 0x000000003b3a72ca */ /* 0x000fe200000e0000 */
[----:B------:R-:W-:Y:S01]  /*21030*/  UIMAD UR59, UR22, UR59, UR50 ;  /* 0x0000003b163b72a4 */ /* 0x000fe2000f8e0232 */
[----:B------:R-:W-:Y:S01]  /*21040*/  R2UR UR50, R58 ;  /* 0x000000003a3272ca */ /* 0x000fe200000e0000 */
[----:B------:R-:W-:Y:S02]  /*21050*/  UIADD3 UR35, -UR12, URZ, URZ ;  /* 0x0000003f0c237290 */ /* 0x000fe4000fffe13f */
[----:B------:R-:W-:Y:S02]  /*21060*/  UIADD3 UR44, UR8, 0xc400, URZ ;  /* 0x0000c400082c7890 */ /* 0x000fe4000fffe03f */
[----:B------:R-:W-:Y:S02]  /*21070*/  UIADD3 UR47, UR8, 0xcc00, URZ ;  /* 0x0000cc00082f7890 */ /* 0x000fe4000fffe03f */
[----:B------:R-:W-:-:S02]  /*21080*/  UIADD3 UR48, UR8, 0xdc00, URZ ;  /* 0x0000dc0008307890 */ /* 0x000fc4000fffe03f */
[----:B------:R-:W-:Y:S02]  /*21090*/  UIADD3 UR40, UR8, 0xe400, URZ ;  /* 0x0000e40008287890 */ /* 0x000fe4000fffe03f */
[----:B------:R-:W-:Y:S01]  /*210a0*/  UIMAD UR35, UR22, UR35, UR58 ;  /* 0x00000023162372a4 */ /* 0x000fe2000f8e023a */
[----:B------:R-:W-:Y:S01]  /*210b0*/  R2UR UR58, R61 ;  /* 0x000000003d3a72ca */ /* 0x000fe200000e0000 */
[----:B------:R-:W-:Y:S01]  /*210c0*/  UIMAD UR43, UR22, UR43, UR50 ;  /* 0x0000002b162b72a4 */ /* 0x000fe2000f8e0232 */
[----:B------:R-:W-:Y:S01]  /*210d0*/  R2UR UR50, R60 ;  /* 0x000000003c3272ca */ /* 0x000fe200000e0000 */
[----:B------:R-:W-:Y:S02]  /*210e0*/  UIADD3 UR32, UR8, 0xec00, URZ ;  /* 0x0000ec0008207890 */ /* 0x000fe4000fffe03f */
[----:B------:R-:W-:Y:S02]  /*210f0*/  UIADD3 UR24, UR8, 0xf400, URZ ;  /* 0x0000f40008187890 */ /* 0x000fe4000fffe03f */
[----:B------:R-:W-:-:S02]  /*21100*/  UIADD3 UR16, UR8, 0xfc00, URZ ;  /* 0x0000fc0008107890 */ /* 0x000fc4000fffe03f */
[----:B------:R-:W-:Y:S02]  /*21110*/  UIADD3 UR8, -UR26, URZ, URZ ;  /* 0x0000003f1a087290 */ /* 0x000fe4000fffe13f */
[----:B------:R-:W-:Y:S02]  /*21120*/  UIADD3 UR19, -UR11, URZ, URZ ;  /* 0x0000003f0b137290 */ /* 0x000fe4000fffe13f */
[----:B------:R-:W-:Y:S01]  /*21130*/  UIADD3 UR28, -UR60, URZ, URZ ;  /* 0x0000003f3c1c7290 */ /* 0x000fe2000fffe13f */
[----:B------:R-:W-:Y:S01]  /*21140*/  MOV R20, UR16 ;  /* 0x0000001000147c02 */ /* 0x000fe20008000f00 */
[----:B------:R-:W-:Y:S02]  /*21150*/  UIMAD UR8, UR22, UR8, UR50 ;  /* 0x00000008160872a4 */ /* 0x000fe4000f8e0232 */
[----:B------:R-:W-:Y:S02]  /*21160*/  UIMAD UR19, UR22, UR19, UR58 ;  /* 0x00000013161372a4 */ /* 0x000fe4000f8e023a */
[----:B------:R-:W-:Y:S01]  /*21170*/  UIMAD UR22, UR23, UR28, UR27 ;  /* 0x0000001c171672a4 */ /* 0x000fe2000f8e021b */
[----:B------:R-:W-:Y:S01]  /*21180*/  R2UR UR23, R12 ;  /* 0x000000000c1772ca */ /* 0x000fe200000e0000 */
[----:B------:R-:W-:Y:S01]  /*21190*/  UIADD3 UR55, UR10, 0x20, URZ ;  /* 0x000000200a377890 */ /* 0x000fe2000fffe03f */
[C---:B------:R-:W-:Y:S01]  /*211a0*/  LEA R12, R7.reuse, R4, 0xd ;  /* 0x00000004070c7211 */ /* 0x040fe200078e68ff */
[----:B------:R-:W-:Y:S01]  /*211b0*/  UIMAD UR25, UR25, UR6, UR4 ;  /* 0x00000006191972a4 */ /* 0x000fe2000f8e0204 */
[----:B------:R-:W-:Y:S01]  /*211c0*/  VIADD R7, R7, 0x1 ;  /* 0x0000000107077836 */ /* 0x000fe20000000000 */
[----:B------:R-:W-:-:S02]  /*211d0*/  UIMAD UR34, UR22, UR7, UR5 ;  /* 0x00000007162272a4 */ /* 0x000fc4000f8e0205 */
[----:B------:R-:W-:Y:S01]  /*211e0*/  UIMAD UR19, UR19, UR6, UR4 ;  /* 0x00000006131372a4 */ /* 0x000fe2000f8e0204 */
[----:B------:R-:W-:Y:S01]  /*211f0*/  IMAD R12, R12, 0x4, R18 ;  /* 0x000000040c0c7824 */ /* 0x000fe200078e0212 */
[----:B------:R-:W-:Y:S01]  /*21200*/  UIMAD UR36, UR20, UR6, UR4 ;  /* 0x00000006142472a4 */ /* 0x000fe2000f8e0204 */
[C---:B------:R-:W-:Y:S01]  /*21210*/  ISETP.NE.AND P4, PT, R7.reuse, 0x2, PT ;  /* 0x000000020700780c */ /* 0x040fe20003f85270 */
[----:B------:R-:W-:Y:S01]  /*21220*/  UMOV UR16, UR44 ;  /* 0x0000002c00107c82 */ /* 0x000fe20008000000 */
[----:B------:R-:W-:Y:S01]  /*21230*/  UMOV UR20, UR34 ;  /* 0x0000002200147c82 */ /* 0x000fe20008000000 */
[----:B------:R-:W-:Y:S01]  /*21240*/  MOV R14, UR19 ;  /* 0x00000013000e7c02 */ /* 0x000fe20008000f00 */
[----:B------:R-:W-:Y:S01]  /*21250*/  UMOV UR19, UR25 ;  /* 0x0000001900137c82 */ /* 0x000fe20008000000 */
[----:B------:R-:W-:Y:S01]  /*21260*/  UMOV UR21, UR60 ;  /* 0x0000003c00157c82 */ /* 0x000fe20008000000 */
[----:B------:R-:W-:Y:S01]  /*21270*/  UMOV UR17, UR9 ;  /* 0x0000000900117c82 */ /* 0x000fe20008000000 */
[----:B------:R-:W-:Y:S01]  /*21280*/  UMOV UR18, UR55 ;  /* 0x0000003700127c82 */ /* 0x000fe20008000000 */
[----:B------:R-:W-:Y:S01]  /*21290*/  UIADD3 UR22, -UR46, URZ, URZ ;  /* 0x0000003f2e167290 */ /* 0x000fe2000fffe13f */
[----:B------:R0:W-:Y:S01]  /*212a0*/  UTMALDG.4D.IM2COL [UR16], [UR14], UR30 ;  /* 0x000000100e0073b4 */ /* 0x0001e2000805801e */
[----:B------:R-:W-:Y:S01]  /*212b0*/  UIADD3 UR44, -UR45, URZ, URZ ;  /* 0x0000003f2d2c7290 */ /* 0x000fe2000fffe13f */
[----:B------:R-:W-:Y:S01]  /*212c0*/  SEL R7, R7, RZ, P4 ;  /* 0x000000ff07077207 */ /* 0x000fe20002000000 */
[----:B------:R-:W-:-:S02]  /*212d0*/  UIMAD UR59, UR59, UR6, UR4 ;  /* 0x000000063b3b72a4 */ /* 0x000fc4000f8e0204 */
[----:B------:R-:W-:Y:S02]  /*212e0*/  UIMAD UR51, UR51, UR6, UR4 ;  /* 0x00000006333372a4 */ /* 0x000fe4000f8e0204 */
[----:B------:R-:W-:Y:S02]  /*212f0*/  UIMAD UR43, UR43, UR6, UR4 ;  /* 0x000000062b2b72a4 */ /* 0x000fe4000f8e0204 */
[----:B------:R-:W-:Y:S02]  /*21300*/  UIMAD UR35, UR35, UR6, UR4 ;  /* 0x00000006232372a4 */ /* 0x000fe4000f8e0204 */
[----:B------:R-:W-:Y:S02]  /*21310*/  UIMAD UR27, UR8, UR6, UR4 ;  /* 0x00000006081b72a4 */ /* 0x000fe4000f8e0204 */
[----:B------:R-:W-:Y:S02]  /*21320*/  UIADD3 UR6, -UR61, URZ, URZ ;  /* 0x0000003f3d067290 */ /* 0x000fe4000fffe13f */
[----:B------:R-:W-:-:S02]  /*21330*/  UIMAD UR22, UR23, UR22, UR31 ;  /* 0x00000016171672a4 */ /* 0x000fc4000f8e021f */
[----:B------:R-:W-:Y:S01]  /*21340*/  UIMAD UR44, UR23, UR44, UR13 ;  /* 0x0000002c172c72a4 */ /* 0x000fe2000f8e020d */
[----:B------:R-:W-:Y:S01]  /*21350*/  R2UR UR13, R10 ;  /* 0x000000000a0d72ca */ /* 0x000fe200000e0000 */
[----:B------:R-:W-:Y:S02]  /*21360*/  UIMAD UR28, UR22, UR7, UR5 ;  /* 0x00000007161c72a4 */ /* 0x000fe4000f8e0205 */
[----:B------:R-:W-:Y:S01]  /*21370*/  UIMAD UR44, UR44, UR7, UR5 ;  /* 0x000000072c2c72a4 */ /* 0x000fe2000f8e0205 */
[----:B------:R-:W-:Y:S01]  /*21380*/  UMOV UR41, UR9 ;  /* 0x0000000900297c82 */ /* 0x000fe20008000000 */
[----:B0-----:R-:W-:Y:S01]  /*21390*/  R2UR UR18, R15 ;  /* 0x000000000f1272ca */ /* 0x001fe200000e0000 */
[----:B------:R-:W-:Y:S01]  /*213a0*/  UMOV UR42, UR55 ;  /* 0x00000037002a7c82 */ /* 0x000fe20008000000 */
[----:B------:R-:W-:Y:S01]  /*213b0*/  R2UR UR21, R13 ;  /* 0x000000000d1572ca */ /* 0x000fe200000e0000 */
[----:B------:R-:W-:Y:S01]  /*213c0*/  UIADD3 UR25, -UR53, URZ, URZ ;  /* 0x0000003f35197290 */ /* 0x000fe2000fffe13f */
[----:B------:R-:W-:Y:S01]  /*213d0*/  R2UR UR17, R19 ;  /* 0x00000000131172ca */ /* 0x000fe200000e0000 */
[----:B------:R-:W-:Y:S01]  /*213e0*/  UIADD3 UR20, -UR37, URZ, URZ ;  /* 0x0000003f25147290 */ /* 0x000fe2000fffe13f */
[----:B------:R-:W-:Y:S01]  /*213f0*/  R2UR UR19, R14 ;  /* 0x000000000e1372ca */ /* 0x000fe200000e0000 */
[----:B------:R-:W-:Y:S01]  /*21400*/  UIADD3 UR4, -UR29, URZ, URZ ;  /* 0x0000003f1d047290 */ /* 0x000fe2000fffe13f */
[----:B------:R-:W-:Y:S01]  /*21410*/  R2UR UR16, R20 ;  /* 0x00000000141072ca */ /* 0x000fe200000e0000 */
[----:B------:R-:W-:Y:S01]  /*21420*/  UIMAD UR20, UR23, UR20, UR12 ;  /* 0x00000014171472a4 */ /* 0x000fe2000f8e020c */
[----:B------:R-:W-:Y:S01]  /*21430*/  MOV R13, UR45 ;  /* 0x0000002d000d7c02 */ /* 0x000fe20008000f00 */
[----:B------:R-:W-:Y:S01]  /*21440*/  UMOV UR45, UR46 ;  /* 0x0000002e002d7c82 */ /* 0x000fe20008000000 */
[----:B------:R-:W-:Y:S01]  /*21450*/  MOV R14, UR44 ;  /* 0x0000002c000e7c02 */ /* 0x000fe20008000f00 */
        /* <DEDUP_REMOVED lines=8> */
[----:B------:R-:W-:Y:S01]  /*214e0*/  UMOV UR40, UR47 ;  /* 0x0000002f00287c82 */ /* 0x000fe20008000000 */
[----:B------:R-:W-:Y:S01]  /*214f0*/  R2UR UR6, R12 ;  /* 0x000000000c0672ca */ /* 0x000fe200000e0000 */
[----:B------:R-:W-:Y:S01]  /*21500*/  UIADD3 UR8, -UR21, URZ, URZ ;  /* 0x0000003f15087290 */ /* 0x000fe2000fffe13f */
[----:B------:R0:W-:Y:S01]  /*21510*/  UTMALDG.4D.IM2COL [UR40], [UR14], UR30 ;  /* 0x000000280e0073b4 */ /* 0x0001e2000805801e */
[----:B------:R-:W-:Y:S01]  /*21520*/  UIMAD UR25, UR23, UR25, UR17 ;  /* 0x00000019171972a4 */ /* 0x000fe2000f8e0211 */
[----:B------:R-:W-:Y:S01]  /*21530*/  R2UR UR12, R9 ;  /* 0x00000000090c72ca */ /* 0x000fe200000e0000 */
[----:B------:R-:W-:-:S02]  /*21540*/  UIMAD UR4, UR23, UR4, UR26 ;  /* 0x00000004170472a4 */ /* 0x000fc4000f8e021a */
[----:B------:R-:W-:Y:S02]  /*21550*/  UIMAD UR52, UR25, UR7, UR5 ;  /* 0x00000007193472a4 */ /* 0x000fe4000f8e0205 */
[----:B------:R-:W-:Y:S01]  /*21560*/  UIMAD UR8, UR23, UR8, UR11 ;  /* 0x00000008170872a4 */ /* 0x000fe2000f8e020b */
[----:B------:R-:W-:Y:S01]  /*21570*/  R2UR UR11, R2 ;  /* 0x00000000020b72ca */ /* 0x000fe200000e0000 */
[----:B------:R-:W-:Y:S01]  /*21580*/  ULDC.64 UR46, c[0x0][0x198] ;  /* 0x00006600002e7ab9 */ /* 0x000fe20000000a00 */
[----:B------:R-:W-:Y:S02]  /*21590*/  UIMAD UR36, UR20, UR7, UR5 ;  /* 0x00000007142472a4 */ /* 0x000fe4000f8e0205 */
[----:B------:R-:W-:Y:S02]  /*215a0*/  UIMAD UR28, UR4, UR7, UR5 ;  /* 0x00000007041c72a4 */ /* 0x000fe4000f8e0205 */
[----:B------:R-:W-:Y:S02]  /*215b0*/  UIADD3 UR4, UP0, UR46, 0x1f0, URZ ;  /* 0x000001f02e047890 */ /* 0x000fe4000ff1e03f */
[----:B------:R-:W-:Y:S01]  /*215c0*/  UIMAD UR20, UR8, UR7, UR5 ;  /* 0x00000007081472a4 */ /* 0x000fe2000f8e0205 */
[----:B------:R-:W-:Y:S01]  /*215d0*/  UMOV UR58, UR55 ;  /* 0x00000037003a7c82 */ /* 0x000fe20008000000 */
[----:B------:R-:W-:Y:S01]  /*215e0*/  UMOV UR49, UR9 ;  /* 0x0000000900317c82 */ /* 0x000fe20008000000 */
[----:B------:R-:W-:Y:S01]  /*215f0*/  UMOV UR50, UR55 ;  /* 0x0000003700327c82 */ /* 0x000fe20008000000 */
[----:B------:R-:W-:Y:S01]  /*21600*/  UIADD3 UR8, UR6, 0x20000, URZ ;  /* 0x0002000006087890 */ /* 0x000fe2000fffe03f */
[----:B------:R1:W-:Y:S01]  /*21610*/  UTMALDG.4D.IM2COL [UR56], [UR14], UR30 ;  /* 0x000000380e0073b4 */ /* 0x0003e2000805801e */
[----:B------:R-:W-:Y:S01]  /*21620*/  UIADD3.X UR5, URZ, UR47, URZ, UP0, !UPT ;  /* 0x0000002f3f057290 */ /* 0x000fe200087fe43f */
[----:B0-----:R-:W-:Y:S01]  /*21630*/  R2UR UR45, R13 ;  /* 0x000000000d2d72ca */ /* 0x001fe200000e0000 */
[----:B------:R-:W-:Y:S01]  /*21640*/  UMOV UR33, UR9 ;  /* 0x0000000900217c82 */ /* 0x000fe20008000000 */
[----:B------:R-:W-:Y:S01]  /*21650*/  R2UR UR44, R14 ;  /* 0x000000000e2c72ca */ /* 0x000fe200000e0000 */
[----:B------:R-:W-:Y:S01]  /*21660*/  UMOV UR34, UR55 ;  /* 0x0000003700227c82 */ /* 0x000fe20008000000 */
[----:B------:R-:W-:Y:S01]  /*21670*/  R2UR UR43, R15 ;  /* 0x000000000f2b72ca */ /* 0x000fe200000e0000 */
[----:B------:R-:W-:Y:S01]  /*21680*/  UMOV UR25, UR9 ;  /* 0x0000000900197c82 */ /* 0x000fe20008000000 */
[----:B------:R-:W-:Y:S01]  /*21690*/  R2UR UR42, R18 ;  /* 0x00000000122a72ca */ /* 0x000fe200000e0000 */
[----:B------:R0:W-:Y:S01]  /*216a0*/  UTMALDG.4D.IM2COL [UR48], [UR14], UR30 ;  /* 0x000000300e0073b4 */ /* 0x0001e2000805801e */
[----:B------:R-:W-:Y:S01]  /*216b0*/  R2UR UR41, R19 ;  /* 0x00000000132972ca */ /* 0x000fe200000e0000 */
[----:B------:R-:W-:Y:S01]  /*216c0*/  UMOV UR26, UR55 ;  /* 0x00000037001a7c82 */ /* 0x000fe20008000000 */
[----:B------:R-:W-:Y:S01]  /*216d0*/  R2UR UR40, R20 ;  /* 0x00000000142872ca */ /* 0x000fe200000e0000 */
[----:B------:R-:W-:Y:S01]  /*216e0*/  UMOV UR17, UR9 ;  /* 0x0000000900117c82 */ /* 0x000fe20008000000 */
[----:B------:R-:W-:Y:S01]  /*216f0*/  UMOV UR18, UR55 ;  /* 0x0000003700127c82 */ /* 0x000fe20008000000 */
[----:B------:R-:W-:Y:S01]  /*21700*/  UMOV UR7, 0x30000 ;  /* 0x0003000000077882 */ /* 0x000fe20000000000 */
[----:B------:R-:W-:-:S04]  /*21710*/  MOV R14, UR55 ;  /* 0x00000037000e7c02 */ /* 0x000fc80008000f00 */
[----:B------:R-:W-:Y:S02]  /*21720*/  R2UR UR55, R14 ;  /* 0x000000000e3772ca */ /* 0x000fe400000e0000 */
[----:B-1----:R-:W-:-:S03]  /*21730*/  R2UR UR59, R69 ;  /* 0x00000000453b72ca */ /* 0x002fc600000e0000 */
[----:B------:R1:W-:Y:S01]  /*21740*/  UTMALDG.4D.IM2COL [UR40], [UR14], UR30 ;  /* 0x000000280e0073b4 */ /* 0x0003e2000805801e */
[----:B------:R-:W-:Y:S01]  /*21750*/  UIADD3 UR56, UR6, 0x24000, URZ ;  /* 0x0002400006387890 */ /* 0x000fe2000fffe03f */
[----:B------:R-:W-:Y:S01]  /*21760*/  UMOV UR60, UR12 ;  /* 0x0000000c003c7c82 */ /* 0x000fe20008000000 */
[----:B------:R-:W-:Y:S01]  /*21770*/  UMOV UR61, UR13 ;  /* 0x0000000d003d7c82 */ /* 0x000fe20008000000 */
[----:B------:R-:W-:Y:S01]  /*21780*/  UMOV UR58, UR10 ;  /* 0x0000000a003a7c82 */ /* 0x000fe20008000000 */
[----:B------:R2:W-:Y:S01]  /*21790*/  UTMALDG.4D.IM2COL [UR32], [UR14], UR30 ;  /* 0x000000200e0073b4 */ /* 0x0005e2000805801e */
[----:B0-----:R-:W-:Y:S01]  /*217a0*/  R2UR UR51, R65 ;  /* 0x00000000413372ca */ /* 0x001fe200000e0000 */
[----:B------:R-:W-:Y:S01]  /*217b0*/  UIADD3 UR48, UR6, 0x22000, URZ ;  /* 0x0002200006307890 */ /* 0x000fe2000fffe03f */
[----:B------:R-:W-:Y:S01]  /*217c0*/  UMOV UR52, UR12 ;  /* 0x0000000c00347c82 */ /* 0x000fe20008000000 */
[----:B------:R-:W-:Y:S01]  /*217d0*/  UMOV UR53, UR13 ;  /* 0x0000000d00357c82 */ /* 0x000fe20008000000 */
[----:B------:R-:W-:Y:S01]  /*217e0*/  UMOV UR50, UR10 ;  /* 0x0000000a00327c82 */ /* 0x000fe20008000000 */
[----:B------:R-:W-:Y:S01]  /*217f0*/  MOV R15, UR53 ;  /* 0x00000035000f7c02 */ /* 0x000fe20008000f00 */
[----:B------:R0:W-:Y:S01]  /*21800*/  UTMALDG.4D.IM2COL [UR24], [UR14], UR30 ;  /* 0x000000180e0073b4 */ /* 0x0001e2000805801e */
[----:B------:R-:W-:-:S06]  /*21810*/  MOV R18, UR52 ;  /* 0x0000003400127c02 */ /* 0x000fcc0008000f00 */
[----:B------:R-:W-:Y:S01]  /*21820*/  UMOV UR54, UR51 ;  /* 0x0000003300367c82 */ /* 0x000fe20008000000 */
[----:B------:R3:W-:Y:S01]  /*21830*/  UTMALDG.4D.IM2COL [UR16], [UR14], UR30 ;  /* 0x000000100e0073b4 */ /* 0x0007e2000805801e */
[----:B-1----:R-:W-:Y:S01]  /*21840*/  R2UR UR43, R64 ;  /* 0x00000000402b72ca */ /* 0x002fe200000e0000 */
[----:B------:R-:W-:Y:S01]  /*21850*/  UIADD3 UR40, UR6, 0x21800, URZ ;  /* 0x0002180006287890 */ /* 0x000fe2000fffe03f */
[----:B------:R-:W-:Y:S01]  /*21860*/  UMOV UR44, UR12 ;  /* 0x0000000c002c7c82 */ /* 0x000fe20008000000 */
[----:B------:R-:W-:Y:S01]  /*21870*/  UMOV UR45, UR13 ;  /* 0x0000000d002d7c82 */ /* 0x000fe20008000000 */
[----:B------:R-:W-:Y:S01]  /*21880*/  UMOV UR41, UR9 ;  /* 0x0000000900297c82 */ /* 0x000fe20008000000 */
[----:B------:R-:W-:Y:S01]  /*21890*/  UMOV UR42, UR10 ;  /* 0x0000000a002a7c82 */ /* 0x000fe20008000000 */
[----:B--2---:R-:W-:Y:S01]  /*218a0*/  R2UR UR35, R67 ;  /* 0x00000000432372ca */ /* 0x004fe200000e0000 */
[----:B------:R-:W-:Y:S01]  /*218b0*/  UIADD3 UR32, UR6, 0x23000, URZ ;  /* 0x0002300006207890 */ /* 0x000fe2000fffe03f */
[----:B------:R-:W-:Y:S01]  /*218c0*/  MOV R12, UR45 ;  /* 0x0000002d000c7c02 */ /* 0x000fe20008000f00 */
[----:B------:R-:W-:Y:S01]  /*218d0*/  UMOV UR36, UR12 ;  /* 0x0000000c00247c82 */ /* 0x000fe20008000000 */
[----:B------:R-:W-:Y:S01]  /*218e0*/  UMOV UR37, UR13 ;  /* 0x0000000d00257c82 */ /* 0x000fe20008000000 */
[----:B------:R-:W-:Y:S01]  /*218f0*/  UMOV UR34, UR10 ;  /* 0x0000000a00227c82 */ /* 0x000fe20008000000 */
[----:B------:R-:W-:-:S02]  /*21900*/  MOV R13, UR44 ;  /* 0x0000002c000d7c02 */ /* 0x000fc40008000f00 */
[----:B0-----:R-:W-:Y:S01]  /*21910*/  R2UR UR27, R62 ;  /* 0x000000003e1b72ca */ /* 0x001fe200000e0000 */
[----:B------:R-:W-:Y:S01]  /*21920*/  UIADD3 UR24, UR6, 0x20800, URZ ;  /* 0x0002080006187890 */ /* 0x000fe2000fffe03f */
[----:B------:R-:W-:Y:S01]  /*21930*/  MOV R19, UR37 ;  /* 0x0000002500137c02 */ /* 0x000fe20008000f00 */
[----:B------:R-:W-:Y:S01]  /*21940*/  UMOV UR28, UR12 ;  /* 0x0000000c001c7c82 */ /* 0x000fe20008000000 */
[----:B------:R-:W-:Y:S01]  /*21950*/  UMOV UR29, UR13 ;  /* 0x0000000d001d7c82 */ /* 0x000fe20008000000 */
[----:B------:R-:W-:Y:S01]  /*21960*/  UMOV UR26, UR10 ;  /* 0x0000000a001a7c82 */ /* 0x000fe20008000000 */
[----:B------:R-:W-:Y:S01]  /*21970*/  MOV R20, UR36 ;  /* 0x0000002400147c02 */ /* 0x000fe20008000f00 */
[----:B------:R-:W-:Y:S01]  /*21980*/  UMOV UR46, UR35 ;  /* 0x00000023002e7c82 */ /* 0x000fe20008000000 */
[----:B---3--:R-:W-:Y:S01]  /*21990*/  UMOV UR14, 0x0 ;  /* 0x00000000000e7882 */ /* 0x008fe20000000000 */
[----:B------:R-:W-:Y:S01]  /*219a0*/  UMOV UR15, 0x10000000 ;  /* 0x10000000000f7882 */ /* 0x000fe20000000000 */
[----:B------:R-:W-:Y:S01]  /*219b0*/  R2UR UR19, R63 ;  /* 0x000000003f1372ca */ /* 0x000fe200000e0000 */
[----:B------:R0:W-:Y:S01]  /*219c0*/  UTMALDG.4D.MULTICAST [UR8], [UR4], UR7, desc[UR14] ;  /* 0x00000e08040073b4 */ /* 0x0001e20008019807 */
[----:B------:R-:W-:Y:S01]  /*219d0*/  UIADD3 UR16, UR6, 0x21000, URZ ;  /* 0x0002100006107890 */ /* 0x000fe2000fffe03f */
[----:B------:R-:W-:Y:S01]  /*219e0*/  MOV R23, UR27 ;  /* 0x0000001b00177c02 */ /* 0x000fe20008000f00 */
[----:B------:R-:W-:Y:S01]  /*219f0*/  UMOV UR20, UR12 ;  /* 0x0000000c00147c82 */ /* 0x000fe20008000000 */
[----:B------:R-:W-:Y:S01]  /*21a00*/  UMOV UR21, UR13 ;  /* 0x0000000d00157c82 */ /* 0x000fe20008000000 */
[----:B------:R-:W-:Y:S01]  /*21a10*/  UMOV UR18, UR10 ;  /* 0x0000000a00127c82 */ /* 0x000fe20008000000 */
[----:B------:R-:W-:Y:S01]  /*21a20*/  MOV R21, UR29 ;  /* 0x0000001d00157c02 */ /* 0x000fe20008000f00 */
[----:B------:R1:W-:Y:S01]  /*21a30*/  UTMALDG.4D.MULTICAST [UR24], [UR4], UR7, desc[UR14] ;  /* 0x00000e18040073b4 */ /* 0x0003e20008019807 */
[----:B------:R-:W-:-:S02]  /*21a40*/  MOV R22, UR28 ;  /* 0x0000001c00167c02 */ /* 0x000fc40008000f00 */
[----:B------:R-:W-:Y:S02]  /*21a50*/  MOV R26, UR46 ;  /* 0x0000002e001a7c02 */ /* 0x000fe40008000f00 */
[----:B------:R-:W-:Y:S02]  /*21a60*/  MOV R25, UR19 ;  /* 0x0000001300197c02 */ /* 0x000fe40008000f00 */
[----:B------:R-:W-:Y:S01]  /*21a70*/  R2UR UR46, R26 ;  /* 0x000000001a2e72ca */ /* 0x000fe200000e0000 */
[----:B------:R2:W-:Y:S01]  /*21a80*/  UTMALDG.4D.MULTICAST [UR16], [UR4], UR7, desc[UR14] ;  /* 0x00000e10040073b4 */ /* 0x0005e20008019807 */
[----:B------:R-:W-:Y:S01]  /*21a90*/  R2UR UR30, R30 ;  /* 0x000000001e1e72ca */ /* 0x000fe200000e0000 */
[----:B------:R3:W-:Y:S01]  /*21aa0*/  UTMALDG.4D.MULTICAST [UR40], [UR4], UR7, desc[UR14] ;  /* 0x00000e28040073b4 */ /* 0x0007e20008019807 */
[----:B0-----:R-:W-:-:S11]  /*21ab0*/  R2UR UR8, R66 ;  /* 0x00000000420872ca */ /* 0x001fd600000e0000 */
[C---:B------:R-:W-:Y:S01]  /*21ac0*/  ISETP.NE.AND P2, PT, R11.reuse, UR30, PT ;  /* 0x0000001e0b007c0c */ /* 0x040fe2000bf45270 */
[----:B------:R0:W-:Y:S03]  /*21ad0*/  UTMALDG.4D.MULTICAST [UR48], [UR4], UR7, desc[UR14] ;  /* 0x00000e30040073b4 */ /* 0x0001e60008019807 */
[----:B------:R-:W-:Y:S01]  /*21ae0*/  SEL R11, R11, RZ, P2 ;  /* 0x000000ff0b0b7207 */ /* 0x000fe20001000000 */
[----:B-1----:R-:W-:Y:S01]  /*21af0*/  UIADD3 UR24, UR6, 0x22800, URZ ;  /* 0x0002280006187890 */ /* 0x002fe2000fffe03f */
[----:B------:R-:W-:Y:S01]  /*21b00*/  IMAD.U32 R24, RZ, RZ, UR8 ;  /* 0x00000008ff187e24 */ /* 0x000fe2000f8e00ff */
[----:B------:R-:W-:Y:S01]  /*21b10*/  UMOV UR8, UR43 ;  /* 0x0000002b00087c82 */ /* 0x000fe20008000000 */
[----:B--2---:R-:W-:Y:S01]  /*21b20*/  R2UR UR19, R68 ;  /* 0x00000000441372ca */ /* 0x004fe200000e0000 */
[----:B------:R-:W-:Y:S02]  /*21b30*/  UIADD3 UR16, UR6, 0x23800, URZ ;  /* 0x0002380006107890 */ /* 0x000fe4000fffe03f */
[----:B------:R-:W-:-:S02]  /*21b40*/  R2UR UR27, R24 ;  /* 0x00000000181b72ca */ /* 0x000fc400000e0000 */
[----:B------:R-:W-:Y:S02]  /*21b50*/  MOV R24, UR20 ;  /* 0x0000001400187c02 */ /* 0x000fe40008000f00 */
[----:B---3--:R-:W-:Y:S01]  /*21b60*/  R2UR UR45, R12 ;  /* 0x000000000c2d72ca */ /* 0x008fe200000e0000 */
[----:B------:R-:W-:Y:S01]  /*21b70*/  UIADD3 UR40, UR6, 0x25000, URZ ;  /* 0x0002500006287890 */ /* 0x000fe2000fffe03f */
[----:B------:R-:W-:Y:S01]  /*21b80*/  R2UR UR44, R13 ;  /* 0x000000000d2c72ca */ /* 0x000fe200000e0000 */
[----:B------:R-:W-:Y:S01]  /*21b90*/  IMAD.U32 R12, RZ, RZ, UR10 ;  /* 0x0000000aff0c7e24 */ /* 0x000fe2000f8e00ff */
[----:B------:R-:W-:Y:S02]  /*21ba0*/  R2UR UR43, R71 ;  /* 0x00000000472b72ca */ /* 0x000fe400000e0000 */
[----:B------:R-:W-:Y:S01]  /*21bb0*/  UMOV UR39, UR19 ;  /* 0x0000001300277c82 */ /* 0x000fe20008000000 */
[----:B------:R-:W-:Y:S02]  /*21bc0*/  MOV R13, UR20 ;  /* 0x00000014000d7c02 */ /* 0x000fe40008000f00 */
[----:B------:R1:W-:Y:S01]  /*21bd0*/  UTMALDG.4D.MULTICAST [UR24], [UR4], UR7, desc[UR14] ;  /* 0x00000e18040073b4 */ /* 0x0003e20008019807 */
[----:B0-----:R-:W-:Y:S01]  /*21be0*/  R2UR UR53, R15 ;  /* 0x000000000f3572ca */ /* 0x001fe200000e0000 */
[----:B------:R-:W-:Y:S01]  /*21bf0*/  UMOV UR47, UR27 ;  /* 0x0000001b002f7c82 */ /* 0x000fe20008000000 */
[----:B------:R-:W-:Y:S01]  /*21c00*/  R2UR UR52, R18 ;  /* 0x00000000123472ca */ /* 0x000fe200000e0000 */
[----:B------:R-:W-:Y:S01]  /*21c10*/  UIADD3 UR48, UR6, 0x24800, URZ ;  /* 0x0002480006307890 */ /* 0x000fe2000fffe03f */
[----:B------:R-:W-:Y:S01]  /*21c20*/  R2UR UR51, R70 ;  /* 0x00000000463372ca */ /* 0x000fe200000e0000 */
[----:B------:R-:W-:Y:S01]  /*21c30*/  UMOV UR10, UR55 ;  /* 0x00000037000a7c82 */ /* 0x000fe20008000000 */
[----:B------:R-:W-:Y:S01]  /*21c40*/  MOV R15, UR18 ;  /* 0x00000012000f7c02 */ /* 0x000fe20008000f00 */
[----:B------:R0:W-:Y:S01]  /*21c50*/  UTMALDG.4D.MULTICAST [UR32], [UR4], UR7, desc[UR14] ;  /* 0x00000e20040073b4 */ /* 0x0001e20008019807 */
[----:B------:R-:W-:-:S02]  /*21c60*/  MOV R18, UR17 ;  /* 0x0000001100127c02 */ /* 0x000fc40008000f00 */
[----:B------:R-:W-:Y:S01]  /*21c70*/  MOV R27, UR43 ;  /* 0x0000002b001b7c02 */ /* 0x000fe20008000f00 */
[----:B------:R2:W-:Y:S01]  /*21c80*/  UTMALDG.4D.MULTICAST [UR16], [UR4], UR7, desc[UR14] ;  /* 0x00000e10040073b4 */ /* 0x0005e20008019807 */
[----:B------:R3:W-:Y:S01]  /*21c90*/  UTMALDG.4D.MULTICAST [UR56], [UR4], UR7, desc[UR14] ;  /* 0x00000e38040073b4 */ /* 0x0007e20008019807 */
[----:B-1----:R-:W-:Y:S01]  /*21ca0*/  R2UR UR27, R72 ;  /* 0x00000000481b72ca */ /* 0x002fe200000e0000 */
[----:B------:R-:W-:-:S03]  /*21cb0*/  UIADD3 UR24, UR6, 0x25800, URZ ;  /* 0x0002580006187890 */ /* 0x000fc6000fffe03f */
[----:B------:R1:W-:Y:S01]  /*21cc0*/  UTMALDG.4D.MULTICAST [UR48], [UR4], UR7, desc[UR14] ;  /* 0x00000e30040073b4 */ /* 0x0003e20008019807 */
[----:B0-----:R-:W-:Y:S01]  /*21cd0*/  R2UR UR37, R19 ;  /* 0x00000000132572ca */ /* 0x001fe200000e0000 */
[----:B------:R-:W-:Y:S01]  /*21ce0*/  UIADD3 UR32, UR6, 0x26000, URZ ;  /* 0x0002600006207890 */ /* 0x000fe2000fffe03f */
[----:B------:R-:W-:Y:S02]  /*21cf0*/  R2UR UR36, R20 ;  /* 0x00000000142472ca */ /* 0x000fe400000e0000 */
[----:B------:R-:W-:Y:S01]  /*21d00*/  R2UR UR35, R73 ;  /* 0x00000000492372ca */ /* 0x000fe200000e0000 */
[----:B------:R0:W-:Y:S03]  /*21d10*/  UTMALDG.4D.MULTICAST [UR40], [UR4], UR7, desc[UR14] ;  /* 0x00000e28040073b4 */ /* 0x0001e60008019807 */
[----:B------:R-:W-:Y:S01]  /*21d20*/  UMOV UR38, UR27 ;  /* 0x0000001b00267c82 */ /* 0x000fe20008000000 */
[----:B------:R-:W-:Y:S01]  /*21d30*/  MOV R20, UR47 ;  /* 0x0000002f00147c02 */ /* 0x000fe20008000f00 */
[----:B--2---:R-:W-:Y:S01]  /*21d40*/  UIADD3 UR16, UR6, 0x27000, URZ ;  /* 0x0002700006107890 */ /* 0x004fe2000fffe03f */
[----:B------:R-:W-:-:S02]  /*21d50*/  R2UR UR19, R75 ;  /* 0x000000004b1372ca */ /* 0x000fc400000e0000 */
[----:B------:R-:W-:Y:S01]  /*21d60*/  R2UR UR18, R29 ;  /* 0x000000001d1272ca */ /* 0x000fe200000e0000 */
[----:B------:R2:W-:Y:S02]  /*21d70*/  UTMALDG.4D.MULTICAST [UR24], [UR4], UR7, desc[UR14] ;  /* 0x00000e18040073b4 */ /* 0x0005e40008019807 */
[----:B------:R-:W-:Y:S01]  /*21d80*/  MOV R19, UR16 ;  /* 0x0000001000137c02 */ /* 0x000fe20008000f00 */
[----:B------:R-:W-:Y:S01]  /*21d90*/  UIADD3 UR16, UR6, 0x26800, URZ ;  /* 0x0002680006107890 */ /* 0x000fe2000fffe03f */
[----:B------:R-:W-:Y:S01]  /*21da0*/  R2UR UR47, R20 ;  /* 0x00000000142f72ca */ /* 0x000fe200000e0000 */
[----:B---3--:R-:W-:Y:S01]  /*21db0*/  UMOV UR61, UR8 ;  /* 0x00000008003d7c82 */ /* 0x008fe20008000000 */
[----:B------:R-:W-:Y:S01]  /*21dc0*/  R2UR UR8, R74 ;  /* 0x000000004a0872ca */ /* 0x000fe200000e0000 */
[----:B------:R-:W-:Y:S01]  /*21dd0*/  UIADD3 UR56, UR6, 0x24400, URZ ;  /* 0x0002440006387890 */ /* 0x000fe2000fffe03f */
[----:B------:R-:W-:Y:S01]  /*21de0*/  MOV R29, UR35 ;  /* 0x00000023001d7c02 */ /* 0x000fe20008000f00 */
[----:B------:R3:W-:Y:S01]  /*21df0*/  UTMALDG.4D.MULTICAST [UR32], [UR4], UR7, desc[UR14] ;  /* 0x00000e20040073b4 */ /* 0x0007e20008019807 */
[----:B------:R-:W-:Y:S01]  /*21e00*/  MOV R14, UR19 ;  /* 0x00000013000e7c02 */ /* 0x000fe20008000f00 */
[----:B------:R-:W-:Y:S01]  /*21e10*/  UMOV UR58, UR55 ;  /* 0x00000037003a7c82 */ /* 0x000fe20008000000 */
[----:B-1----:R-:W-:Y:S01]  /*21e20*/  UIADD3 UR48, UR6, 0x24c00, URZ ;  /* 0x00024c0006307890 */ /* 0x002fe2000fffe03f */
[----:B------:R-:W-:Y:S01]  /*21e30*/  UMOV UR52, UR12 ;  /* 0x0000000c00347c82 */ /* 0x000fe20008000000 */
[----:B------:R-:W-:Y:S01]  /*21e40*/  UMOV UR53, UR13 ;  /* 0x0000000d00357c82 */ /* 0x000fe20008000000 */
[----:B------:R-:W-:-:S04]  /*21e50*/  UMOV UR50, UR55 ;  /* 0x0000003700327c82 */ /* 0x000fc80008000000 */
[----:B------:R-:W-:Y:S01]  /*21e60*/  IMAD.U32 R28, RZ, RZ, UR8 ;  /* 0x00000008ff1c7e24 */ /* 0x000fe2000f8e00ff */
[----:B------:R-:W-:Y:S01]  /*21e70*/  UIADD3 UR8, UR6, 0x20400, URZ ;  /* 0x0002040006087890 */ /* 0x000fe2000fffe03f */
[----:B0-----:R-:W-:Y:S01]  /*21e80*/  R2UR UR42, R12 ;  /* 0x000000000c2a72ca */ /* 0x001fe200000e0000 */
[----:B------:R-:W-:Y:S01]  /*21e90*/  UIADD3 UR40, UR6, 0x27800, URZ ;  /* 0x0002780006287890 */ /* 0x000fe2000fffe03f */
[----:B------:R-:W-:Y:S01]  /*21ea0*/  MOV R12, UR21 ;  /* 0x00000015000c7c02 */ /* 0x000fe20008000f00 */
[----:B------:R-:W-:Y:S01]  /*21eb0*/  UMOV UR44, UR12 ;  /* 0x0000000c002c7c82 */ /* 0x000fe20008000000 */
[----:B------:R-:W-:Y:S01]  /*21ec0*/  R2UR UR19, R28 ;  /* 0x000000001c1372ca */ /* 0x000fe200000e0000 */
[----:B------:R-:W-:Y:S01]  /*21ed0*/  UMOV UR45, UR13 ;  /* 0x0000000d002d7c82 */ /* 0x000fe20008000000 */
[----:B------:R-:W-:Y:S02]  /*21ee0*/  R2UR UR43, R76 ;  /* 0x000000004c2b72ca */ /* 0x000fe400000e0000 */
[----:B--2---:R-:W-:Y:S01]  /*21ef0*/  R2UR UR29, R21 ;  /* 0x00000000151d72ca */ /* 0x004fe200000e0000 */
[----:B------:R-:W-:Y:S01]  /*21f00*/  UIADD3 UR24, UR6, 0x20c00, URZ ;  /* 0x00020c0006187890 */ /* 0x000fe2000fffe03f */
[----:B------:R-:W-:Y:S01]  /*21f10*/  R2UR UR28, R22 ;  /* 0x00000000161c72ca */ /* 0x000fe200000e0000 */
[----:B------:R-:W-:Y:S01]  /*21f20*/  UMOV UR26, UR55 ;  /* 0x00000037001a7c82 */ /* 0x000fe20008000000 */
[----:B------:R-:W-:Y:S01]  /*21f30*/  R2UR UR27, R23 ;  /* 0x00000000171b72ca */ /* 0x000fe200000e0000 */
[----:B---3--:R-:W-:-:S04]  /*21f40*/  UIADD3 UR32, UR6, 0x23c00, URZ ;  /* 0x00023c0006207890 */ /* 0x008fc8000fffe03f */
[----:B------:R0:W-:Y:S01]  /*21f50*/  UTMALDG.4D.MULTICAST [UR16], [UR4], UR7, desc[UR14] ;  /* 0x00000e10040073b4 */ /* 0x0001e20008019807 */
[----:B------:R-:W-:Y:S01]  /*21f60*/  UMOV UR31, UR19 ;  /* 0x00000013001f7c82 */ /* 0x000fe20008000000 */
[----:B------:R-:W-:Y:S01]  /*21f70*/  UMOV UR22, UR43 ;  /* 0x0000002b00167c82 */ /* 0x000fe20008000000 */
[----:B------:R-:W-:Y:S01]  /*21f80*/  UMOV UR36, UR12 ;  /* 0x0000000c00247c82 */ /* 0x000fe20008000000 */
[----:B------:R-:W-:Y:S01]  /*21f90*/  UMOV UR37, UR13 ;  /* 0x0000000d00257c82 */ /* 0x000fe20008000000 */
[----:B------:R-:W-:Y:S01]  /*21fa0*/  MOV R28, UR36 ;  /* 0x00000024001c7c02 */ /* 0x000fe20008000f00 */
[----:B------:R-:W-:Y:S01]  /*21fb0*/  UMOV UR34, UR55 ;  /* 0x0000003700227c82 */ /* 0x000fe20008000000 */
[----:B------:R-:W-:-:S04]  /*21fc0*/  MOV R20, UR22 ;  /* 0x0000001600147c02 */ /* 0x000fc80008000f00 */
[----:B------:R-:W-:Y:S02]  /*21fd0*/  R2UR UR22, R20 ;  /* 0x00000000141672ca */ /* 0x000fe400000e0000 */
[----:B0-----:R-:W-:Y:S01]  /*21fe0*/  R2UR UR21, R12 ;  /* 0x000000000c1572ca */ /* 0x001fe200000e0000 */
[----:B------:R-:W-:Y:S01]  /*21ff0*/  VIADD R12, R9, 0x1 ;  /* 0x00000001090c7836 */ /* 0x000fe20000000000 */
[----:B------:R-:W-:Y:S01]  /*22000*/  R2UR UR20, R13 ;  /* 0x000000000d1472ca */ /* 0x000fe200000e0000 */
[----:B------:R-:W-:Y:S01]  /*22010*/  @P2 IMAD.MOV R12, RZ, RZ, R9 ;  /* 0x000000ffff0c2224 */ /* 0x000fe200078e0209 */
[----:B------:R-:W-:Y:S01]  /*22020*/  R2UR UR19, R14 ;  /* 0x000000000e1372ca */ /* 0x000fe200000e0000 */
[----:B------:R-:W0:Y:S01]  /*22030*/  LDC R13, c[0x0][0x3c8] ;  /* 0x0000f200ff0d7b82 */ /* 0x000e220000000800 */
[----:B------:R-:W-:Y:S02]  /*22040*/  R2UR UR18, R15 ;  /* 0x000000000f1272ca */ /* 0x000fe400000e0000 */
[----:B------:R-:W-:-:S02]  /*22050*/  R2UR UR17, R18 ;  /* 0x00000000121172ca */ /* 0x000fc400000e0000 */
[----:B------:R-:W-:Y:S02]  /*22060*/  R2UR UR16, R19 ;  /* 0x00000000131072ca */ /* 0x000fe400000e0000 */
[----:B------:R-:W-:Y:S02]  /*22070*/  MOV R19, UR25 ;  /* 0x0000001900137c02 */ /* 0x000fe40008000f00 */
[----:B------:R-:W-:-:S03]  /*22080*/  SEL R9, RZ, 0x1, P4 ;  /* 0x00000001ff097807 */ /* 0x000fc60002000000 */
[----:B------:R-:W-:Y:S01]  /*22090*/  UMOV UR23, UR19 ;  /* 0x0000001300177c82 */ /* 0x000fe20008000000 */
[----:B------:R-:W-:-:S05]  /*220a0*/  LOP3.LUT R6, R6, R9, RZ, 0x3c, !PT ;  /* 0x0000000906067212 */ /* 0x000fca00078e3cff */
[----:B------:R1:W-:Y:S01]  /*220b0*/  UTMALDG.4D.MULTICAST [UR16], [UR4], UR7, desc[UR14] ;  /* 0x00000e10040073b4 */ /* 0x0003e20008019807 */
[----:B0-----:R-:W-:Y:S01]  /*220c0*/  ISETP.NE.AND P3, PT, R12, R13, PT ;  /* 0x0000000d0c00720c */ /* 0x001fe20003f65270 */
[----:B------:R0:W-:Y:S01]  /*220d0*/  UTMALDG.4D.MULTICAST [UR40], [UR4], UR7, desc[UR14] ;  /* 0x00000e28040073b4 */ /* 0x0001e20008019807 */
[----:B------:R-:W-:Y:S02]  /*220e0*/  IADD3 R13, R10, 0x1, RZ ;  /* 0x000000010a0d7810 */ /* 0x000fe40007ffe0ff */
[----:B------:R-:W-:Y:S01]  /*220f0*/  SEL R9, R12, RZ, P3 ;  /* 0x000000ff0c097207 */ /* 0x000fe20001800000 */
[----:B------:R2:W-:Y:S08]  /*22100*/  UTMALDG.4D.MULTICAST [UR8], [UR4], UR7, desc[UR14] ;  /* 0x00000e08040073b4 */ /* 0x0005f00008019807 */
[----:B------:R-:W-:-:S04]  /*22110*/  @P3 IMAD.MOV R13, RZ, RZ, R10 ;  /* 0x000000ffff0d3224 */ /* 0x000fc800078e020a */
[----:B------:R-:W-:Y:S01]  /*22120*/  IMAD.MOV.U32 R10, RZ, RZ, R13 ;  /* 0x000000ffff0a7224 */ /* 0x000fe200078e000d */
[----:B------:R3:W-:Y:S01]  /*22130*/  UTMALDG.4D.MULTICAST [UR24], [UR4], UR7, desc[UR14] ;  /* 0x00000e18040073b4 */ /* 0x0007e20008019807 */
[----:B-1----:R-:W-:Y:S01]  /*22140*/  R2UR UR20, R24 ;  /* 0x00000000181472ca */ /* 0x002fe200000e0000 */
[----:B------:R-:W-:Y:S01]  /*22150*/  UIADD3 UR16, UR6, 0x21400, URZ ;  /* 0x0002140006107890 */ /* 0x000fe2000fffe03f */
[----:B------:R-:W-:Y:S01]  /*22160*/  R2UR UR19, R25 ;  /* 0x00000000191372ca */ /* 0x000fe200000e0000 */
[----:B------:R-:W-:Y:S01]  /*22170*/  UMOV UR21, UR13 ;  /* 0x0000000d00157c82 */ /* 0x000fe20008000000 */
[----:B------:R-:W-:Y:S01]  /*22180*/  UMOV UR17, UR9 ;  /* 0x0000000900117c82 */ /* 0x000fe20008000000 */
[----:B------:R-:W-:Y:S01]  /*22190*/  UMOV UR18, UR55 ;  /* 0x0000003700127c82 */ /* 0x000fe20008000000 */
[----:B------:R-:W-:Y:S02]  /*221a0*/  MOV R21, UR21 ;  /* 0x0000001500157c02 */ /* 0x000fe40008000f00 */
[----:B0-----:R-:W-:Y:S01]  /*221b0*/  R2UR UR43, R27 ;  /* 0x000000001b2b72ca */ /* 0x001fe200000e0000 */
[----:B------:R-:W-:Y:S01]  /*221c0*/  UIADD3 UR40, UR6, 0x25400, URZ ;  /* 0x0002540006287890 */ /* 0x000fe2000fffe03f */
[----:B------:R-:W-:Y:S01]  /*221d0*/  MOV R27, UR37 ;  /* 0x00000025001b7c02 */ /* 0x000fe20008000f00 */
[----:B------:R-:W-:-:S04]  /*221e0*/  UMOV UR42, UR55 ;  /* 0x00000037002a7c82 */ /* 0x000fc80008000000 */
[----:B------:R0:W-:Y:S01]  /*221f0*/  UTMALDG.4D.MULTICAST [UR16], [UR4], UR7, desc[UR14] ;  /* 0x00000e10040073b4 */ /* 0x0001e20008019807 */
[----:B--2---:R-:W-:Y:S01]  /*22200*/  UIADD3 UR8, UR6, 0x21c00, URZ ;  /* 0x00021c0006087890 */ /* 0x004fe2000fffe03f */
[----:B------:R-:W-:Y:S01]  /*22210*/  UMOV UR11, UR61 ;  /* 0x0000003d000b7c82 */ /* 0x000fe20008000000 */
[----:B------:R-:W-:Y:S01]  /*22220*/  UMOV UR61, UR13 ;  /* 0x0000000d003d7c82 */ /* 0x000fe20008000000 */
[----:B---3--:R-:W-:-:S06]  /*22230*/  UIADD3 UR24, UR6, 0x22400, URZ ;  /* 0x0002240006187890 */ /* 0x008fcc000fffe03f */
[----:B------:R1:W-:Y:S01]  /*22240*/  UTMALDG.4D.MULTICAST [UR8], [UR4], UR7, desc[UR14] ;  /* 0x00000e08040073b4 */ /* 0x0003e20008019807 */
[----:B------:R-:W-:Y:S01]  /*22250*/  UMOV UR27, UR31 ;  /* 0x0000001f001b7c82 */ /* 0x000fe20008000000 */
[----:B------:R-:W-:Y:S01]  /*22260*/  UMOV UR28, UR12 ;  /* 0x0000000c001c7c82 */ /* 0x000fe20008000000 */
[----:B------:R-:W-:Y:S01]  /*22270*/  MOV R26, UR27 ;  /* 0x0000001b001a7c02 */ /* 0x000fe20008000f00 */
[----:B------:R-:W-:Y:S01]  /*22280*/  UMOV UR29, UR13 ;  /* 0x0000000d001d7c82 */ /* 0x000fe20008000000 */
[----:B------:R-:W-:Y:S02]  /*22290*/  MOV R15, UR28 ;  /* 0x0000001c000f7c02 */ /* 0x000fe40008000f00 */
[----:B------:R-:W-:Y:S02]  /*222a0*/  MOV R14, UR29 ;  /* 0x0000001d000e7c02 */ /* 0x000fe40008000f00 */
[----:B------:R-:W-:Y:S02]  /*222b0*/  MOV R24, UR29 ;  /* 0x0000001d00187c02 */ /* 0x000fe40008000f00 */
[----:B------:R-:W-:Y:S01]  /*222c0*/  MOV R25, UR28 ;  /* 0x0000001c00197c02 */ /* 0x000fe20008000f00 */
[----:B0-----:R-:W-:Y:S01]  /*222d0*/  UMOV UR16, UR54 ;  /* 0x0000003600107c82 */ /* 0x001fe20008000000 */
[----:B------:R-:W-:Y:S01]  /*222e0*/  UMOV UR17, UR39 ;  /* 0x0000002700117c82 */ /* 0x000fe20008000000 */
[----:B------:R-:W-:Y:S01]  /*222f0*/  UMOV UR19, UR23 ;  /* 0x0000001700137c82 */ /* 0x000fe20008000000 */
[----:B------:R-:W-:Y:S01]  /*22300*/  UMOV UR35, UR17 ;  /* 0x0000001100237c82 */ /* 0x000fe20008000000 */
[----:B------:R-:W-:Y:S01]  /*22310*/  MOV R23, UR19 ;  /* 0x0000001300177c02 */ /* 0x000fe20008000f00 */
[----:B------:R-:W-:Y:S01]  /*22320*/  UMOV UR20, UR12 ;  /* 0x0000000c00147c82 */ /* 0x000fe20008000000 */
[----:B------:R-:W-:Y:S01]  /*22330*/  UMOV UR17, UR9 ;  /* 0x0000000900117c82 */ /* 0x000fe20008000000 */
[----:B------:R-:W-:Y:S01]  /*22340*/  MOV R22, UR20 ;  /* 0x0000001400167c02 */ /* 0x000fe20008000f00 */
[----:B-1----:R-:W-:Y:S01]  /*22350*/  UMOV UR10, UR46 ;  /* 0x0000002e000a7c82 */ /* 0x002fe20008000000 */
[----:B------:R-:W-:Y:S01]  /*22360*/  UMOV UR8, UR47 ;  /* 0x0000002f00087c82 */ /* 0x000fe20008000000 */
[----:B------:R-:W-:Y:S01]  /*22370*/  UMOV UR27, UR10 ;  /* 0x0000000a001b7c82 */ /* 0x000fe20008000000 */
[----:B------:R-:W-:Y:S01]  /*22380*/  UMOV UR19, UR8 ;  /* 0x0000000800137c82 */ /* 0x000fe20008000000 */
[----:B------:R-:W-:Y:S01]  /*22390*/  MOV R18, UR27 ;  /* 0x0000001b00127c02 */ /* 0x000fe20008000f00 */
[----:B------:R-:W-:Y:S01]  /*223a0*/  UMOV UR27, UR16 ;  /* 0x00000010001b7c82 */ /* 0x000fe20008000000 */
[----:B------:R-:W-:Y:S01]  /*223b0*/  UIADD3 UR16, UR6, 0x22c00, URZ ;  /* 0x00022c0006107890 */ /* 0x000fe2000fffe03f */
[----:B------:R0:W-:Y:S01]  /*223c0*/  UTMALDG.4D.MULTICAST [UR24], [UR4], UR7, desc[UR14] ;  /* 0x00000e18040073b4 */ /* 0x0001e20008019807 */
[----:B------:R-:W-:Y:S01]  /*223d0*/  UIADD3 UR8, UR6, 0x25c00, URZ ;  /* 0x00025c0006087890 */ /* 0x000fe2000fffe03f */
[----:B------:R-:W-:Y:S01]  /*223e0*/  UMOV UR11, UR38 ;  /* 0x00000026000b7c82 */ /* 0x000fe20008000000 */
[----:B------:R-:W-:-:S05]  /*223f0*/  UMOV UR10, UR55 ;  /* 0x00000037000a7c82 */ /* 0x000fca0008000000 */
[----:B------:R1:W-:Y:S01]  /*22400*/  UTMALDG.4D.MULTICAST [UR16], [UR4], UR7, desc[UR14] ;  /* 0x00000e10040073b4 */ /* 0x0003e20008019807 */
[----:B0-----:R-:W-:Y:S01]  /*22410*/  R2UR UR29, R14 ;  /* 0x000000000e1d72ca */ /* 0x001fe200000e0000 */
[----:B------:R-:W-:Y:S01]  /*22420*/  UIADD3 UR24, UR6, 0x23400, URZ ;  /* 0x0002340006187890 */ /* 0x000fe2000fffe03f */
[----:B------:R-:W-:Y:S01]  /*22430*/  R2UR UR28, R15 ;  /* 0x000000000f1c72ca */ /* 0x000fe200000e0000 */
[----:B------:R-:W-:Y:S01]  /*22440*/  VIADD R14, R8, 0xffffffff ;  /* 0xffffffff080e7836 */ /* 0x000fe20000000000 */
[----:B------:R-:W-:Y:S02]  /*22450*/  R2UR UR27, R18 ;  /* 0x00000000121b72ca */ /* 0x000fe400000e0000 */
[----:B------:R-:W-:Y:S01]  /*22460*/  R2UR UR25, R19 ;  /* 0x00000000131972ca */ /* 0x000fe200000e0000 */
[----:B------:R-:W-:Y:S01]  /*22470*/  IMAD.MOV.U32 R8, RZ, RZ, R14 ;  /* 0x000000ffff087224 */ /* 0x000fe200078e000e */
[----:B-1----:R-:W-:Y:S01]  /*22480*/  R2UR UR21, R21 ;  /* 0x00000000151572ca */ /* 0x002fe200000e0000 */
[----:B------:R-:W-:Y:S01]  /*22490*/  UIADD3 UR16, UR6, 0x27400, URZ ;  /* 0x0002740006107890 */ /* 0x000fe2000fffe03f */
[----:B------:R-:W-:-:S02]  /*224a0*/  R2UR UR20, R22 ;  /* 0x00000000161472ca */ /* 0x000fc400000e0000 */
[----:B------:R-:W-:-:S07]  /*224b0*/  R2UR UR19, R23 ;  /* 0x00000000171372ca */ /* 0x000fce00000e0000 */
[----:B------:R0:W-:Y:S01]  /*224c0*/  UTMALDG.4D.MULTICAST [UR24], [UR4], UR7, desc[UR14] ;  /* 0x00000e18040073b4 */ /* 0x0001e20008019807 */
[----:B------:R1:W-:Y:S01]  /*224d0*/  UTMALDG.4D.MULTICAST [UR32], [UR4], UR7, desc[UR14] ;  /* 0x00000e20040073b4 */ /* 0x0003e20008019807 */
[----:B------:R-:W-:Y:S01]  /*224e0*/  UTMALDG.4D.MULTICAST [UR56], [UR4], UR7, desc[UR14] ;  /* 0x00000e38040073b4 */ /* 0x000fe20008019807 */
[----:B------:R-:W-:Y:S01]  /*224f0*/  UTMALDG.4D.MULTICAST [UR48], [UR4], UR7, desc[UR14] ;  /* 0x00000e30040073b4 */ /* 0x000fe20008019807 */
[----:B0-----:R-:W-:Y:S01]  /*22500*/  R2UR UR29, R24 ;  /* 0x00000000181d72ca */ /* 0x001fe200000e0000 */
[----:B------:R-:W-:Y:S01]  /*22510*/  UIADD3 UR24, UR6, 0x26c00, URZ ;  /* 0x00026c0006187890 */ /* 0x000fe2000fffe03f */
[----:B------:R-:W-:Y:S01]  /*22520*/  R2UR UR28, R25 ;  /* 0x00000000191c72ca */ /* 0x000fe200000e0000 */
[----:B------:R-:W-:Y:S01]  /*22530*/  UMOV UR25, UR9 ;  /* 0x0000000900197c82 */ /* 0x000fe20008000000 */
[----:B------:R-:W-:Y:S01]  /*22540*/  R2UR UR27, R26 ;  /* 0x000000001a1b72ca */ /* 0x000fe200000e0000 */
[----:B------:R-:W-:Y:S01]  /*22550*/  UTMALDG.4D.MULTICAST [UR40], [UR4], UR7, desc[UR14] ;  /* 0x00000e28040073b4 */ /* 0x000fe20008019807 */
[----:B-1----:R-:W-:Y:S01]  /*22560*/  R2UR UR37, R27 ;  /* 0x000000001b2572ca */ /* 0x002fe200000e0000 */
[----:B------:R-:W-:Y:S01]  /*22570*/  UIADD3 UR32, UR6, 0x26400, URZ ;  /* 0x0002640006207890 */ /* 0x000fe2000fffe03f */
[----:B------:R-:W-:-:S02]  /*22580*/  R2UR UR36, R28 ;  /* 0x000000001c2472ca */ /* 0x000fc400000e0000 */
[----:B------:R-:W-:Y:S01]  /*22590*/  R2UR UR35, R29 ;  /* 0x000000001d2372ca */ /* 0x000fe200000e0000 */
[----:B------:R0:W-:-:S12]  /*225a0*/  UTMALDG.4D.MULTICAST [UR8], [UR4], UR7, desc[UR14] ;  /* 0x00000e08040073b4 */ /* 0x0001d80008019807 */
[----:B------:R1:W-:Y:S01]  /*225b0*/  UTMALDG.4D.MULTICAST [UR32], [UR4], UR7, desc[UR14] ;  /* 0x00000e20040073b4 */ /* 0x0003e20008019807 */
[----:B------:R1:W-:Y:S01]  /*225c0*/  UTMALDG.4D.MULTICAST [UR24], [UR4], UR7, desc[UR14] ;  /* 0x00000e18040073b4 */ /* 0x0003e20008019807 */
[----:B0-----:R-:W-:Y:S01]  /*225d0*/  UIADD3 UR8, UR6, 0x27c00, URZ ;  /* 0x00027c0006087890 */ /* 0x001fe2000fffe03f */
[----:B------:R1:W-:Y:S01]  /*225e0*/  UTMALDG.4D.MULTICAST [UR16], [UR4], UR7, desc[UR14] ;  /* 0x00000e10040073b4 */ /* 0x0003e20008019807 */
[----:B------:R-:W-:-:S07]  /*225f0*/  UMOV UR11, UR22 ;  /* 0x00000016000b7c82 */ /* 0x000fce0008000000 */
[----:B------:R1:W-:Y:S02]  /*22600*/  UTMALDG.4D.MULTICAST [UR8], [UR4], UR7, desc[UR14] ;  /* 0x00000e08040073b4 */ /* 0x0003e40008019807 */
[----:B-1----:R-:W-:Y:S05]  /*22610*/  @P5 BRA `(.L_x_532) ;  /* 0xffffff9400845947 */ /* 0x002fea000383ffff */
.L_x_528:
[----:B------:R-:W-:Y:S05]  /*22620*/  WARPSYNC.ALL ;  /* 0x0000000000007948 */ /* 0x000fea0003800000 */
[----:B------:R-:W-:-:S13]  /*22630*/  ELECT P0, URZ, PT ;  /* 0x00000000003f782f */ /* 0x000fda0003800000 */
[----:B------:R-:W-:Y:S05]  /*22640*/  @!P0 EXIT ;  /* 0x000000000000894d */ /* 0x000fea0003800000 */
[----:B------:R-:W-:-:S13]  /*22650*/  R2UR UR4, R3 ;  /* 0x00000000030472ca */ /* 0x000fda00000e0000 */
[----:B------:R-:W-:-:S04]  /*22660*/  ULOP3.LUT UR4, UR4, 0x2, URZ, 0xfc, !UPT ;  /* 0x0000000204047892 */ /* 0x000fc8000f8efc3f */
[----:B------:R-:W-:-:S06]  /*22670*/  UISETP.NE.AND UP0, UPT, UR4, 0x3, UPT ;  /* 0x000000030400788c */ /* 0x000fcc000bf05270 */
[----:B------:R-:W-:-:S13]  /*22680*/  PLOP3.LUT P0, PT, PT, PT, UP0, 0x80, 0x0 ;  /* 0x000000000000781c */ /* 0x000fda0003f0f008 */
[----:B------:R-:W-:Y:S05]  /*22690*/  @!P0 BRA `(.L_x_533) ;  /* 0x0000000000048947 */ /* 0x000fea0003800000 */
[----:B------:R-:W-:Y:S01]  /*226a0*/  BPT.TRAP 0x1 ;  /* 0x000000040000795c */ /* 0x000fe20000300000 */
.L_x_533:
[----:B------:R-:W-:Y:S01]  /*226b0*/  R2UR UR8, R0 ;  /* 0x00000000000872ca */ /* 0x000fe200000e0000 */
[----:B------:R-:W-:Y:S01]  /*226c0*/  UMOV UR5, 0x400 ;  /* 0x0000040000057882 */ /* 0x000fe20000000000 */
[----:B------:R-:W-:-:S11]  /*226d0*/  R2UR UR6, R16 ;  /* 0x00000000100672ca */ /* 0x000fd600000e0000 */
[----:B------:R-:W-:Y:S02]  /*226e0*/  ULOP3.LUT UP0, URZ, UR8, 0x2, URZ, 0xc0, !UPT ;  /* 0x00000002083f7892 */ /* 0x000fe4000f80c03f */
[----:B------:R-:W-:Y:S02]  /*226f0*/  USHF.L.U32 UR4, UR8, 0x3, URZ ;  /* 0x0000000308047899 */ /* 0x000fe4000800063f */
[----:B------:R-:W-:Y:S02]  /*22700*/  USEL UR7, URZ, 0x1, UP0 ;  /* 0x000000013f077887 */ /* 0x000fe40008000000 */
[----:B------:R-:W-:Y:S02]  /*22710*/  ULEA UR5, UR6, UR5, 0x18 ;  /* 0x0000000506057291 */ /* 0x000fe4000f8ec03f */
[----:B------:R-:W-:Y:S02]  /*22720*/  ULOP3.LUT UR6, UR4, 0x8, URZ, 0xc0, !UPT ;  /* 0x0000000804067892 */ /* 0x000fe4000f8ec03f */
[----:B------:R-:W-:Y:S01]  /*22730*/  IMAD.U32 R0, RZ, RZ, UR7 ;  /* 0x00000007ff007e24 */ /* 0x000fe2000f8e00ff */
[----:B------:R-:W-:-:S02]  /*22740*/  UIADD3 UR5, UR5, 0x30010, URZ ;  /* 0x0003001005057890 */ /* 0x000fc4000fffe03f */
[----:B------:R-:W-:Y:S02]  /*22750*/  ULOP3.LUT UR4, UR8, 0x1, URZ, 0xc0, !UPT ;  /* 0x0000000108047892 */ /* 0x000fe4000f8ec03f */
[----:B------:R-:W-:Y:S01]  /*22760*/  SHF.L.U32 R0, R0, 0x1f, RZ ;  /* 0x0000001f00007819 */ /* 0x000fe200000006ff */
[----:B------:R-:W-:-:S12]  /*22770*/  UIADD3 UR6, UR5, UR6, URZ ;  /* 0x0000000605067290 */ /* 0x000fd8000fffe03f */
.L_x_534:
[----:B0-----:R-:W-:-:S04]  /*22780*/  IMAD.U32 R3, RZ, RZ, UR6 ;  /* 0x00000006ff037e24 */ /* 0x001fc8000f8e00ff */
[----:B------:R0:W1:Y:S03]  /*22790*/  SYNCS.PHASECHK.TRANS64.TRYWAIT P0, [R3+URZ], R0 ;  /* 0x00000000030075a7 */ /* 0x000066000800017f */
[----:B-1----:R-:W-:Y:S05]  /*227a0*/  @!P0 NANOSLEEP.SYNCS 0x989680 ;  /* 0x009896800000895d */ /* 0x002fea0003900000 */
[----:B------:R-:W1:Y:S02]  /*227b0*/  @!P0 SYNCS.PHASECHK.TRANS64 P0, [R3+URZ], R0 ;  /* 0x00000000030085a7 */ /* 0x000e64000800007f */
[----:B-1----:R-:W-:Y:S05]  /*227c0*/  @!P0 BRA `(.L_x_534) ;  /* 0xfffffffc00ec8947 */ /* 0x002fea000383ffff */
[----:B------:R-:W-:-:S04]  /*227d0*/  UIADD3 UR4, UR4, 0x1, URZ ;  /* 0x0000000104047890 */ /* 0x000fc8000fffe03f */
[----:B------:R-:W-:Y:S02]  /*227e0*/  UISETP.EQ.XOR UP0, UPT, UR4, 0x2, !UP0 ;  /* 0x000000020400788c */ /* 0x000fe4000c702a70 */
[----:B------:R-:W-:Y:S02]  /*227f0*/  UISETP.NE.AND UP1, UPT, UR4, 0x2, UPT ;  /* 0x000000020400788c */ /* 0x000fe4000bf25270 */
[----:B------:R-:W-:Y:S02]  /*22800*/  USEL UR6, URZ, 0x1, !UP0 ;  /* 0x000000013f067887 */ /* 0x000fe4000c000000 */
[----:B------:R-:W-:-:S04]  /*22810*/  USEL UR4, UR4, URZ, UP1 ;  /* 0x0000003f04047287 */ /* 0x000fc80008800000 */
[----:B0-----:R-:W-:Y:S01]  /*22820*/  IMAD.U32 R0, RZ, RZ, UR6 ;  /* 0x00000006ff007e24 */ /* 0x001fe2000f8e00ff */
[----:B------:R-:W-:-:S04]  /*22830*/  ULEA UR4, UR4, UR5, 0x3 ;  /* 0x0000000504047291 */ /* 0x000fc8000f8e183f */
[----:B------:R-:W-:-:S08]  /*22840*/  SHF.L.U32 R0, R0, 0x1f, RZ ;  /* 0x0000001f00007819 */ /* 0x000fd000000006ff */
.L_x_535:
[----:B0-----:R-:W-:-:S04]  /*22850*/  IMAD.U32 R3, RZ, RZ, UR4 ;  /* 0x00000004ff037e24 */ /* 0x001fc8000f8e00ff */
[----:B------:R0:W1:Y:S03]  /*22860*/  SYNCS.PHASECHK.TRANS64.TRYWAIT P0, [R3+URZ], R0 ;  /* 0x00000000030075a7 */ /* 0x000066000800017f */
[----:B-1----:R-:W-:Y:S05]  /*22870*/  @!P0 NANOSLEEP.SYNCS 0x989680 ;  /* 0x009896800000895d */ /* 0x002fea0003900000 */
[----:B------:R-:W1:Y:S02]  /*22880*/  @!P0 SYNCS.PHASECHK.TRANS64 P0, [R3+URZ], R0 ;  /* 0x00000000030085a7 */ /* 0x000e64000800007f */
[----:B-1----:R-:W-:Y:S05]  /*22890*/  @P0 EXIT ;  /* 0x000000000000094d */ /* 0x002fea0003800000 */
[----:B------:R-:W-:Y:S05]  /*228a0*/  BRA `(.L_x_535) ;  /* 0xfffffffc00e87947 */ /* 0x000fea000383ffff */
.L_x_536:
[----:B------:R-:W-:-:S00]  /*228b0*/  BRA `(.L_x_536) ;  /* 0xfffffffc00fc7947 */ /* 0x000fc0000383ffff */
[----:B------:R-:W-:-:S00]  /*228c0*/  NOP ;  /* 0x0000000000007918 */ /* 0x000fc00000000000 */
        /* <DEDUP_REMOVED lines=11> */
.L_x_537:


//--------------------- .nv.shared._ZN7cutlass13device_kernelINS_4conv6kernel13ConvUniversalINS1_16ConvProblemShapeILNS1_8OperatorE0ELi2EEENS1_10collective14CollectiveConvINS1_46MainloopSm90TmaGmmaWarpSpecializedImplicitGemmILS5_0ELi2ELi2EN4cute5tupleIJNSA_1CILi2EEENSC_ILi1EEESE_EEENS1_36KernelImplicitTmaWarpSpecializedSm90ELi1EEENSB_IJNSC_ILi256EEENSC_ILi128EEENSB_IJNSC_ILi64EEEEEEEEENS_10tfloat32_tESN_NSA_8TiledMMAINSA_8MMA_AtomIJNSA_4SM904GMMA30MMA_64x128x8_F32TF32TF32_SS_TNILNSR_7ScaleInE1ELST_1EEEEEENSA_6LayoutINSB_IJSE_SE_SE_EEENSB_IJNSC_ILi0EEESY_SY_EEEEENSB_IJNSA_10UnderscoreES11_S11_EEEEENS7_6detail26Sm90ImplicitGemmTileTraitsINSA_20SM90_TMA_LOAD_IM2COLENSA_14ComposedLayoutINSA_7SwizzleILi3ELi4ELi3EEENSA_18smem_ptr_flag_bitsILi32EEENSW_INSB_IJNSB_IJNSC_ILi8EEENSC_ILi32EEEEEENSB_IJS1D_SD_EEENSB_IJSE_SD_EEEEEENSB_IJNSB_IJS1D_NSC_ILi512EEEEEENSB_IJSE_SI_EEENSB_IJSY_NSC_ILi16384EEEEEEEEEEEEEvEENS15_INSA_23SM90_TMA_LOAD_MULTICASTENS17_IS19_S1B_NSW_INSB_IJNSB_IJS1C_NSC_ILi16EEEEEES1F_S1G_EEENSB_IJS1J_S1K_NSB_IJSY_NSC_ILi8192EEEEEEEEEEEEEvEEEENS_8epilogue10collective6detail29Sm90TmaWarpSpecializedAdapterINS23_15DefaultEpilogueISN_NSB_IJNSB_IJlllEEESE_SY_EEES28_NS22_6thread17LinearCombinationISN_Li1EffLNS29_9ScaleType4KindE0ELNS_15FloatRoundStyleE2ESN_EENS_4gemm15EpilogueDefaultEEEEEvvEEEEvNT_6ParamsE --------------------------
	.section	.nv.shared._ZN7cutlass13device_kernelINS_4conv6kernel13ConvUniversalINS1_16ConvProblemShapeILNS1_8OperatorE0ELi2EEENS1_10collective14CollectiveConvINS1_46MainloopSm90TmaGmmaWarpSpecializedImplicitGemmILS5_0ELi2ELi2EN4cute5tupleIJNSA_1CILi2EEENSC_ILi1EEESE_EEENS1_36KernelImplicitTmaWarpSpecializedSm90ELi1EEENSB_IJNSC_ILi256EEENSC_ILi128EEENSB_IJNSC_ILi64EEEEEEEEENS_10tfloat32_tESN_NSA_8TiledMMAINSA_8MMA_AtomIJNSA_4SM904GMMA30MMA_64x128x8_F32TF32TF32_SS_TNILNSR_7ScaleInE1ELST_1EEEEEENSA_6LayoutINSB_IJSE_SE_SE_EEENSB_IJNSC_ILi0EEESY_SY_EEEEENSB_IJNSA_10UnderscoreES11_S11_EEEEENS7_6detail26Sm90ImplicitGemmTileTraitsINSA_20SM90_TMA_LOAD_IM2COLENSA_14ComposedLayoutINSA_7SwizzleILi3ELi4ELi3EEENSA_18smem_ptr_flag_bitsILi32EEENSW_INSB_IJNSB_IJNSC_ILi8EEENSC_ILi32EEEEEENSB_IJS1D_SD_EEENSB_IJSE_SD_EEEEEENSB_IJNSB_IJS1D_NSC_ILi512EEEEEENSB_IJSE_SI_EEENSB_IJSY_NSC_ILi16384EEEEEEEEEEEEEvEENS15_INSA_23SM90_TMA_LOAD_MULTICASTENS17_IS19_S1B_NSW_INSB_IJNSB_IJS1C_NSC_ILi16EEEEEES1F_S1G_EEENSB_IJS1J_S1K_NSB_IJSY_NSC_ILi8192EEEEEEEEEEEEEvEEEENS_8epilogue10collective6detail29Sm90TmaWarpSpecializedAdapterINS23_15DefaultEpilogueISN_NSB_IJNSB_IJlllEEESE_SY_EEES28_NS22_6thread17LinearCombinationISN_Li1EffLNS29_9ScaleType4KindE0ELNS_15FloatRoundStyleE2ESN_EENS_4gemm15EpilogueDefaultEEEEEvvEEEEvNT_6ParamsE,"aw",@nobits
	.sectionflags	@""
	.align	16
	.zero		1024


//--------------------- .nv.shared.reserved.0     --------------------------
	.section	.nv.shared.reserved.0,"aw",@nobits
	.weak		__nv_reservedSMEM_offset_0_alias
	.size		__nv_reservedSMEM_offset_0_alias, 0, 0
	.other		__nv_reservedSMEM_offset_0_alias,@"STO_CUDA_RESERVED_SHARED STV_DEFAULT"
__nv_reservedSMEM_offset_0_alias:
	.zero		0


//--------------------- .nv.global                --------------------------
	.section	.nv.global,"aw",@nobits
.nv.global:
	.type		_ZN39_INTERNAL_cbca321c_4_k_cu_72790fe8_39984cute1_E,@object
	.size		_ZN39_INTERNAL_cbca321c_4_k_cu_72790fe8_39984cute1_E,(_ZN39_INTERNAL_cbca321c_4_k_cu_72790fe8_39984cuda3std3__45__cpo6cbeginE - _ZN39_INTERNAL_cbca321c_4_k_cu_72790fe8_39984cute1_E)
_ZN39_INTERNAL_cbca321c_4_k_cu_72790fe8_39984cute1_E:
	.zero		1
	.type		_ZN39_INTERNAL_cbca321c_4_k_cu_72790fe8_39984cuda3std3__45__cpo6cbeginE,@object
	.size		_ZN39_INTERNAL_cbca321c_4_k_cu_72790fe8_39984cuda3std3__45__cpo6cbeginE,(_ZN39_INTERNAL_cbca321c_4_k_cu_72790fe8_39984cuda3std3__48in_placeE - _ZN39_INTERNAL_cbca321c_4_k_cu_72790fe8_39984cuda3std3__45__cpo6cbeginE)
_ZN39_INTERNAL_cbca321c_4_k_cu_72790fe8_39984cuda3std3__45__cpo6cbeginE:
	.zero		1
	.type		_ZN39_INTERNAL_cbca321c_4_k_cu_72790fe8_39984cuda3std3__48in_placeE,@object
	.size		_ZN39_INTERNAL_cbca321c_4_k_cu_72790fe8_39984cuda3std3__48in_placeE,(_ZN39_INTERNAL_cbca321c_4_k_cu_72790fe8_39984cuda3std6ranges3__45__cpo9iter_moveE - _ZN39_INTERNAL_cbca321c_4_k_cu_72790fe8_39984cuda3std3__48in_placeE)
_ZN39_INTERNAL_cbca321c_4_k_cu_72790fe8_39984cuda3std3__48in_placeE:
	.zero		1
	.type		_ZN39_INTERNAL_cbca321c_4_k_cu_72790fe8_39984cuda3std6ranges3__45__cpo9iter_moveE,@object
	.size		_ZN39_INTERNAL_cbca321c_4_k_cu_72790fe8_39984cuda3std6ranges3__45__cpo9iter_moveE,(_ZN39_INTERNAL_cbca321c_4_k_cu_72790fe8_39984cuda3std3__45__cpo5beginE - _ZN39_INTERNAL_cbca321c_4_k_cu_72790fe8_39984cuda3std6ranges3__45__cpo9iter_moveE)
_ZN39_INTERNAL_cbca321c_4_k_cu_72790fe8_39984cuda3std6ranges3__45__cpo9iter_moveE:
	.zero		1
	.type		_ZN39_INTERNAL_cbca321c_4_k_cu_72790fe8_39984cuda3std3__45__cpo5beginE,@object
	.size		_ZN39_INTERNAL_cbca321c_4_k_cu_72790fe8_39984cuda3std3__45__cpo5beginE,(_ZN39_INTERNAL_cbca321c_4_k_cu_72790fe8_39984cuda3std3__441_GLOBAL__N__cbca321c_4_k_cu_72790fe8_39986ignoreE - _ZN39_INTERNAL_cbca321c_4_k_cu_72790fe8_39984cuda3std3__45__cpo5beginE)
_ZN39_INTERNAL_cbca321c_4_k_cu_72790fe8_39984cuda3std3__45__cpo5beginE:
	.zero		1
	.type		_ZN39_INTERNAL_cbca321c_4_k_cu_72790fe8_39984cuda3std3__441_GLOBAL__N__cbca321c_4_k_cu_72790fe8_39986ignoreE,@object
	.size		_ZN39_INTERNAL_cbca321c_4_k_cu_72790fe8_39984cuda3std3__441_GLOBAL__N__cbca321c_4_k_cu_72790fe8_39986ignoreE,(_ZN39_INTERNAL_cbca321c_4_k_cu_72790fe8_39984cute7productE - _ZN39_INTERNAL_cbca321c_4_k_cu_72790fe8_39984cuda3std3__441_GLOBAL__N__cbca321c_4_k_cu_72790fe8_39986ignoreE)
_ZN39_INTERNAL_cbca321c_4_k_cu_72790fe8_39984cuda3std3__441_GLOBAL__N__cbca321c_4_k_cu_72790fe8_39986ignoreE:
	.zero		1
	.type		_ZN39_INTERNAL_cbca321c_4_k_cu_72790fe8_39984cute7productE,@object
	.size		_ZN39_INTERNAL_cbca321c_4_k_cu_72790fe8_39984cute7productE,(_ZN39_INTERNAL_cbca321c_4_k_cu_72790fe8_39984cuda3std3__45__cpo3endE - _ZN39_INTERNAL_cbca321c_4_k_cu_72790fe8_39984cute7productE)
_ZN39_INTERNAL_cbca321c_4_k_cu_72790fe8_39984cute7productE:
	.zero		1
	.type		_ZN39_INTERNAL_cbca321c_4_k_cu_72790fe8_39984cuda3std3__45__cpo3endE,@object
	.size		_ZN39_INTERNAL_cbca321c_4_k_cu_72790fe8_39984cuda3std3__45__cpo3endE,(_ZN39_INTERNAL_cbca321c_4_k_cu_72790fe8_39984cuda3std3__419piecewise_constructE - _ZN39_INTERNAL_cbca321c_4_k_cu_72790fe8_39984cuda3std3__45__cpo3endE)
_ZN39_INTERNAL_cbca321c_4_k_cu_72790fe8_39984cuda3std3__45__cpo3endE:
	.zero		1
	.type		_ZN39_INTERNAL_cbca321c_4_k_cu_72790fe8_39984cuda3std3__419piecewise_constructE,@object
	.size		_ZN39_INTERNAL_cbca321c_4_k_cu_72790fe8_39984cuda3std3__419piecewise_constructE,(_ZN39_INTERNAL_cbca321c_4_k_cu_72790fe8_39984cuda3std3__45__cpo4cendE - _ZN39_INTERNAL_cbca321c_4_k_cu_72790fe8_39984cuda3std3__419piecewise_constructE)
_ZN39_INTERNAL_cbca321c_4_k_cu_72790fe8_39984cuda3std3__419piecewise_constructE:
	.zero		1
	.type		_ZN39_INTERNAL_cbca321c_4_k_cu_72790fe8_39984cuda3std3__45__cpo4cendE,@object
	.size		_ZN39_INTERNAL_cbca321c_4_k_cu_72790fe8_39984cuda3std3__45__cpo4cendE,(_ZN39_INTERNAL_cbca321c_4_k_cu_72790fe8_39984cuda3std6ranges3__45__cpo4swapE - _ZN39_INTERNAL_cbca321c_4_k_cu_72790fe8_39984cuda3std3__45__cpo4cendE)
_ZN39_INTERNAL_cbca321c_4_k_cu_72790fe8_39984cuda3std3__45__cpo4cendE:
	.zero		1
	.type		_ZN39_INTERNAL_cbca321c_4_k_cu_72790fe8_39984cuda3std6ranges3__45__cpo4swapE,@object
	.size		_ZN39_INTERNAL_cbca321c_4_k_cu_72790fe8_39984cuda3std6ranges3__45__cpo4swapE,(.L_7 - _ZN39_INTERNAL_cbca321c_4_k_cu_72790fe8_39984cuda3std6ranges3__45__cpo4swapE)
_ZN39_INTERNAL_cbca321c_4_k_cu_72790fe8_39984cuda3std6ranges3__45__cpo4swapE:
	.zero		1
.L_7:


//--------------------- .nv.constant0._ZN7cutlass13device_kernelINS_4conv6kernel13ConvUniversalINS1_16ConvProblemShapeILNS1_8OperatorE0ELi2EEENS1_10collective14CollectiveConvINS1_46MainloopSm90TmaGmmaWarpSpecializedImplicitGemmILS5_0ELi2ELi2EN4cute5tupleIJNSA_1CILi2EEENSC_ILi1EEESE_EEENS1_36KernelImplicitTmaWarpSpecializedSm90ELi1EEENSB_IJNSC_ILi256EEENSC_ILi128EEENSB_IJNSC_ILi64EEEEEEEEENS_10tfloat32_tESN_NSA_8TiledMMAINSA_8MMA_AtomIJNSA_4SM904GMMA30MMA_64x128x8_F32TF32TF32_SS_TNILNSR_7ScaleInE1ELST_1EEEEEENSA_6LayoutINSB_IJSE_SE_SE_EEENSB_IJNSC_ILi0EEESY_SY_EEEEENSB_IJNSA_10UnderscoreES11_S11_EEEEENS7_6detail26Sm90ImplicitGemmTileTraitsINSA_20SM90_TMA_LOAD_IM2COLENSA_14ComposedLayoutINSA_7SwizzleILi3ELi4ELi3EEENSA_18smem_ptr_flag_bitsILi32EEENSW_INSB_IJNSB_IJNSC_ILi8EEENSC_ILi32EEEEEENSB_IJS1D_SD_EEENSB_IJSE_SD_EEEEEENSB_IJNSB_IJS1D_NSC_ILi512EEEEEENSB_IJSE_SI_EEENSB_IJSY_NSC_ILi16384EEEEEEEEEEEEEvEENS15_INSA_23SM90_TMA_LOAD_MULTICASTENS17_IS19_S1B_NSW_INSB_IJNSB_IJS1C_NSC_ILi16EEEEEES1F_S1G_EEENSB_IJS1J_S1K_NSB_IJSY_NSC_ILi8192EEEEEEEEEEEEEvEEEENS_8epilogue10collective6detail29Sm90TmaWarpSpecializedAdapterINS23_15DefaultEpilogueISN_NSB_IJNSB_IJlllEEESE_SY_EEES28_NS22_6thread17LinearCombinationISN_Li1EffLNS29_9ScaleType4KindE0ELNS_15FloatRoundStyleE2ESN_EENS_4gemm15EpilogueDefaultEEEEEvvEEEEvNT_6ParamsE --------------------------
	.section	.nv.constant0._ZN7cutlass13device_kernelINS_4conv6kernel13ConvUniversalINS1_16ConvProblemShapeILNS1_8OperatorE0ELi2EEENS1_10collective14CollectiveConvINS1_46MainloopSm90TmaGmmaWarpSpecializedImplicitGemmILS5_0ELi2ELi2EN4cute5tupleIJNSA_1CILi2EEENSC_ILi1EEESE_EEENS1_36KernelImplicitTmaWarpSpecializedSm90ELi1EEENSB_IJNSC_ILi256EEENSC_ILi128EEENSB_IJNSC_ILi64EEEEEEEEENS_10tfloat32_tESN_NSA_8TiledMMAINSA_8MMA_AtomIJNSA_4SM904GMMA30MMA_64x128x8_F32TF32TF32_SS_TNILNSR_7ScaleInE1ELST_1EEEEEENSA_6LayoutINSB_IJSE_SE_SE_EEENSB_IJNSC_ILi0EEESY_SY_EEEEENSB_IJNSA_10UnderscoreES11_S11_EEEEENS7_6detail26Sm90ImplicitGemmTileTraitsINSA_20SM90_TMA_LOAD_IM2COLENSA_14ComposedLayoutINSA_7SwizzleILi3ELi4ELi3EEENSA_18smem_ptr_flag_bitsILi32EEENSW_INSB_IJNSB_IJNSC_ILi8EEENSC_ILi32EEEEEENSB_IJS1D_SD_EEENSB_IJSE_SD_EEEEEENSB_IJNSB_IJS1D_NSC_ILi512EEEEEENSB_IJSE_SI_EEENSB_IJSY_NSC_ILi16384EEEEEEEEEEEEEvEENS15_INSA_23SM90_TMA_LOAD_MULTICASTENS17_IS19_S1B_NSW_INSB_IJNSB_IJS1C_NSC_ILi16EEEEEES1F_S1G_EEENSB_IJS1J_S1K_NSB_IJSY_NSC_ILi8192EEEEEEEEEEEEEvEEEENS_8epilogue10collective6detail29Sm90TmaWarpSpecializedAdapterINS23_15DefaultEpilogueISN_NSB_IJNSB_IJlllEEESE_SY_EEES28_NS22_6thread17LinearCombinationISN_Li1EffLNS29_9ScaleType4KindE0ELNS_15FloatRoundStyleE2ESN_EENS_4gemm15EpilogueDefaultEEEEEvvEEEEvNT_6ParamsE,"a",@progbits
	.sectionflags	@""
	.align	4
.nv.constant0._ZN7cutlass13device_kernelINS_4conv6kernel13ConvUniversalINS1_16ConvProblemShapeILNS1_8OperatorE0ELi2EEENS1_10collective14CollectiveConvINS1_46MainloopSm90TmaGmmaWarpSpecializedImplicitGemmILS5_0ELi2ELi2EN4cute5tupleIJNSA_1CILi2EEENSC_ILi1EEESE_EEENS1_36KernelImplicitTmaWarpSpecializedSm90ELi1EEENSB_IJNSC_ILi256EEENSC_ILi128EEENSB_IJNSC_ILi64EEEEEEEEENS_10tfloat32_tESN_NSA_8TiledMMAINSA_8MMA_AtomIJNSA_4SM904GMMA30MMA_64x128x8_F32TF32TF32_SS_TNILNSR_7ScaleInE1ELST_1EEEEEENSA_6LayoutINSB_IJSE_SE_SE_EEENSB_IJNSC_ILi0EEESY_SY_EEEEENSB_IJNSA_10UnderscoreES11_S11_EEEEENS7_6detail26Sm90ImplicitGemmTileTraitsINSA_20SM90_TMA_LOAD_IM2COLENSA_14ComposedLayoutINSA_7SwizzleILi3ELi4ELi3EEENSA_18smem_ptr_flag_bitsILi32EEENSW_INSB_IJNSB_IJNSC_ILi8EEENSC_ILi32EEEEEENSB_IJS1D_SD_EEENSB_IJSE_SD_EEEEEENSB_IJNSB_IJS1D_NSC_ILi512EEEEEENSB_IJSE_SI_EEENSB_IJSY_NSC_ILi16384EEEEEEEEEEEEEvEENS15_INSA_23SM90_TMA_LOAD_MULTICASTENS17_IS19_S1B_NSW_INSB_IJNSB_IJS1C_NSC_ILi16EEEEEES1F_S1G_EEENSB_IJS1J_S1K_NSB_IJSY_NSC_ILi8192EEEEEEEEEEEEEvEEEENS_8epilogue10collective6detail29Sm90TmaWarpSpecializedAdapterINS23_15DefaultEpilogueISN_NSB_IJNSB_IJlllEEESE_SY_EEES28_NS22_6thread17LinearCombinationISN_Li1EffLNS29_9ScaleType4KindE0ELNS_15FloatRoundStyleE2ESN_EENS_4gemm15EpilogueDefaultEEEEEvvEEEEvNT_6ParamsE:
	.zero		1536


//--------------------- SYMBOLS --------------------------

	.type		.nv.reservedSmem.offset0,@object
	.size		.nv.reservedSmem.offset0,0x4
